def attn_fwd(
    Q,
    K,
    V,
    Out,
    Lse,
    sm_scale,
    stride_qz,
    stride_qh,
    stride_qm,
    stride_qk,
    stride_kz,
    stride_kh,
    stride_kn,
    stride_kk,
    stride_vz,
    stride_vh,
    stride_vn,
    stride_vk,
    stride_oz,
    stride_oh,
    stride_om,
    stride_ok,
    seqlen_q,
    seqlen_k,
    BLOCK_M: tl.constexpr,
    BLOCK_N: tl.constexpr,
    HEAD_DIM: tl.constexpr,
    CAUSAL: tl.constexpr,
):
    start_m = tl.program_id(0)
    off_hz = tl.program_id(1)
    q_off = off_hz * stride_qh
    k_off = off_hz * stride_kh
    v_off = off_hz * stride_vh
    offs_m = start_m * BLOCK_M + tl.arange(0, BLOCK_M)
    offs_d = tl.arange(0, HEAD_DIM)
    offs_n = tl.arange(0, BLOCK_N)
    q_ptrs = Q + q_off + offs_m[:, None] * stride_qm + offs_d[None, :] * stride_qk
    k_ptrs = K + k_off + offs_d[:, None] * stride_kk + offs_n[None, :] * stride_kn
    v_ptrs = V + v_off + offs_n[:, None] * stride_vn + offs_d[None, :] * stride_vk
    m_i = tl.full([BLOCK_M], float("-inf"), dtype=tl.float32)
    l_i = tl.zeros([BLOCK_M], dtype=tl.float32) + 1.0
    acc = tl.zeros([BLOCK_M, HEAD_DIM], dtype=tl.float32)
    q = tl.load(q_ptrs)
    acc, l_i, m_i = _attn_fwd_inner(
        acc,
        l_i,
        m_i,
        q,
        k_ptrs,
        v_ptrs,
        sm_scale,
        stride_kn,
        stride_vn,
        start_m,
        seqlen_k,
        BLOCK_M,
        BLOCK_N,
        HEAD_DIM,
        CAUSAL,
    )
    acc = acc / l_i[:, None]
    lse = m_i + tl.math.log2(l_i) / 1.4426950408889634
    o_ptrs = (
        Out
        + off_hz * stride_oh
        + offs_m[:, None] * stride_om
        + offs_d[None, :] * stride_ok
    )
    tl.store(o_ptrs, acc.to(Out.dtype.element_ty))
    tl.store(Lse + off_hz * seqlen_q + offs_m, lse)

# config = {"BLOCK_M": 256, "BLOCK_N": 32, "HEAD_DIM": 256, "arch": "sm_80", "causal": false, "dtype": "fp16", "num_stages": 2, "num_warps": 16}
# arch = sm_80


// ===== COMPILED SASS (sm_80) =====

	.target	sm_80

	.elftype	@"ET_EXEC"


//--------------------- .note.nv.tkinfo           --------------------------
	.section	.note.nv.tkinfo,"",@"SHT_NOTE"
	.sectionflags	@"SHF_NOTE_NV_TKINFO"
	.tkinfo
        /*0018*/ 	.word	0x00000002
        /*0030*/ 	.string	""
        /*0030*/ 	.string	"ptxas"
        /*0030*/ 	.string	"Cuda compilation tools, release 13.0, V13.0.88"
        /*0030*/ 	.string	"Build cuda_13.0.r13.0/compiler.36424714_0"
        /*0030*/ 	.string	"-v  -suppress-debug-info  -lineinfo  -arch sm_80 "



//--------------------- .note.nv.cuinfo           --------------------------
	.section	.note.nv.cuinfo,"",@"SHT_NOTE"
	.sectionflags	@"SHF_NOTE_NV_CUINFO"
        /*0018*/ 	.short	0x0002
        /*001a*/ 	.short	0x0050
        /*001c*/ 	.short	0x0082
	.zero		2


//--------------------- .nv.info                  --------------------------
	.section	.nv.info,"",@"SHT_CUDA_INFO"
	.align	4


	//----- nvinfo : EIATTR_REGCOUNT
	.align		4
        /*0000*/ 	.byte	0x04, 0x2f
        /*0002*/ 	.short	(.L_2 - .L_1)
	.align		4
.L_1:
        /*0004*/ 	.word	index@(attn_fwd)
        /*0008*/ 	.word	0x00000040


	//----- nvinfo : EIATTR_FRAME_SIZE
	.align		4
.L_2:
        /*000c*/ 	.byte	0x04, 0x11
        /*000e*/ 	.short	(.L_4 - .L_3)
	.align		4
.L_3:
        /*0010*/ 	.word	index@(attn_fwd)
        /*0014*/ 	.word	0x000004d0


	//----- nvinfo : EIATTR_MIN_STACK_SIZE
	.align		4
.L_4:
        /*0018*/ 	.byte	0x04, 0x12
        /*001a*/ 	.short	(.L_6 - .L_5)
	.align		4
.L_5:
        /*001c*/ 	.word	index@(attn_fwd)
        /*0020*/ 	.word	0x000004d0
.L_6:


//--------------------- .nv.info.attn_fwd         --------------------------
	.section	.nv.info.attn_fwd,"",@"SHT_CUDA_INFO"
	.sectionflags	@""
	.align	4


	//----- nvinfo : EIATTR_CUDA_API_VERSION
	.align		4
        /*0000*/ 	.byte	0x04, 0x37
        /*0002*/ 	.short	(.L_8 - .L_7)
.L_7:
        /*0004*/ 	.word	0x00000082


	//----- nvinfo : EIATTR_SW2861232_WAR
	.align		4
.L_8:
        /*0008*/ 	.byte	0x01, 0x35
	.zero		2


	//----- nvinfo : EIATTR_PARAM_CBANK
	.align		4
        /*000c*/ 	.byte	0x04, 0x0a
        /*000e*/ 	.short	(.L_10 - .L_9)
	.align		4
.L_9:
        /*0010*/ 	.word	index@(.nv.constant0.attn_fwd)
        /*0014*/ 	.short	0x0160
        /*0016*/ 	.short	0x0088


	//----- nvinfo : EIATTR_CBANK_PARAM_SIZE
	.align		4
.L_10:
        /*0018*/ 	.byte	0x03, 0x19
        /*001a*/ 	.short	0x0088


	//----- nvinfo : EIATTR_KPARAM_INFO
	.align		4
        /*001c*/ 	.byte	0x04, 0x17
        /*001e*/ 	.short	(.L_12 - .L_11)
.L_11:
        /*0020*/ 	.word	0x00000000
        /*0024*/ 	.short	0x0019
        /*0026*/ 	.short	0x0080
        /*0028*/ 	.byte	0x00, 0xf4, 0x21, 0x00


	//----- nvinfo : EIATTR_KPARAM_INFO
	.align		4
.L_12:
        /*002c*/ 	.byte	0x04, 0x17
        /*002e*/ 	.short	(.L_14 - .L_13)
.L_13:
        /*0030*/ 	.word	0x00000000
        /*0034*/ 	.short	0x0018
        /*0036*/ 	.short	0x0078
        /*0038*/ 	.byte	0x00, 0xf4, 0x21, 0x00


	//----- nvinfo : EIATTR_KPARAM_INFO
	.align		4
.L_14:
        /*003c*/ 	.byte	0x04, 0x17
        /*003e*/ 	.short	(.L_16 - .L_15)
.L_15:
        /*0040*/ 	.word	0x00000000
        /*0044*/ 	.short	0x0017
        /*0046*/ 	.short	0x0070
        /*0048*/ 	.byte	0x00, 0xf0, 0x11, 0x00


	//----- nvinfo : EIATTR_KPARAM_INFO
	.align		4
.L_16:
        /*004c*/ 	.byte	0x04, 0x17
        /*004e*/ 	.short	(.L_18 - .L_17)
.L_17:
        /*0050*/ 	.word	0x00000000
        /*0054*/ 	.short	0x0016
        /*0056*/ 	.short	0x006c
        /*0058*/ 	.byte	0x00, 0xf0, 0x11, 0x00


	//----- nvinfo : EIATTR_KPARAM_INFO
	.align		4
.L_18:
        /*005c*/ 	.byte	0x04, 0x17
        /*005e*/ 	.short	(.L_20 - .L_19)
.L_19:
        /*0060*/ 	.word	0x00000000
        /*0064*/ 	.short	0x0015
        /*0066*/ 	.short	0x0068
        /*0068*/ 	.byte	0x00, 0xf0, 0x11, 0x00


	//----- nvinfo : EIATTR_KPARAM_INFO
	.align		4
.L_20:
        /*006c*/ 	.byte	0x04, 0x17
        /*006e*/ 	.short	(.L_22 - .L_21)
.L_21:
        /*0070*/ 	.word	0x00000000
        /*0074*/ 	.short	0x0014
        /*0076*/ 	.short	0x0064
        /*0078*/ 	.byte	0x00, 0xf0, 0x11, 0x00


	//----- nvinfo : EIATTR_KPARAM_INFO
	.align		4
.L_22:
        /*007c*/ 	.byte	0x04, 0x17
        /*007e*/ 	.short	(.L_24 - .L_23)
.L_23:
        /*0080*/ 	.word	0x00000000
        /*0084*/ 	.short	0x0013
        /*0086*/ 	.short	0x0060
        /*0088*/ 	.byte	0x00, 0xf0, 0x11, 0x00


	//----- nvinfo : EIATTR_KPARAM_INFO
	.align		4
.L_24:
        /*008c*/ 	.byte	0x04, 0x17
        /*008e*/ 	.short	(.L_26 - .L_25)
.L_25:
        /*0090*/ 	.word	0x00000000
        /*0094*/ 	.short	0x0012
        /*0096*/ 	.short	0x005c
        /*0098*/ 	.byte	0x00, 0xf0, 0x11, 0x00


	//----- nvinfo : EIATTR_KPARAM_INFO
	.align		4
.L_26:
        /*009c*/ 	.byte	0x04, 0x17
        /*009e*/ 	.short	(.L_28 - .L_27)
.L_27:
        /*00a0*/ 	.word	0x00000000
        /*00a4*/ 	.short	0x0011
        /*00a6*/ 	.short	0x0058
        /*00a8*/ 	.byte	0x00, 0xf0, 0x11, 0x00


	//----- nvinfo : EIATTR_KPARAM_INFO
	.align		4
.L_28:
        /*00ac*/ 	.byte	0x04, 0x17
        /*00ae*/ 	.short	(.L_30 - .L_29)
.L_29:
        /*00b0*/ 	.word	0x00000000
        /*00b4*/ 	.short	0x0010
        /*00b6*/ 	.short	0x0054
        /*00b8*/ 	.byte	0x00, 0xf0, 0x11, 0x00


	//----- nvinfo : EIATTR_KPARAM_INFO
	.align		4
.L_30:
        /*00bc*/ 	.byte	0x04, 0x17
        /*00be*/ 	.short	(.L_32 - .L_31)
.L_31:
        /*00c0*/ 	.word	0x00000000
        /*00c4*/ 	.short	0x000f
        /*00c6*/ 	.short	0x0050
        /*00c8*/ 	.byte	0x00, 0xf0, 0x11, 0x00


	//----- nvinfo : EIATTR_KPARAM_INFO
	.align		4
.L_32:
        /*00cc*/ 	.byte	0x04, 0x17
        /*00ce*/ 	.short	(.L_34 - .L_33)
.L_33:
        /*00d0*/ 	.word	0x00000000
        /*00d4*/ 	.short	0x000e
        /*00d6*/ 	.short	0x004c
        /*00d8*/ 	.byte	0x00, 0xf0, 0x11, 0x00


	//----- nvinfo : EIATTR_KPARAM_INFO
	.align		4
.L_34:
        /*00dc*/ 	.byte	0x04, 0x17
        /*00de*/ 	.short	(.L_36 - .L_35)
.L_35:
        /*00e0*/ 	.word	0x00000000
        /*00e4*/ 	.short	0x000d
        /*00e6*/ 	.short	0x0048
        /*00e8*/ 	.byte	0x00, 0xf0, 0x11, 0x00


	//----- nvinfo : EIATTR_KPARAM_INFO
	.align		4
.L_36:
        /*00ec*/ 	.byte	0x04, 0x17
        /*00ee*/ 	.short	(.L_38 - .L_37)
.L_37:
        /*00f0*/ 	.word	0x00000000
        /*00f4*/ 	.short	0x000c
        /*00f6*/ 	.short	0x0044
        /*00f8*/ 	.byte	0x00, 0xf0, 0x11, 0x00


	//----- nvinfo : EIATTR_KPARAM_INFO
	.align		4
.L_38:
        /*00fc*/ 	.byte	0x04, 0x17
        /*00fe*/ 	.short	(.L_40 - .L_39)
.L_39:
        /*0100*/ 	.word	0x00000000
        /*0104*/ 	.short	0x000b
        /*0106*/ 	.short	0x0040
        /*0108*/ 	.byte	0x00, 0xf0, 0x11, 0x00


	//----- nvinfo : EIATTR_KPARAM_INFO
	.align		4
.L_40:
        /*010c*/ 	.byte	0x04, 0x17
        /*010e*/ 	.short	(.L_42 - .L_41)
.L_41:
        /*0110*/ 	.word	0x00000000
        /*0114*/ 	.short	0x000a
        /*0116*/ 	.short	0x003c
        /*0118*/ 	.byte	0x00, 0xf0, 0x11, 0x00


	//----- nvinfo : EIATTR_KPARAM_INFO
	.align		4
.L_42:
        /*011c*/ 	.byte	0x04, 0x17
        /*011e*/ 	.short	(.L_44 - .L_43)
.L_43:
        /*0120*/ 	.word	0x00000000
        /*0124*/ 	.short	0x0009
        /*0126*/ 	.short	0x0038
        /*0128*/ 	.byte	0x00, 0xf0, 0x11, 0x00


	//----- nvinfo : EIATTR_KPARAM_INFO
	.align		4
.L_44:
        /*012c*/ 	.byte	0x04, 0x17
        /*012e*/ 	.short	(.L_46 - .L_45)
.L_45:
        /*0130*/ 	.word	0x00000000
        /*0134*/ 	.short	0x0008
        /*0136*/ 	.short	0x0034
        /*0138*/ 	.byte	0x00, 0xf0, 0x11, 0x00


	//----- nvinfo : EIATTR_KPARAM_INFO
	.align		4
.L_46:
        /*013c*/ 	.byte	0x04, 0x17
        /*013e*/ 	.short	(.L_48 - .L_47)
.L_47:
        /*0140*/ 	.word	0x00000000
        /*0144*/ 	.short	0x0007
        /*0146*/ 	.short	0x0030
        /*0148*/ 	.byte	0x00, 0xf0, 0x11, 0x00


	//----- nvinfo : EIATTR_KPARAM_INFO
	.align		4
.L_48:
        /*014c*/ 	.byte	0x04, 0x17
        /*014e*/ 	.short	(.L_50 - .L_49)
.L_49:
        /*0150*/ 	.word	0x00000000
        /*0154*/ 	.short	0x0006
        /*0156*/ 	.short	0x002c
        /*0158*/ 	.byte	0x00, 0xf0, 0x11, 0x00


	//----- nvinfo : EIATTR_KPARAM_INFO
	.align		4
.L_50:
        /*015c*/ 	.byte	0x04, 0x17
        /*015e*/ 	.short	(.L_52 - .L_51)
.L_51:
        /*0160*/ 	.word	0x00000000
        /*0164*/ 	.short	0x0005
        /*0166*/ 	.short	0x0028
        /*0168*/ 	.byte	0x00, 0xf0, 0x11, 0x00


	//----- nvinfo : EIATTR_KPARAM_INFO
	.align		4
.L_52:
        /*016c*/ 	.byte	0x04, 0x17
        /*016e*/ 	.short	(.L_54 - .L_53)
.L_53:
        /*0170*/ 	.word	0x00000000
        /*0174*/ 	.short	0x0004
        /*0176*/ 	.short	0x0020
        /*0178*/ 	.byte	0x00, 0xf4, 0x21, 0x00


	//----- nvinfo : EIATTR_KPARAM_INFO
	.align		4
.L_54:
        /*017c*/ 	.byte	0x04, 0x17
        /*017e*/ 	.short	(.L_56 - .L_55)
.L_55:
        /*0180*/ 	.word	0x00000000
        /*0184*/ 	.short	0x0003
        /*0186*/ 	.short	0x0018
        /*0188*/ 	.byte	0x00, 0xf4, 0x21, 0x00


	//----- nvinfo : EIATTR_KPARAM_INFO
	.align		4
.L_56:
        /*018c*/ 	.byte	0x04, 0x17
        /*018e*/ 	.short	(.L_58 - .L_57)
.L_57:
        /*0190*/ 	.word	0x00000000
        /*0194*/ 	.short	0x0002
        /*0196*/ 	.short	0x0010
        /*0198*/ 	.byte	0x00, 0xf4, 0x21, 0x00


	//----- nvinfo : EIATTR_KPARAM_INFO
	.align		4
.L_58:
        /*019c*/ 	.byte	0x04, 0x17
        /*019e*/ 	.short	(.L_60 - .L_59)
.L_59:
        /*01a0*/ 	.word	0x00000000
        /*01a4*/ 	.short	0x0001
        /*01a6*/ 	.short	0x0008
        /*01a8*/ 	.byte	0x00, 0xf4, 0x21, 0x00


	//----- nvinfo : EIATTR_KPARAM_INFO
	.align		4
.L_60:
        /*01ac*/ 	.byte	0x04, 0x17
        /*01ae*/ 	.short	(.L_62 - .L_61)
.L_61:
        /*01b0*/ 	.word	0x00000000
        /*01b4*/ 	.short	0x0000
        /*01b6*/ 	.short	0x0000
        /*01b8*/ 	.byte	0x00, 0xf4, 0x21, 0x00


	//----- nvinfo : EIATTR_MAXREG_COUNT
	.align		4
.L_62:
        /*01bc*/ 	.byte	0x03, 0x1b
        /*01be*/ 	.short	0x0080


	//----- nvinfo : EIATTR_NUM_BARRIERS
	.align		4
        /*01c0*/ 	.byte	0x02, 0x4c
        /*01c2*/ 	.byte	0x01
	.zero		1


	//----- nvinfo : EIATTR_ANNOTATIONS
	.align		4
        /*01c4*/ 	.byte	0x04, 0x55
        /*01c6*/ 	.short	(.L_64 - .L_63)


	//   ....[0]....
.L_63:
        /*01c8*/ 	.word	0x00000001
        /*01cc*/ 	.byte	0xb0, 0x03, 0x00, 0x00, 0x01, 0x00, 0x00, 0x00, 0xc0, 0x03, 0x00, 0x00, 0x01, 0x00, 0x00, 0x00
        /* <DEDUP_REMOVED lines=630> */
        /*293c*/ 	.byte	0x20, 0xf9, 0x00, 0x00


	//----- nvinfo : EIATTR_MERCURY_ISA_VERSION
	.align		4
.L_64:
        /*2940*/ 	.byte	0x03, 0x5f
        /*2942*/ 	.short	0x0000


	//----- nvinfo : EIATTR_COOP_GROUP_MASK_REGIDS
	.align		4
        /*2944*/ 	.byte	0x04, 0x29
        /*2946*/ 	.short	(.L_66 - .L_65)


	//   ....[0]....
.L_65:
        /*2948*/ 	.word	0xffffffff


	//   ....[1]....
        /*294c*/ 	.word	0xffffffff


	//   ....[2]....
        /*2950*/ 	.word	0xffffffff


	//   ....[3]....
        /*2954*/ 	.word	0xffffffff


	//   ....[4]....
        /*2958*/ 	.word	0xffffffff


	//   ....[5]....
        /*295c*/ 	.word	0xffffffff


	//   ....[6]....
        /*2960*/ 	.word	0xffffffff


	//   ....[7]....
        /*2964*/ 	.word	0xffffffff


	//----- nvinfo : EIATTR_COOP_GROUP_INSTR_OFFSETS
	.align		4
.L_66:
        /*2968*/ 	.byte	0x04, 0x28
        /*296a*/ 	.short	(.L_68 - .L_67)


	//   ....[0]....
.L_67:
        /*296c*/ 	.word	0x00006240


	//   ....[1]....
        /*2970*/ 	.word	0x000062d0


	//   ....[2]....
        /*2974*/ 	.word	0x000062e0


	//   ....[3]....
        /*2978*/ 	.word	0x00006320


	//   ....[4]....
        /*297c*/ 	.word	0x000089a0


	//   ....[5]....
        /*2980*/ 	.word	0x000089b0


	//   ....[6]....
        /*2984*/ 	.word	0x00008c10


	//   ....[7]....
        /*2988*/ 	.word	0x00008c30


	//----- nvinfo : EIATTR_EXIT_INSTR_OFFSETS
	.align		4
.L_68:
        /*298c*/ 	.byte	0x04, 0x1c
        /*298e*/ 	.short	(.L_70 - .L_69)


	//   ....[0]....
.L_69:
        /*2990*/ 	.word	0x0000f910


	//   ....[1]....
        /*2994*/ 	.word	0x0000fa10


	//----- nvinfo : EIATTR_REQNTID
	.align		4
.L_70:
        /*2998*/ 	.byte	0x04, 0x10
        /*299a*/ 	.short	(.L_72 - .L_71)
.L_71:
        /*299c*/ 	.word	0x00000200
        /*29a0*/ 	.word	0x00000001
        /*29a4*/ 	.word	0x00000001
.L_72:


//--------------------- .nv.callgraph             --------------------------
	.section	.nv.callgraph,"",@"SHT_CUDA_CALLGRAPH"
	.align	4
	.sectionentsize	8
	.align		4
        /*0000*/ 	.word	0x00000000
	.align		4
        /*0004*/ 	.word	0xffffffff
	.align		4
        /*0008*/ 	.word	0x00000000
	.align		4
        /*000c*/ 	.word	0xfffffffe
	.align		4
        /*0010*/ 	.word	0x00000000
	.align		4
        /*0014*/ 	.word	0xfffffffd
	.align		4
        /*0018*/ 	.word	0x00000000
	.align		4
        /*001c*/ 	.word	0xfffffffc


//--------------------- .nv.rel.action            --------------------------
	.section	.nv.rel.action,"",@"SHT_CUDA_RELOCINFO"
	.align	8
	.sectionentsize	8
        /*0000*/ 	.byte	0x73, 0x00, 0x00, 0x00, 0x00, 0x00, 0x00, 0x00, 0x00, 0x00, 0x00, 0x11, 0x25, 0x00, 0x05, 0x36


//--------------------- .nv.constant4             --------------------------
	.section	.nv.constant4,"a",@progbits
	.align	8
	.align		8
.nv.constant4:
        /*0000*/ 	.dword	_$_str


//--------------------- .nv.constant0.attn_fwd    --------------------------
	.section	.nv.constant0.attn_fwd,"a",@progbits
	.sectionflags	@""
	.align	4
.nv.constant0.attn_fwd:
	.zero		488


//--------------------- .text.attn_fwd            --------------------------
	.section	.text.attn_fwd,"ax",@progbits
	.sectioninfo	@"SHI_REGISTERS=64"
	.align	128
        .global         attn_fwd
        .type           attn_fwd,@function
        .size           attn_fwd,(.L_x_4 - attn_fwd)
        .other          attn_fwd,@"STO_CUDA_ENTRY STV_DEFAULT"
attn_fwd:
.text.attn_fwd:
[----:B------:R-:W-:Y:S02]  /*0000*/  IMAD.MOV.U32 R1, RZ, RZ, c[0x0][0x28] ;  /* 0x00000a00ff017624 */ /* 0x000fe400078e00ff */
[----:B------:R-:W0:Y:S01]  /*0010*/  S2R R3, SR_TID.X ;  /* 0x0000000000037919 */ /* 0x000e220000002100 */
[----:B------:R-:W-:Y:S01]  /*0020*/  IMAD.MOV.U32 R40, RZ, RZ, c[0x0][0x198] ;  /* 0x00006600ff287624 */ /* 0x000fe200078e00ff */
[----:B------:R-:W-:Y:S01]  /*0030*/  ULDC.64 UR4, c[0x0][0x118] ;  /* 0x0000460000047ab9 */ /* 0x000fe20000000a00 */
[----:B------:R-:W-:Y:S01]  /*0040*/  IADD3 R1, R1, -0x4d0, RZ ;  /* 0xfffffb3001017810 */ /* 0x000fe20007ffe0ff */
[----:B------:R-:W1:Y:S04]  /*0050*/  S2R R0, SR_CTAID.X ;  /* 0x0000000000007919 */ /* 0x000e680000002500 */
[----:B------:R-:W2:Y:S01]  /*0060*/  S2R R4, SR_CTAID.Y ;  /* 0x0000000000047919 */ /* 0x000ea20000002600 */
[----:B0-----:R-:W-:Y:S02]  /*0070*/  LOP3.LUT R2, R3, 0xff, RZ, 0xc0, !PT ;  /* 0x000000ff03027812 */ /* 0x001fe400078ec0ff */
[----:B------:R-:W-:-:S03]  /*0080*/  SHF.R.U32.HI R3, RZ, 0x8, R3 ;  /* 0x00000008ff037819 */ /* 0x000fc60000011603 */
[----:B-1----:R-:W-:Y:S02]  /*0090*/  IMAD R2, R0, 0x100, R2 ;  /* 0x0000010000027824 */ /* 0x002fe400078e0202 */
[----:B--2---:R-:W-:Y:S01]  /*00a0*/  IMAD R0, R4, c[0x0][0x190], RZ ;  /* 0x0000640004007a24 */ /* 0x004fe200078e02ff */
[----:B------:R-:W-:Y:S01]  /*00b0*/  SGXT.U32 R4, R3, 0x1 ;  /* 0x000000010304781a */ /* 0x000fe20000000000 */
[----:B------:R-:W-:Y:S02]  /*00c0*/  IMAD R2, R2, c[0x0][0x194], RZ ;  /* 0x0000650002027a24 */ /* 0x000fe400078e02ff */
[C---:B------:R-:W-:Y:S01]  /*00d0*/  IMAD.HI R27, R0.reuse, 0x2, RZ ;  /* 0x00000002001b7827 */ /* 0x040fe200078e02ff */
[----:B------:R-:W-:-:S03]  /*00e0*/  SHF.L.U32 R32, R0, 0x1, RZ ;  /* 0x0000000100207819 */ /* 0x000fc600000006ff */
[----:B------:R-:W-:Y:S02]  /*00f0*/  IMAD.SHL.U32 R3, R2, 0x2, RZ ;  /* 0x0000000202037824 */ /* 0x000fe400078e00ff */
[----:B------:R-:W-:Y:S02]  /*0100*/  IMAD R5, R4, c[0x0][0x198], RZ ;  /* 0x0000660004057a24 */ /* 0x000fe400078e02ff */
[----:B------:R-:W-:Y:S01]  /*0110*/  IMAD.HI R2, R2, 0x2, RZ ;  /* 0x0000000202027827 */ /* 0x000fe200078e02ff */
[----:B------:R-:W-:-:S03]  /*0120*/  IADD3 R32, P0, P1, R3, c[0x0][0x160], R32 ;  /* 0x0000580003207a10 */ /* 0x000fc6000791e020 */
[----:B------:R-:W-:Y:S01]  /*0130*/  IMAD R7, R40, 0x2, R5 ;  /* 0x0000000228077824 */ /* 0x000fe200078e0205 */
[----:B------:R-:W-:Y:S02]  /*0140*/  IADD3.X R27, R2, c[0x0][0x164], R27, P0, P1 ;  /* 0x00005900021b7a10 */ /* 0x000fe400007e241b */
[-C--:B------:R-:W-:Y:S01]  /*0150*/  LEA R2, P0, R5, R32.reuse, 0x1 ;  /* 0x0000002005027211 */ /* 0x080fe200078008ff */
[C---:B------:R-:W-:Y:S01]  /*0160*/  IMAD R9, R40.reuse, 0x2, R7 ;  /* 0x0000000228097824 */ /* 0x040fe200078e0207 */
[-C--:B------:R-:W-:Y:S02]  /*0170*/  LEA R4, P1, R7, R32.reuse, 0x1 ;  /* 0x0000002007047211 */ /* 0x080fe400078208ff */
[-C--:B------:R-:W-:Y:S02]  /*0180*/  LEA.HI.X.SX32 R3, R5, R27.reuse, 0x1, P0 ;  /* 0x0000001b05037211 */ /* 0x080fe400000f0eff */
[----:B------:R-:W-:Y:S02]  /*0190*/  LEA.HI.X.SX32 R5, R7, R27, 0x1, P1 ;  /* 0x0000001b07057211 */ /* 0x000fe400008f0eff */
[----:B------:R-:W-:Y:S01]  /*01a0*/  LEA R11, R40, R9, 0x1 ;  /* 0x00000009280b7211 */ /* 0x000fe200078e08ff */
[----:B------:R0:W2:Y:S01]  /*01b0*/  LDG.E.U16 R16, [R2.64] ;  /* 0x0000000402107981 */ /* 0x0000a2000c1e1500 */
[----:B------:R-:W-:-:S03]  /*01c0*/  LEA R6, P0, R9, R32, 0x1 ;  /* 0x0000002009067211 */ /* 0x000fc600078008ff */
[----:B------:R1:W3:Y:S01]  /*01d0*/  LDG.E.U16 R0, [R4.64] ;  /* 0x0000000404007981 */ /* 0x0002e2000c1e1500 */
[----:B------:R-:W-:Y:S01]  /*01e0*/  LEA.HI.X.SX32 R7, R9, R27, 0x1, P0 ;  /* 0x0000001b09077211 */ /* 0x000fe200000f0eff */
[----:B------:R-:W-:Y:S01]  /*01f0*/  IMAD R13, R40, 0x2, R11 ;  /* 0x00000002280d7824 */ /* 0x000fe200078e020b */
[----:B------:R-:W-:-:S03]  /*0200*/  LEA R8, P0, R11, R32, 0x1 ;  /* 0x000000200b087211 */ /* 0x000fc600078008ff */
[C---:B------:R-:W-:Y:S01]  /*0210*/  IMAD R15, R40.reuse, 0x2, R13 ;  /* 0x00000002280f7824 */ /* 0x040fe200078e020d */
[----:B------:R4:W5:Y:S01]  /*0220*/  LDG.E.U16 R18, [R6.64] ;  /* 0x0000000406127981 */ /* 0x000962000c1e1500 */
[-C--:B------:R-:W-:Y:S02]  /*0230*/  LEA R10, P1, R13, R32.reuse, 0x1 ;  /* 0x000000200d0a7211 */ /* 0x080fe400078208ff */
[-C--:B------:R-:W-:Y:S01]  /*0240*/  LEA.HI.X.SX32 R9, R11, R27.reuse, 0x1, P0 ;  /* 0x0000001b0b097211 */ /* 0x080fe200000f0eff */
[----:B0-----:R-:W-:Y:S01]  /*0250*/  IMAD R3, R40, 0x2, R15 ;  /* 0x0000000228037824 */ /* 0x001fe200078e020f */
[----:B------:R-:W-:Y:S02]  /*0260*/  LEA R12, P0, R15, R32, 0x1 ;  /* 0x000000200f0c7211 */ /* 0x000fe400078008ff */
[-C--:B------:R-:W-:Y:S01]  /*0270*/  LEA.HI.X.SX32 R11, R13, R27.reuse, 0x1, P1 ;  /* 0x0000001b0d0b7211 */ /* 0x080fe200008f0eff */
[----:B------:R0:W5:Y:S01]  /*0280*/  LDG.E.U16 R23, [R8.64] ;  /* 0x0000000408177981 */ /* 0x000162000c1e1500 */
[----:B------:R-:W-:-:S02]  /*0290*/  LEA.HI.X.SX32 R13, R15, R27, 0x1, P0 ;  /* 0x0000001b0f0d7211 */ /* 0x000fc400000f0eff */
[----:B-1----:R-:W-:Y:S01]  /*02a0*/  LEA R5, R40, R3, 0x1 ;  /* 0x0000000328057211 */ /* 0x002fe200078e08ff */
[----:B------:R1:W5:Y:S01]  /*02b0*/  LDG.E.U16 R22, [R10.64] ;  /* 0x000000040a167981 */ /* 0x000362000c1e1500 */
[----:B------:R-:W-:-:S03]  /*02c0*/  LEA R2, P0, R3, R32, 0x1 ;  /* 0x0000002003027211 */ /* 0x000fc600078008ff */
[----:B------:R0:W5:Y:S01]  /*02d0*/  LDG.E.U16 R14, [R12.64] ;  /* 0x000000040c0e7981 */ /* 0x000162000c1e1500 */
[C---:B------:R-:W-:Y:S01]  /*02e0*/  IMAD R15, R40.reuse, 0x2, R5 ;  /* 0x00000002280f7824 */ /* 0x040fe200078e0205 */
[-C--:B------:R-:W-:Y:S02]  /*02f0*/  LEA.HI.X.SX32 R3, R3, R27.reuse, 0x1, P0 ;  /* 0x0000001b03037211 */ /* 0x080fe400000f0eff */
[-C--:B------:R-:W-:Y:S01]  /*0300*/  LEA R4, P0, R5, R32.reuse, 0x1 ;  /* 0x0000002005047211 */ /* 0x080fe200078008ff */
[----:B------:R-:W-:Y:S01]  /*0310*/  IMAD R17, R40, 0x2, R15 ;  /* 0x0000000228117824 */ /* 0x000fe200078e020f */
[-C--:B----4-:R-:W-:Y:S01]  /*0320*/  LEA R6, P1, R15, R32.reuse, 0x1 ;  /* 0x000000200f067211 */ /* 0x090fe200078208ff */
[----:B------:R4:W5:Y:S01]  /*0330*/  LDG.E.U16 R21, [R2.64] ;  /* 0x0000000402157981 */ /* 0x000962000c1e1500 */
[----:B------:R-:W-:Y:S02]  /*0340*/  LEA.HI.X.SX32 R5, R5, R27, 0x1, P0 ;  /* 0x0000001b05057211 */ /* 0x000fe400000f0eff */
[----:B0-----:R-:W-:-:S02]  /*0350*/  LEA R8, P0, R17, R32, 0x1 ;  /* 0x0000002011087211 */ /* 0x001fc400078008ff */
[-C--:B------:R-:W-:Y:S01]  /*0360*/  LEA.HI.X.SX32 R7, R15, R27.reuse, 0x1, P1 ;  /* 0x0000001b0f077211 */ /* 0x080fe200008f0eff */
[----:B------:R0:W5:Y:S01]  /*0370*/  LDG.E.U16 R20, [R4.64] ;  /* 0x0000000404147981 */ /* 0x000162000c1e1500 */
[----:B------:R-:W-:-:S03]  /*0380*/  LEA.HI.X.SX32 R9, R17, R27, 0x1, P0 ;  /* 0x0000001b11097211 */ /* 0x000fc600000f0eff */
[----:B------:R0:W5:Y:S01]  /*0390*/  LDG.E.U16 R6, [R6.64] ;  /* 0x0000000406067981 */ /* 0x000162000c1e1500 */
[----:B-1----:R-:W-:-:S03]  /*03a0*/  IMAD R11, R40, 0x2, R17 ;  /* 0x00000002280b7824 */ /* 0x002fc600078e0211 */
[----:B--2---:R-:W-:Y:S04]  /*03b0*/  STL [R1+0xc4], R16 ;  /* 0x0000c41001007387 */ /* 0x004fe80000100800 */
[----:B---3--:R1:W-:Y:S04]  /*03c0*/  STL [R1+0xc0], R0 ;  /* 0x0000c00001007387 */ /* 0x0083e80000100800 */
[----:B-1----:R1:W2:Y:S01]  /*03d0*/  LDG.E.U16 R0, [R8.64] ;  /* 0x0000000408007981 */ /* 0x0022a2000c1e1500 */
[----:B------:R-:W-:Y:S02]  /*03e0*/  LEA R13, R40, R11, 0x1 ;  /* 0x0000000b280d7211 */ /* 0x000fe400078e08ff */
[----:B------:R-:W-:-:S03]  /*03f0*/  LEA R10, P0, R11, R32, 0x1 ;  /* 0x000000200b0a7211 */ /* 0x000fc600078008ff */
[C---:B------:R-:W-:Y:S01]  /*0400*/  IMAD R15, R40.reuse, 0x2, R13 ;  /* 0x00000002280f7824 */ /* 0x040fe200078e020d */
[-C--:B------:R-:W-:Y:S02]  /*0410*/  LEA.HI.X.SX32 R11, R11, R27.reuse, 0x1, P0 ;  /* 0x0000001b0b0b7211 */ /* 0x080fe400000f0eff */
[CC--:B------:R-:W-:Y:S01]  /*0420*/  LEA R12, P0, R13.reuse, R32.reuse, 0x1 ;  /* 0x000000200d0c7211 */ /* 0x0c0fe200078008ff */
[C---:B----4-:R-:W-:Y:S01]  /*0430*/  IMAD R3, R40.reuse, 0x2, R15 ;  /* 0x0000000228037824 */ /* 0x050fe200078e020f */
[----:B-----5:R3:W-:Y:S02]  /*0440*/  STL [R1+0x104], R18 ;  /* 0x0001041201007387 */ /* 0x0207e40000100800 */
[----:B------:R-:W-:Y:S01]  /*0450*/  LEA.HI.X.SX32 R13, R13, R27, 0x1, P0 ;  /* 0x0000001b0d0d7211 */ /* 0x000fe200000f0eff */
[----:B0-----:R-:W-:Y:S01]  /*0460*/  IMAD R5, R40, 0x2, R3 ;  /* 0x0000000228057824 */ /* 0x001fe200078e0203 */
[-C--:B------:R-:W-:Y:S01]  /*0470*/  LEA R16, P1, R15, R32.reuse, 0x1 ;  /* 0x000000200f107211 */ /* 0x080fe200078208ff */
[----:B------:R-:W-:Y:S04]  /*0480*/  STL [R1+0x124], R23 ;  /* 0x0001241701007387 */ /* 0x000fe80000100800 */
[----:B------:R0:W4:Y:S01]  /*0490*/  LDG.E.U16 R25, [R10.64] ;  /* 0x000000040a197981 */ /* 0x000122000c1e1500 */
[----:B---3--:R-:W-:-:S03]  /*04a0*/  LEA R18, P0, R3, R32, 0x1 ;  /* 0x0000002003127211 */ /* 0x008fc600078008ff */
[----:B------:R3:W5:Y:S01]  /*04b0*/  LDG.E.U16 R24, [R12.64] ;  /* 0x000000040c187981 */ /* 0x000762000c1e1500 */
[----:B------:R-:W-:Y:S02]  /*04c0*/  LEA.HI.X.SX32 R19, R3, R27, 0x1, P0 ;  /* 0x0000001b03137211 */ /* 0x000fe400000f0eff */
[C---:B------:R-:W-:Y:S02]  /*04d0*/  LEA R3, R40.reuse, R5, 0x1 ;  /* 0x0000000528037211 */ /* 0x040fe400078e08ff */
[CC--:B------:R-:W-:Y:S01]  /*04e0*/  LEA R4, P0, R5.reuse, R32.reuse, 0x1 ;  /* 0x0000002005047211 */ /* 0x0c0fe200078008ff */
[----:B------:R0:W-:Y:S02]  /*04f0*/  STL [R1+0xbc], R22 ;  /* 0x0000bc1601007387 */ /* 0x0001e40000100800 */
[C---:B------:R-:W-:Y:S01]  /*0500*/  IMAD R7, R40.reuse, 0x2, R3 ;  /* 0x0000000228077824 */ /* 0x040fe200078e0203 */
[-C--:B------:R-:W-:Y:S01]  /*0510*/  LEA.HI.X.SX32 R5, R5, R27.reuse, 0x1, P0 ;  /* 0x0000001b05057211 */ /* 0x080fe200000f0eff */
[----:B------:R3:W-:Y:S01]  /*0520*/  STL [R1+0xb4], R14 ;  /* 0x0000b40e01007387 */ /* 0x0007e20000100800 */
[----:B------:R-:W-:Y:S01]  /*0530*/  LEA.HI.X.SX32 R17, R15, R27, 0x1, P1 ;  /* 0x0000001b0f117211 */ /* 0x000fe200008f0eff */
[----:B-1----:R-:W-:Y:S01]  /*0540*/  IMAD R9, R40, 0x2, R7 ;  /* 0x0000000228097824 */ /* 0x002fe200078e0207 */
[-C--:B------:R-:W-:Y:S01]  /*0550*/  LEA R2, P1, R7, R32.reuse, 0x1 ;  /* 0x0000002007027211 */ /* 0x080fe200078208ff */
[----:B0-----:R0:W4:Y:S01]  /*0560*/  LDG.E.U16 R22, [R18.64] ;  /* 0x0000000412167981 */ /* 0x001122000c1e1500 */
[----:B---3--:R-:W-:-:S03]  /*0570*/  LEA R14, P0, R3, R32, 0x1 ;  /* 0x00000020030e7211 */ /* 0x008fc600078008ff */
[----:B------:R1:W5:Y:S01]  /*0580*/  LDG.E.U16 R23, [R16.64] ;  /* 0x0000000410177981 */ /* 0x000362000c1e1500 */
[-C--:B------:R-:W-:Y:S02]  /*0590*/  LEA.HI.X.SX32 R15, R3, R27.reuse, 0x1, P0 ;  /* 0x0000001b030f7211 */ /* 0x080fe400000f0eff */
[-C--:B------:R-:W-:Y:S01]  /*05a0*/  LEA.HI.X.SX32 R3, R7, R27.reuse, 0x1, P1 ;  /* 0x0000001b07037211 */ /* 0x080fe200008f0eff */
[----:B------:R-:W-:Y:S01]  /*05b0*/  IMAD R7, R40, 0x2, R9 ;  /* 0x0000000228077824 */ /* 0x000fe200078e0209 */
[CC--:B------:R-:W-:Y:S01]  /*05c0*/  LEA R12, P0, R9.reuse, R32.reuse, 0x1 ;  /* 0x00000020090c7211 */ /* 0x0c0fe200078008ff */
[----:B------:R1:W-:Y:S03]  /*05d0*/  STL [R1+0x100], R21 ;  /* 0x0001001501007387 */ /* 0x0003e60000100800 */
[----:B------:R-:W-:Y:S01]  /*05e0*/  LEA.HI.X.SX32 R13, R9, R27, 0x1, P0 ;  /* 0x0000001b090d7211 */ /* 0x000fe200000f0eff */
[----:B0-----:R0:W5:Y:S01]  /*05f0*/  LDG.E.U16 R19, [R2.64] ;  /* 0x0000000402137981 */ /* 0x001162000c1e1500 */
[----:B------:R-:W-:-:S02]  /*0600*/  LEA R10, P0, R7, R32, 0x1 ;  /* 0x00000020070a7211 */ /* 0x000fc400078008ff */
[----:B------:R-:W-:Y:S01]  /*0610*/  LEA R9, R40, R7, 0x1 ;  /* 0x0000000728097211 */ /* 0x000fe200078e08ff */
[----:B------:R0:W-:Y:S01]  /*0620*/  STL [R1+0x120], R20 ;  /* 0x0001201401007387 */ /* 0x0001e20000100800 */
[----:B------:R-:W-:-:S03]  /*0630*/  LEA.HI.X.SX32 R11, R7, R27, 0x1, P0 ;  /* 0x0000001b070b7211 */ /* 0x000fc600000f0eff */
[----:B-1----:R1:W5:Y:S01]  /*0640*/  LDG.E.U16 R21, [R4.64] ;  /* 0x0000000404157981 */ /* 0x002362000c1e1500 */
[----:B------:R-:W-:-:S03]  /*0650*/  IMAD R7, R40, 0x2, R9 ;  /* 0x0000000228077824 */ /* 0x000fc600078e0209 */
[----:B------:R1:W-:Y:S01]  /*0660*/  STL [R1+0xb0], R6 ;  /* 0x0000b00601007387 */ /* 0x0003e20000100800 */
[----:B------:R-:W-:-:S03]  /*0670*/  LEA R8, P0, R9, R32, 0x1 ;  /* 0x0000002009087211 */ /* 0x000fc600078008ff */
[----:B0-----:R0:W5:Y:S01]  /*0680*/  LDG.E.U16 R20, [R14.64] ;  /* 0x000000040e147981 */ /* 0x001162000c1e1500 */
[----:B-1----:R-:W-:-:S03]  /*0690*/  IMAD R5, R40, 0x2, R7 ;  /* 0x0000000228057824 */ /* 0x002fc600078e0207 */
[----:B------:R1:W5:Y:S01]  /*06a0*/  LDG.E.U16 R16, [R10.64] ;  /* 0x000000040a107981 */ /* 0x000362000c1e1500 */
[-C--:B------:R-:W-:Y:S02]  /*06b0*/  LEA.HI.X.SX32 R9, R9, R27.reuse, 0x1, P0 ;  /* 0x0000001b09097211 */ /* 0x080fe400000f0eff */
[-C--:B------:R-:W-:Y:S02]  /*06c0*/  LEA R6, P1, R7, R32.reuse, 0x1 ;  /* 0x0000002007067211 */ /* 0x080fe400078208ff */
[----:B------:R-:W-:Y:S01]  /*06d0*/  LEA R4, P0, R5, R32, 0x1 ;  /* 0x0000002005047211 */ /* 0x000fe200078008ff */
[----:B------:R-:W-:Y:S01]  /*06e0*/  IMAD R3, R40, 0x2, R5 ;  /* 0x0000000228037824 */ /* 0x000fe200078e0205 */
[-C--:B------:R-:W-:Y:S01]  /*06f0*/  LEA.HI.X.SX32 R7, R7, R27.reuse, 0x1, P1 ;  /* 0x0000001b07077211 */ /* 0x080fe200008f0eff */
[----:B------:R1:W5:Y:S01]  /*0700*/  LDG.E.U16 R17, [R8.64] ;  /* 0x0000000408117981 */ /* 0x000362000c1e1500 */
[----:B------:R-:W-:-:S03]  /*0710*/  LEA.HI.X.SX32 R5, R5, R27, 0x1, P0 ;  /* 0x0000001b05057211 */ /* 0x000fc600000f0eff */
[----:B------:R1:W5:Y:S01]  /*0720*/  LDG.E.U16 R18, [R6.64] ;  /* 0x0000000406127981 */ /* 0x000362000c1e1500 */
[----:B------:R-:W-:-:S03]  /*0730*/  LEA R2, P0, R3, R32, 0x1 ;  /* 0x0000002003027211 */ /* 0x000fc600078008ff */
[----:B0-----:R0:W5:Y:S04]  /*0740*/  LDG.E.U16 R14, [R4.64] ;  /* 0x00000004040e7981 */ /* 0x001168000c1e1500 */
[----:B--2---:R2:W-:Y:S04]  /*0750*/  STL [R1+0xac], R0 ;  /* 0x0000ac0001007387 */ /* 0x0045e80000100800 */
[----:B--2---:R2:W3:Y:S02]  /*0760*/  LDG.E.U16 R0, [R12.64] ;  /* 0x000000040c007981 */ /* 0x0044e4000c1e1500 */
[----:B--2---:R-:W-:-:S02]  /*0770*/  LEA R13, R40, R3, 0x1 ;  /* 0x00000003280d7211 */ /* 0x004fc400078e08ff */
[----:B------:R-:W-:-:S05]  /*0780*/  LEA.HI.X.SX32 R3, R3, R27, 0x1, P0 ;  /* 0x0000001b03037211 */ /* 0x000fca00000f0eff */
[----:B------:R2:W3:Y:S01]  /*0790*/  LDG.E.U16 R12, [R2.64] ;  /* 0x00000004020c7981 */ /* 0x0004e2000c1e1500 */
[----:B------:R-:W-:Y:S01]  /*07a0*/  IMAD R15, R40, 0x2, R13 ;  /* 0x00000002280f7824 */ /* 0x000fe200078e020d */
[----:B0-----:R-:W-:-:S03]  /*07b0*/  LEA R4, P0, R13, R32, 0x1 ;  /* 0x000000200d047211 */ /* 0x001fc600078008ff */
[C---:B-1----:R-:W-:Y:S01]  /*07c0*/  IMAD R11, R40.reuse, 0x2, R15 ;  /* 0x00000002280b7824 */ /* 0x042fe200078e020f */
[-C--:B------:R-:W-:Y:S02]  /*07d0*/  LEA R6, P1, R15, R32.reuse, 0x1 ;  /* 0x000000200f067211 */ /* 0x080fe400078208ff */
[-C--:B------:R-:W-:Y:S01]  /*07e0*/  LEA.HI.X.SX32 R5, R13, R27.reuse, 0x1, P0 ;  /* 0x0000001b0d057211 */ /* 0x080fe200000f0eff */
[C---:B------:R-:W-:Y:S01]  /*07f0*/  IMAD R9, R40.reuse, 0x2, R11 ;  /* 0x0000000228097824 */ /* 0x040fe200078e020b */
[-C--:B------:R-:W-:Y:S02]  /*0800*/  LEA.HI.X.SX32 R7, R15, R27.reuse, 0x1, P1 ;  /* 0x0000001b0f077211 */ /* 0x080fe400008f0eff */
[C---:B--2---:R-:W-:Y:S01]  /*0810*/  LEA R2, P0, R11.reuse, R32, 0x1 ;  /* 0x000000200b027211 */ /* 0x044fe200078008ff */
[----:B------:R0:W2:Y:S03]  /*0820*/  LDG.E.U16 R10, [R4.64] ;  /* 0x00000004040a7981 */ /* 0x0000a6000c1e1500 */
[----:B------:R-:W-:Y:S01]  /*0830*/  LEA.HI.X.SX32 R3, R11, R27, 0x1, P0 ;  /* 0x0000001b0b037211 */ /* 0x000fe200000f0eff */
[----:B----4-:R-:W-:Y:S01]  /*0840*/  STL [R1+0xfc], R25 ;  /* 0x0000fc1901007387 */ /* 0x010fe20000100800 */
[----:B------:R-:W-:-:S03]  /*0850*/  LEA R11, R40, R9, 0x1 ;  /* 0x00000009280b7211 */ /* 0x000fc600078e08ff */
[----:B------:R1:W4:Y:S01]  /*0860*/  LDG.E.U16 R8, [R6.64] ;  /* 0x0000000406087981 */ /* 0x000322000c1e1500 */
[----:B0-----:R-:W-:-:S03]  /*0870*/  LEA R4, P0, R9, R32, 0x1 ;  /* 0x0000002009047211 */ /* 0x001fc600078008ff */
[----:B-----5:R-:W-:Y:S01]  /*0880*/  STL [R1+0x11c], R24 ;  /* 0x00011c1801007387 */ /* 0x020fe20000100800 */
[----:B------:R-:W-:-:S03]  /*0890*/  LEA.HI.X.SX32 R5, R9, R27, 0x1, P0 ;  /* 0x0000001b09057211 */ /* 0x000fc600000f0eff */
[----:B------:R-:W-:Y:S01]  /*08a0*/  STL [R1+0xa4], R23 ;  /* 0x0000a41701007387 */ /* 0x000fe20000100800 */
[----:B------:R-:W-:-:S03]  /*08b0*/  IMAD R9, R40, 0x2, R11 ;  /* 0x0000000228097824 */ /* 0x000fc600078e020b */
[----:B------:R-:W-:Y:S04]  /*08c0*/  STL [R1+0xa0], R22 ;  /* 0x0000a01601007387 */ /* 0x000fe80000100800 */
[----:B------:R-:W-:Y:S01]  /*08d0*/  STL [R1+0xf4], R21 ;  /* 0x0000f41501007387 */ /* 0x000fe20000100800 */
[C---:B------:R-:W-:Y:S01]  /*08e0*/  IMAD R13, R40.reuse, 0x2, R9 ;  /* 0x00000002280d7824 */ /* 0x040fe200078e0209 */
[C---:B-1----:R-:W-:Y:S02]  /*08f0*/  LEA R6, P1, R9.reuse, R32, 0x1 ;  /* 0x0000002009067211 */ /* 0x042fe400078208ff */
[----:B------:R-:W-:Y:S04]  /*0900*/  STL [R1+0x118], R20 ;  /* 0x0001181401007387 */ /* 0x000fe80000100800 */
[----:B------:R-:W-:Y:S01]  /*0910*/  STL [R1+0x9c], R19 ;  /* 0x00009c1301007387 */ /* 0x000fe20000100800 */
[----:B------:R-:W-:Y:S01]  /*0920*/  LEA.HI.X.SX32 R7, R9, R27, 0x1, P1 ;  /* 0x0000001b09077211 */ /* 0x000fe200008f0eff */
[----:B------:R-:W-:-:S04]  /*0930*/  IMAD R9, R40, 0x2, R13 ;  /* 0x0000000228097824 */ /* 0x000fc800078e020d */
[----:B------:R0:W5:Y:S04]  /*0940*/  LDG.E.U16 R15, [R6.64] ;  /* 0x00000004060f7981 */ /* 0x000168000c1e1500 */
[----:B---3--:R1:W-:Y:S04]  /*0950*/  STL [R1+0x94], R0 ;  /* 0x0000940001007387 */ /* 0x0083e80000100800 */
[----:B------:R3:W-:Y:S04]  /*0960*/  STL [R1+0xf0], R16 ;  /* 0x0000f01001007387 */ /* 0x0007e80000100800 */
[----:B-1----:R1:W5:Y:S04]  /*0970*/  LDG.E.U16 R0, [R2.64] ;  /* 0x0000000402007981 */ /* 0x002368000c1e1500 */
[----:B---3--:R3:W5:Y:S01]  /*0980*/  LDG.E.U16 R16, [R4.64] ;  /* 0x0000000404107981 */ /* 0x008762000c1e1500 */
[----:B-1----:R-:W-:-:S04]  /*0990*/  LEA R2, P0, R11, R32, 0x1 ;  /* 0x000000200b027211 */ /* 0x002fc800078008ff */
[-C--:B------:R-:W-:Y:S02]  /*09a0*/  LEA.HI.X.SX32 R3, R11, R27.reuse, 0x1, P0 ;  /* 0x0000001b0b037211 */ /* 0x080fe400000f0eff */
[CC--:B---3--:R-:W-:Y:S01]  /*09b0*/  LEA R4, P0, R13.reuse, R32.reuse, 0x1 ;  /* 0x000000200d047211 */ /* 0x0c8fe200078008ff */
[----:B------:R1:W-:Y:S03]  /*09c0*/  STL [R1+0x114], R17 ;  /* 0x0001141101007387 */ /* 0x0003e60000100800 */
[----:B------:R-:W-:Y:S01]  /*09d0*/  LEA.HI.X.SX32 R5, R13, R27, 0x1, P0 ;  /* 0x0000001b0d057211 */ /* 0x000fe200000f0eff */
[----:B------:R-:W-:Y:S04]  /*09e0*/  STL [R1+0x90], R18 ;  /* 0x0000901201007387 */ /* 0x000fe80000100800 */
[----:B-1----:R1:W3:Y:S04]  /*09f0*/  LDG.E.U16 R17, [R2.64] ;  /* 0x0000000402117981 */ /* 0x0022e8000c1e1500 */
[----:B------:R0:W-:Y:S01]  /*0a00*/  STL [R1+0x8c], R14 ;  /* 0x00008c0e01007387 */ /* 0x0001e20000100800 */
[----:B-1----:R-:W-:-:S03]  /*0a10*/  LEA R2, P0, R9, R32, 0x1 ;  /* 0x0000002009027211 */ /* 0x002fc600078008ff */
[----:B0-----:R0:W3:Y:S01]  /*0a20*/  LDG.E.U16 R14, [R4.64] ;  /* 0x00000004040e7981 */ /* 0x0010e2000c1e1500 */
[----:B------:R-:W-:-:S03]  /*0a30*/  LEA.HI.X.SX32 R3, R9, R27, 0x1, P0 ;  /* 0x0000001b09037211 */ /* 0x000fc600000f0eff */
[----:B------:R1:W-:Y:S04]  /*0a40*/  STL [R1+0xec], R12 ;  /* 0x0000ec0c01007387 */ /* 0x0003e80000100800 */
[----:B-1----:R1:W3:Y:S01]  /*0a50*/  LDG.E.U16 R12, [R2.64] ;  /* 0x00000004020c7981 */ /* 0x0022e2000c1e1500 */
[----:B------:R-:W-:-:S05]  /*0a60*/  LEA R11, R40, R9, 0x1 ;  /* 0x00000009280b7211 */ /* 0x000fca00078e08ff */
[----:B------:R-:W-:Y:S01]  /*0a70*/  IMAD R9, R40, 0x2, R11 ;  /* 0x0000000228097824 */ /* 0x000fe200078e020b */
[----:B0-----:R-:W-:-:S03]  /*0a80*/  LEA R4, P0, R11, R32, 0x1 ;  /* 0x000000200b047211 */ /* 0x001fc600078008ff */
[C---:B------:R-:W-:Y:S01]  /*0a90*/  IMAD R13, R40.reuse, 0x2, R9 ;  /* 0x00000002280d7824 */ /* 0x040fe200078e0209 */
[-C--:B------:R-:W-:Y:S02]  /*0aa0*/  LEA R6, P1, R9, R32.reuse, 0x1 ;  /* 0x0000002009067211 */ /* 0x080fe400078208ff */
[-C--:B------:R-:W-:Y:S02]  /*0ab0*/  LEA.HI.X.SX32 R5, R11, R27.reuse, 0x1, P0 ;  /* 0x0000001b0b057211 */ /* 0x080fe400000f0eff */
[-C--:B------:R-:W-:Y:S01]  /*0ac0*/  LEA.HI.X.SX32 R7, R9, R27.reuse, 0x1, P1 ;  /* 0x0000001b09077211 */ /* 0x080fe200008f0eff */
[C---:B------:R-:W-:Y:S01]  /*0ad0*/  IMAD R9, R40.reuse, 0x2, R13 ;  /* 0x0000000228097824 */ /* 0x040fe200078e020d */
[C---:B-1----:R-:W-:Y:S01]  /*0ae0*/  LEA R2, P0, R13.reuse, R32, 0x1 ;  /* 0x000000200d027211 */ /* 0x042fe200078008ff */
[----:B--2---:R0:W-:Y:S03]  /*0af0*/  STL [R1+0x110], R10 ;  /* 0x0001100a01007387 */ /* 0x0041e60000100800 */
[----:B------:R-:W-:Y:S01]  /*0b00*/  LEA.HI.X.SX32 R3, R13, R27, 0x1, P0 ;  /* 0x0000001b0d037211 */ /* 0x000fe200000f0eff */
[----:B----4-:R1:W-:Y:S01]  /*0b10*/  STL [R1+0x84], R8 ;  /* 0x0000840801007387 */ /* 0x0103e20000100800 */
[----:B------:R-:W-:-:S03]  /*0b20*/  LEA R11, R40, R9, 0x1 ;  /* 0x00000009280b7211 */ /* 0x000fc600078e08ff */
[----:B0-----:R0:W2:Y:S04]  /*0b30*/  LDG.E.U16 R10, [R4.64] ;  /* 0x00000004040a7981 */ /* 0x0010a8000c1e1500 */
[----:B-1----:R1:W4:Y:S01]  /*0b40*/  LDG.E.U16 R8, [R6.64] ;  /* 0x0000000406087981 */ /* 0x002322000c1e1500 */
[----:B0-----:R-:W-:-:S04]  /*0b50*/  LEA R4, P0, R9, R32, 0x1 ;  /* 0x0000002009047211 */ /* 0x001fc800078008ff */
[----:B------:R-:W-:Y:S01]  /*0b60*/  LEA.HI.X.SX32 R5, R9, R27, 0x1, P0 ;  /* 0x0000001b09057211 */ /* 0x000fe200000f0eff */
[----:B------:R-:W-:-:S04]  /*0b70*/  IMAD R9, R40, 0x2, R11 ;  /* 0x0000000228097824 */ /* 0x000fc800078e020b */
[----:B------:R-:W-:Y:S01]  /*0b80*/  IMAD R13, R40, 0x2, R9 ;  /* 0x00000002280d7824 */ /* 0x000fe200078e0209 */
[----:B-1----:R-:W-:-:S04]  /*0b90*/  LEA R6, P1, R9, R32, 0x1 ;  /* 0x0000002009067211 */ /* 0x002fc800078208ff */
[----:B------:R-:W-:Y:S01]  /*0ba0*/  LEA.HI.X.SX32 R7, R9, R27, 0x1, P1 ;  /* 0x0000001b09077211 */ /* 0x000fe200008f0eff */
[----:B------:R-:W-:Y:S01]  /*0bb0*/  IMAD R9, R40, 0x2, R13 ;  /* 0x0000000228097824 */ /* 0x000fe200078e020d */
[----:B-----5:R0:W-:Y:S04]  /*0bc0*/  STL [R1+0x80], R0 ;  /* 0x0000800001007387 */ /* 0x0201e80000100800 */
[----:B------:R1:W-:Y:S04]  /*0bd0*/  STL [R1+0xe4], R16 ;  /* 0x0000e41001007387 */ /* 0x0003e80000100800 */
[----:B0-----:R0:W5:Y:S04]  /*0be0*/  LDG.E.U16 R0, [R2.64] ;  /* 0x0000000402007981 */ /* 0x001168000c1e1500 */
[----:B-1----:R1:W5:Y:S01]  /*0bf0*/  LDG.E.U16 R16, [R4.64] ;  /* 0x0000000404107981 */ /* 0x002362000c1e1500 */
[----:B0-----:R-:W-:-:S04]  /*0c00*/  LEA R2, P0, R11, R32, 0x1 ;  /* 0x000000200b027211 */ /* 0x001fc800078008ff */
[----:B------:R-:W-:Y:S02]  /*0c10*/  LEA.HI.X.SX32 R3, R11, R27, 0x1, P0 ;  /* 0x0000001b0b037211 */ /* 0x000fe400000f0eff */
[CC--:B-1----:R-:W-:Y:S01]  /*0c20*/  LEA R4, P0, R13.reuse, R32.reuse, 0x1 ;  /* 0x000000200d047211 */ /* 0x0c2fe200078008ff */
[----:B---3--:R-:W-:Y:S01]  /*0c30*/  STL [R1+0x10c], R17 ;  /* 0x00010c1101007387 */ /* 0x008fe20000100800 */
[----:B------:R-:W-:Y:S02]  /*0c40*/  LEA R11, R40, R9, 0x1 ;  /* 0x00000009280b7211 */ /* 0x000fe400078e08ff */
[----:B------:R-:W-:Y:S01]  /*0c50*/  LEA.HI.X.SX32 R5, R13, R27, 0x1, P0 ;  /* 0x0000001b0d057211 */ /* 0x000fe200000f0eff */
[----:B------:R0:W3:Y:S04]  /*0c60*/  LDG.E.U16 R18, [R2.64] ;  /* 0x0000000402127981 */ /* 0x0000e8000c1e1500 */
[----:B------:R1:W-:Y:S01]  /*0c70*/  STL [R1+0x7c], R15 ;  /* 0x00007c0f01007387 */ /* 0x0003e20000100800 */
[----:B0-----:R-:W-:-:S03]  /*0c80*/  LEA R2, P0, R9, R32, 0x1 ;  /* 0x0000002009027211 */ /* 0x001fc600078008ff */
[----:B------:R0:W-:Y:S04]  /*0c90*/  STL [R1+0x74], R14 ;  /* 0x0000740e01007387 */ /* 0x0001e80000100800 */
[----:B-1----:R1:W3:Y:S01]  /*0ca0*/  LDG.E.U16 R15, [R6.64] ;  /* 0x00000004060f7981 */ /* 0x0022e2000c1e1500 */
[----:B------:R-:W-:-:S03]  /*0cb0*/  LEA.HI.X.SX32 R3, R9, R27, 0x1, P0 ;  /* 0x0000001b09037211 */ /* 0x000fc600000f0eff */
[----:B0-----:R0:W3:Y:S04]  /*0cc0*/  LDG.E.U16 R14, [R4.64] ;  /* 0x00000004040e7981 */ /* 0x0010e8000c1e1500 */
[----:B------:R1:W-:Y:S04]  /*0cd0*/  STL [R1+0xe0], R12 ;  /* 0x0000e00c01007387 */ /* 0x0003e80000100800 */
[----:B------:R1:W3:Y:S01]  /*0ce0*/  LDG.E.U16 R17, [R2.64] ;  /* 0x0000000402117981 */ /* 0x0002e2000c1e1500 */
[----:B0-----:R-:W-:-:S04]  /*0cf0*/  LEA R4, P0, R11, R32, 0x1 ;  /* 0x000000200b047211 */ /* 0x001fc800078008ff */
[----:B------:R-:W-:-:S05]  /*0d00*/  LEA.HI.X.SX32 R5, R11, R27, 0x1, P0 ;  /* 0x0000001b0b057211 */ /* 0x000fca00000f0eff */
[----:B-1----:R0:W3:Y:S01]  /*0d10*/  LDG.E.U16 R12, [R4.64] ;  /* 0x00000004040c7981 */ /* 0x0020e2000c1e1500 */
[----:B------:R-:W-:-:S04]  /*0d20*/  IMAD R9, R40, 0x2, R11 ;  /* 0x0000000228097824 */ /* 0x000fc800078e020b */
[----:B------:R-:W-:Y:S01]  /*0d30*/  IMAD R13, R40, 0x2, R9 ;  /* 0x00000002280d7824 */ /* 0x000fe200078e0209 */
[----:B------:R-:W-:-:S04]  /*0d40*/  LEA R6, P1, R9, R32, 0x1 ;  /* 0x0000002009067211 */ /* 0x000fc800078208ff */
[-C--:B------:R-:W-:Y:S01]  /*0d50*/  LEA.HI.X.SX32 R7, R9, R27.reuse, 0x1, P1 ;  /* 0x0000001b09077211 */ /* 0x080fe200008f0eff */
[----:B------:R-:W-:Y:S01]  /*0d60*/  IMAD R9, R40, 0x2, R13 ;  /* 0x0000000228097824 */ /* 0x000fe200078e020d */
[CC--:B------:R-:W-:Y:S01]  /*0d70*/  LEA R2, P0, R13.reuse, R32.reuse, 0x1 ;  /* 0x000000200d027211 */ /* 0x0c0fe200078008ff */
[----:B--2---:R1:W-:Y:S03]  /*0d80*/  STL [R1+0x108], R10 ;  /* 0x0001080a01007387 */ /* 0x0043e60000100800 */
[----:B------:R-:W-:Y:S01]  /*0d90*/  LEA.HI.X.SX32 R3, R13, R27, 0x1, P0 ;  /* 0x0000001b0d037211 */ /* 0x000fe200000f0eff */
[----:B----4-:R2:W-:Y:S01]  /*0da0*/  STL [R1+0x70], R8 ;  /* 0x0000700801007387 */ /* 0x0105e20000100800 */
[----:B0-----:R-:W-:-:S03]  /*0db0*/  LEA R4, P0, R9, R32, 0x1 ;  /* 0x0000002009047211 */ /* 0x001fc600078008ff */
[----:B------:R0:W4:Y:S04]  /*0dc0*/  LDG.E.U16 R11, [R2.64] ;  /* 0x00000004020b7981 */ /* 0x000128000c1e1500 */
[----:B-1----:R1:W4:Y:S01]  /*0dd0*/  LDG.E.U16 R10, [R6.64] ;  /* 0x00000004060a7981 */ /* 0x002322000c1e1500 */
[----:B--2---:R-:W-:Y:S02]  /*0de0*/  LEA R8, R40, R9, 0x1 ;  /* 0x0000000928087211 */ /* 0x004fe400078e08ff */
[----:B------:R-:W-:Y:S02]  /*0df0*/  LEA.HI.X.SX32 R5, R9, R27, 0x1, P0 ;  /* 0x0000001b09057211 */ /* 0x000fe400000f0eff */
[----:B0-----:R-:W-:Y:S01]  /*0e00*/  LEA R2, P0, R8, R32, 0x1 ;  /* 0x0000002008027211 */ /* 0x001fe200078008ff */
[----:B-1----:R-:W-:-:S03]  /*0e10*/  IMAD R7, R40, 0x2, R8 ;  /* 0x0000000228077824 */ /* 0x002fc600078e0208 */
[----:B------:R-:W-:Y:S02]  /*0e20*/  LEA.HI.X.SX32 R3, R8, R27, 0x1, P0 ;  /* 0x0000001b08037211 */ /* 0x000fe400000f0eff */
[----:B------:R-:W-:-:S03]  /*0e30*/  LEA R6, P1, R7, R32, 0x1 ;  /* 0x0000002007067211 */ /* 0x000fc600078208ff */
[----:B------:R0:W2:Y:S04]  /*0e40*/  LDG.E.U16 R9, [R2.64] ;  /* 0x0000000402097981 */ /* 0x0000a8000c1e1500 */
[----:B-----5:R1:W-:Y:S04]  /*0e50*/  STL [R1+0x6c], R0 ;  /* 0x00006c0001007387 */ /* 0x0203e80000100800 */
[----:B------:R5:W-:Y:S01]  /*0e60*/  STL [R1+0xdc], R16 ;  /* 0x0000dc1001007387 */ /* 0x000be20000100800 */
[----:B-1----:R-:W-:-:S03]  /*0e70*/  IMAD R0, R40, 0x2, R7 ;  /* 0x0000000228007824 */ /* 0x002fc600078e0207 */
[----:B-----5:R1:W5:Y:S01]  /*0e80*/  LDG.E.U16 R16, [R4.64] ;  /* 0x0000000404107981 */ /* 0x020362000c1e1500 */
[----:B------:R-:W-:Y:S01]  /*0e90*/  LEA.HI.X.SX32 R7, R7, R27, 0x1, P1 ;  /* 0x0000001b07077211 */ /* 0x000fe200008f0eff */
[----:B------:R-:W-:Y:S02]  /*0ea0*/  IMAD R8, R40, 0x2, R0 ;  /* 0x0000000228087824 */ /* 0x000fe400078e0200 */
[----:B---3--:R-:W-:Y:S01]  /*0eb0*/  STL [R1+0xf8], R18 ;  /* 0x0000f81201007387 */ /* 0x008fe20000100800 */
[----:B-1----:R-:W-:-:S04]  /*0ec0*/  LEA R4, P0, R0, R32, 0x1 ;  /* 0x0000002000047211 */ /* 0x002fc800078008ff */
[-C--:B------:R-:W-:Y:S02]  /*0ed0*/  LEA.HI.X.SX32 R5, R0, R27.reuse, 0x1, P0 ;  /* 0x0000001b00057211 */ /* 0x080fe400000f0eff */
[----:B0-----:R-:W-:Y:S02]  /*0ee0*/  LEA R2, P0, R8, R32, 0x1 ;  /* 0x0000002008027211 */ /* 0x001fe400078008ff */
[----:B------:R-:W-:Y:S01]  /*0ef0*/  LEA R0, R40, R8, 0x1 ;  /* 0x0000000828007211 */ /* 0x000fe200078e08ff */
[----:B------:R0:W-:Y:S01]  /*0f00*/  STL [R1+0x64], R15 ;  /* 0x0000640f01007387 */ /* 0x0001e20000100800 */
[----:B------:R-:W-:-:S03]  /*0f10*/  LEA.HI.X.SX32 R3, R8, R27, 0x1, P0 ;  /* 0x0000001b08037211 */ /* 0x000fc600000f0eff */
[----:B------:R1:W-:Y:S04]  /*0f20*/  STL [R1+0x60], R14 ;  /* 0x0000600e01007387 */ /* 0x0003e80000100800 */
[----:B0-----:R0:W3:Y:S04]  /*0f30*/  LDG.E.U16 R15, [R6.64] ;  /* 0x00000004060f7981 */ /* 0x0010e8000c1e1500 */
[----:B------:R0:W3:Y:S04]  /*0f40*/  LDG.E.U16 R13, [R2.64] ;  /* 0x00000004020d7981 */ /* 0x0000e8000c1e1500 */
[----:B-1----:R1:W3:Y:S02]  /*0f50*/  LDG.E.U16 R14, [R4.64] ;  /* 0x00000004040e7981 */ /* 0x0022e4000c1e1500 */
[----:B-1----:R-:W-:-:S02]  /*0f60*/  LEA R4, P0, R0, R32, 0x1 ;  /* 0x0000002000047211 */ /* 0x002fc400078008ff */
[----:B------:R-:W-:Y:S02]  /*0f70*/  STL [R1+0xd4], R17 ;  /* 0x0000d41101007387 */ /* 0x000fe40000100800 */
[----:B------:R-:W-:Y:S02]  /*0f80*/  LEA.HI.X.SX32 R5, R0, R27, 0x1, P0 ;  /* 0x0000001b00057211 */ /* 0x000fe400000f0eff */
[----:B------:R1:W-:Y:S04]  /*0f90*/  STL [R1+0xe8], R12 ;  /* 0x0000e80c01007387 */ /* 0x0003e80000100800 */
[----:B-1----:R1:W3:Y:S01]  /*0fa0*/  LDG.E.U16 R12, [R4.64] ;  /* 0x00000004040c7981 */ /* 0x0022e2000c1e1500 */
[----:B0-----:R-:W-:-:S04]  /*0fb0*/  IMAD R7, R40, 0x2, R0 ;  /* 0x0000000228077824 */ /* 0x001fc800078e0200 */
[----:B------:R-:W-:Y:S01]  /*0fc0*/  IMAD R8, R40, 0x2, R7 ;  /* 0x0000000228087824 */ /* 0x000fe200078e0207 */
[----:B------:R-:W-:-:S03]  /*0fd0*/  LEA R6, P1, R7, R32, 0x1 ;  /* 0x0000002007067211 */ /* 0x000fc600078208ff */
[----:B------:R-:W-:Y:S01]  /*0fe0*/  IMAD R0, R40, 0x2, R8 ;  /* 0x0000000228007824 */ /* 0x000fe200078e0208 */
[-C--:B------:R-:W-:Y:S02]  /*0ff0*/  LEA.HI.X.SX32 R7, R7, R27.reuse, 0x1, P1 ;  /* 0x0000001b07077211 */ /* 0x080fe400008f0eff */
[CC--:B------:R-:W-:Y:S01]  /*1000*/  LEA R2, P0, R8.reuse, R32.reuse, 0x1 ;  /* 0x0000002008027211 */ /* 0x0c0fe200078008ff */
[----:B----4-:R0:W-:Y:S03]  /*1010*/  STL [R1+0x5c], R10 ;  /* 0x00005c0a01007387 */ /* 0x0101e60000100800 */
[-C--:B------:R-:W-:Y:S02]  /*1020*/  LEA.HI.X.SX32 R3, R8, R27.reuse, 0x1, P0 ;  /* 0x0000001b08037211 */ /* 0x080fe400000f0eff */
[----:B-1----:R-:W-:Y:S02]  /*1030*/  LEA R4, P0, R0, R32, 0x1 ;  /* 0x0000002000047211 */ /* 0x002fe400078008ff */
[----:B------:R-:W-:Y:S01]  /*1040*/  LEA R8, R40, R0, 0x1 ;  /* 0x0000000028087211 */ /* 0x000fe200078e08ff */
[----:B0-----:R0:W4:Y:S01]  /*1050*/  LDG.E.U16 R10, [R6.64] ;  /* 0x00000004060a7981 */ /* 0x001122000c1e1500 */
[----:B------:R-:W-:-:S03]  /*1060*/  LEA.HI.X.SX32 R5, R0, R27, 0x1, P0 ;  /* 0x0000001b00057211 */ /* 0x000fc600000f0eff */
[----:B------:R1:W-:Y:S01]  /*1070*/  STL [R1+0x54], R11 ;  /* 0x0000540b01007387 */ /* 0x0003e20000100800 */
[----:B0-----:R-:W-:-:S03]  /*1080*/  IMAD R7, R40, 0x2, R8 ;  /* 0x0000000228077824 */ /* 0x001fc600078e0208 */
[----:B-1----:R0:W4:Y:S01]  /*1090*/  LDG.E.U16 R11, [R2.64] ;  /* 0x00000004020b7981 */ /* 0x002122000c1e1500 */
[----:B------:R-:W-:Y:S01]  /*10a0*/  IMAD R0, R40, 0x2, R7 ;  /* 0x0000000228007824 */ /* 0x000fe200078e0207 */
[CC--:B------:R-:W-:Y:S02]  /*10b0*/  LEA R6, P1, R7.reuse, R32.reuse, 0x1 ;  /* 0x0000002007067211 */ /* 0x0c0fe400078208ff */
[CC--:B0-----:R-:W-:Y:S02]  /*10c0*/  LEA R2, P0, R8.reuse, R32.reuse, 0x1 ;  /* 0x0000002008027211 */ /* 0x0c1fe400078008ff */
[-C--:B------:R-:W-:Y:S02]  /*10d0*/  LEA.HI.X.SX32 R7, R7, R27.reuse, 0x1, P1 ;  /* 0x0000001b07077211 */ /* 0x080fe400008f0eff */
[----:B------:R-:W-:Y:S01]  /*10e0*/  LEA.HI.X.SX32 R3, R8, R27, 0x1, P0 ;  /* 0x0000001b08037211 */ /* 0x000fe200000f0eff */
[----:B------:R-:W-:Y:S01]  /*10f0*/  IMAD R8, R40, 0x2, R0 ;  /* 0x0000000228087824 */ /* 0x000fe200078e0200 */
[----:B-----5:R0:W-:Y:S04]  /*1100*/  STL [R1+0xd0], R16 ;  /* 0x0000d01001007387 */ /* 0x0201e80000100800 */
[----:B0-----:R0:W5:Y:S04]  /*1110*/  LDG.E.U16 R16, [R4.64] ;  /* 0x0000000404107981 */ /* 0x001168000c1e1500 */
[----:B--2---:R1:W-:Y:S01]  /*1120*/  STL [R1+0xd8], R9 ;  /* 0x0000d80901007387 */ /* 0x0043e20000100800 */
[----:B0-----:R-:W-:-:S03]  /*1130*/  LEA R4, P0, R0, R32, 0x1 ;  /* 0x0000002000047211 */ /* 0x001fc600078008ff */
[----:B-1----:R0:W2:Y:S01]  /*1140*/  LDG.E.U16 R9, [R2.64] ;  /* 0x0000000402097981 */ /* 0x0020a2000c1e1500 */
[----:B------:R-:W-:Y:S02]  /*1150*/  LEA.HI.X.SX32 R5, R0, R27, 0x1, P0 ;  /* 0x0000001b00057211 */ /* 0x000fe400000f0eff */
[----:B------:R-:W-:Y:S01]  /*1160*/  LEA R0, R40, R8, 0x1 ;  /* 0x0000000828007211 */ /* 0x000fe200078e08ff */
[----:B---3--:R1:W-:Y:S01]  /*1170*/  STL [R1+0x50], R15 ;  /* 0x0000500f01007387 */ /* 0x0083e20000100800 */
[----:B0-----:R-:W-:-:S04]  /*1180*/  LEA R2, P0, R8, R32, 0x1 ;  /* 0x0000002008027211 */ /* 0x001fc800078008ff */
[----:B------:R-:W-:Y:S01]  /*1190*/  LEA.HI.X.SX32 R3, R8, R27, 0x1, P0 ;  /* 0x0000001b08037211 */ /* 0x000fe200000f0eff */
[----:B-1----:R0:W3:Y:S04]  /*11a0*/  LDG.E.U16 R15, [R6.64] ;  /* 0x00000004060f7981 */ /* 0x0020e8000c1e1500 */
[----:B------:R1:W-:Y:S04]  /*11b0*/  STL [R1+0x4c], R14 ;  /* 0x00004c0e01007387 */ /* 0x0003e80000100800 */
[----:B------:R0:W-:Y:S04]  /*11c0*/  STL [R1+0xcc], R13 ;  /* 0x0000cc0d01007387 */ /* 0x0001e80000100800 */
[----:B-1----:R1:W3:Y:S04]  /*11d0*/  LDG.E.U16 R14, [R4.64] ;  /* 0x00000004040e7981 */ /* 0x0022e8000c1e1500 */
[----:B0-----:R0:W3:Y:S01]  /*11e0*/  LDG.E.U16 R13, [R2.64] ;  /* 0x00000004020d7981 */ /* 0x0010e2000c1e1500 */
[----:B-1----:R-:W-:-:S04]  /*11f0*/  LEA R4, P0, R0, R32, 0x1 ;  /* 0x0000002000047211 */ /* 0x002fc800078008ff */
[----:B------:R-:W-:Y:S01]  /*1200*/  LEA.HI.X.SX32 R5, R0, R27, 0x1, P0 ;  /* 0x0000001b00057211 */ /* 0x000fe200000f0eff */
[----:B------:R1:W-:Y:S04]  /*1210*/  STL [R1+0xc8], R12 ;  /* 0x0000c80c01007387 */ /* 0x0003e80000100800 */
[----:B-1----:R1:W3:Y:S01]  /*1220*/  LDG.E.U16 R12, [R4.64] ;  /* 0x00000004040c7981 */ /* 0x0022e2000c1e1500 */
[----:B------:R-:W-:-:S04]  /*1230*/  IMAD R7, R40, 0x2, R0 ;  /* 0x0000000228077824 */ /* 0x000fc800078e0200 */
[----:B------:R-:W-:Y:S01]  /*1240*/  IMAD R8, R40, 0x2, R7 ;  /* 0x0000000228087824 */ /* 0x000fe200078e0207 */
[----:B------:R-:W-:-:S03]  /*1250*/  LEA R6, P1, R7, R32, 0x1 ;  /* 0x0000002007067211 */ /* 0x000fc600078208ff */
[----:B------:R-:W-:Y:S01]  /*1260*/  IMAD R0, R40, 0x2, R8 ;  /* 0x0000000228007824 */ /* 0x000fe200078e0208 */
[C---:B0-----:R-:W-:Y:S02]  /*1270*/  LEA R2, P0, R8.reuse, R32, 0x1 ;  /* 0x0000002008027211 */ /* 0x041fe400078008ff */
[-C--:B------:R-:W-:Y:S02]  /*1280*/  LEA.HI.X.SX32 R7, R7, R27.reuse, 0x1, P1 ;  /* 0x0000001b07077211 */ /* 0x080fe400008f0eff */
[----:B------:R-:W-:Y:S02]  /*1290*/  LEA.HI.X.SX32 R3, R8, R27, 0x1, P0 ;  /* 0x0000001b08037211 */ /* 0x000fe400000f0eff */
[----:B------:R-:W-:Y:S01]  /*12a0*/  LEA R8, R40, R0, 0x1 ;  /* 0x0000000028087211 */ /* 0x000fe200078e08ff */
[----:B----4-:R0:W-:Y:S01]  /*12b0*/  STL [R1+0x44], R10 ;  /* 0x0000440a01007387 */ /* 0x0101e20000100800 */
[----:B-1----:R-:W-:-:S03]  /*12c0*/  LEA R4, P0, R0, R32, 0x1 ;  /* 0x0000002000047211 */ /* 0x002fc600078008ff */
[----:B------:R1:W-:Y:S01]  /*12d0*/  STL [R1+0x40], R11 ;  /* 0x0000400b01007387 */ /* 0x0003e20000100800 */
[----:B------:R-:W-:-:S03]  /*12e0*/  LEA.HI.X.SX32 R5, R0, R27, 0x1, P0 ;  /* 0x0000001b00057211 */ /* 0x000fc600000f0eff */
[----:B0-----:R0:W4:Y:S04]  /*12f0*/  LDG.E.U16 R10, [R6.64] ;  /* 0x00000004060a7981 */ /* 0x001128000c1e1500 */
[----:B-1----:R1:W4:Y:S01]  /*1300*/  LDG.E.U16 R11, [R2.64] ;  /* 0x00000004020b7981 */ /* 0x002322000c1e1500 */
[----:B0-----:R-:W-:Y:S01]  /*1310*/  IMAD R7, R40, 0x2, R8 ;  /* 0x0000000228077824 */ /* 0x001fe200078e0208 */
[----:B-1----:R-:W-:-:S03]  /*1320*/  LEA R2, P0, R8, R32, 0x1 ;  /* 0x0000002008027211 */ /* 0x002fc600078008ff */
[----:B------:R-:W-:Y:S01]  /*1330*/  IMAD R0, R40, 0x2, R7 ;  /* 0x0000000228007824 */ /* 0x000fe200078e0207 */
[CC--:B------:R-:W-:Y:S02]  /*1340*/  LEA R6, P1, R7.reuse, R32.reuse, 0x1 ;  /* 0x0000002007067211 */ /* 0x0c0fe400078208ff */
[-C--:B------:R-:W-:Y:S01]  /*1350*/  LEA.HI.X.SX32 R3, R8, R27.reuse, 0x1, P0 ;  /* 0x0000001b08037211 */ /* 0x080fe200000f0eff */
[----:B------:R-:W-:Y:S01]  /*1360*/  IMAD R8, R40, 0x2, R0 ;  /* 0x0000000228087824 */ /* 0x000fe200078e0200 */
[----:B------:R-:W-:Y:S01]  /*1370*/  LEA.HI.X.SX32 R7, R7, R27, 0x1, P1 ;  /* 0x0000001b07077211 */ /* 0x000fe200008f0eff */
[----:B-----5:R0:W-:Y:S04]  /*1380*/  STL [R1+0x3c], R16 ;  /* 0x00003c1001007387 */ /* 0x0201e80000100800 */
[----:B0-----:R0:W5:Y:S02]  /*1390*/  LDG.E.U16 R16, [R4.64] ;  /* 0x0000000404107981 */ /* 0x001164000c1e1500 */
[----:B0-----:R-:W-:-:S02]  /*13a0*/  LEA R4, P0, R0, R32, 0x1 ;  /* 0x0000002000047211 */ /* 0x001fc400078008ff */
[----:B--2---:R0:W-:Y:S02]  /*13b0*/  STL [R1+0xb8], R9 ;  /* 0x0000b80901007387 */ /* 0x0041e40000100800 */
[----:B------:R-:W-:Y:S02]  /*13c0*/  LEA.HI.X.SX32 R5, R0, R27, 0x1, P0 ;  /* 0x0000001b00057211 */ /* 0x000fe400000f0eff */
[----:B------:R-:W-:Y:S01]  /*13d0*/  LEA R0, R40, R8, 0x1 ;  /* 0x0000000828007211 */ /* 0x000fe200078e08ff */
[----:B0-----:R0:W2:Y:S04]  /*13e0*/  LDG.E.U16 R9, [R2.64] ;  /* 0x0000000402097981 */ /* 0x0010a8000c1e1500 */
[----:B---3--:R1:W-:Y:S01]  /*13f0*/  STL [R1+0x34], R15 ;  /* 0x0000340f01007387 */ /* 0x0083e20000100800 */
[----:B0-----:R-:W-:-:S03]  /*1400*/  LEA R2, P0, R8, R32, 0x1 ;  /* 0x0000002008027211 */ /* 0x001fc600078008ff */
[----:B-1----:R0:W3:Y:S01]  /*1410*/  LDG.E.U16 R15, [R6.64] ;  /* 0x00000004060f7981 */ /* 0x0020e2000c1e1500 */
[----:B------:R-:W-:-:S03]  /*1420*/  LEA.HI.X.SX32 R3, R8, R27, 0x1, P0 ;  /* 0x0000001b08037211 */ /* 0x000fc600000f0eff */
[----:B------:R1:W-:Y:S01]  /*1430*/  STL [R1+0x30], R14 ;  /* 0x0000300e01007387 */ /* 0x0003e20000100800 */
[----:B0-----:R-:W-:-:S03]  /*1440*/  IMAD R7, R40, 0x2, R0 ;  /* 0x0000000228077824 */ /* 0x001fc600078e0200 */
[----:B-1----:R0:W2:Y:S01]  /*1450*/  LDG.E.U16 R14, [R4.64] ;  /* 0x00000004040e7981 */ /* 0x0020a2000c1e1500 */
[----:B------:R-:W-:-:S03]  /*1460*/  IMAD R8, R40, 0x2, R7 ;  /* 0x0000000228087824 */ /* 0x000fc600078e0207 */
[----:B------:R1:W-:Y:S01]  /*1470*/  STL [R1+0x2c], R13 ;  /* 0x00002c0d01007387 */ /* 0x0003e20000100800 */
[----:B0-----:R-:W-:-:S04]  /*1480*/  LEA R4, P0, R0, R32, 0x1 ;  /* 0x0000002000047211 */ /* 0x001fc800078008ff */
[----:B------:R-:W-:Y:S01]  /*1490*/  LEA.HI.X.SX32 R5, R0, R27, 0x1, P0 ;  /* 0x0000001b00057211 */ /* 0x000fe200000f0eff */
[----:B-1----:R0:W2:Y:S01]  /*14a0*/  LDG.E.U16 R13, [R2.64] ;  /* 0x00000004020d7981 */ /* 0x0020a2000c1e1500 */
[----:B------:R-:W-:-:S03]  /*14b0*/  IMAD R0, R40, 0x2, R8 ;  /* 0x0000000228007824 */ /* 0x000fc600078e0208 */
[----:B------:R1:W-:Y:S01]  /*14c0*/  STL [R1+0xa8], R12 ;  /* 0x0000a80c01007387 */ /* 0x0003e20000100800 */
[----:B0-----:R-:W-:-:S03]  /*14d0*/  LEA R2, P0, R8, R32, 0x1 ;  /* 0x0000002008027211 */ /* 0x001fc600078008ff */
[----:B-1----:R0:W2:Y:S01]  /*14e0*/  LDG.E.U16 R12, [R4.64] ;  /* 0x00000004040c7981 */ /* 0x0020a2000c1e1500 */
[----:B------:R-:W-:Y:S02]  /*14f0*/  LEA.HI.X.SX32 R3, R8, R27, 0x1, P0 ;  /* 0x0000001b08037211 */ /* 0x000fe400000f0eff */
[----:B0-----:R-:W-:-:S04]  /*1500*/  LEA R4, P0, R0, R32, 0x1 ;  /* 0x0000002000047211 */ /* 0x001fc800078008ff */
[----:B------:R-:W-:-:S05]  /*1510*/  LEA.HI.X.SX32 R5, R0, R27, 0x1, P0 ;  /* 0x0000001b00057211 */ /* 0x000fca00000f0eff */
[----:B------:R0:W2:Y:S01]  /*1520*/  LDG.E.U16 R61, [R4.64] ;  /* 0x00000004043d7981 */ /* 0x0000a2000c1e1500 */
[C---:B------:R-:W-:Y:S02]  /*1530*/  LEA R6, P1, R7.reuse, R32, 0x1 ;  /* 0x0000002007067211 */ /* 0x040fe400078208ff */
[C---:B------:R-:W-:Y:S02]  /*1540*/  LEA R8, R40.reuse, R0, 0x1 ;  /* 0x0000000028087211 */ /* 0x040fe400078e08ff */
[----:B------:R-:W-:Y:S01]  /*1550*/  LEA.HI.X.SX32 R7, R7, R27, 0x1, P1 ;  /* 0x0000001b07077211 */ /* 0x000fe200008f0eff */
[----:B----4-:R1:W-:Y:S04]  /*1560*/  STL [R1+0x24], R10 ;  /* 0x0000240a01007387 */ /* 0x0103e80000100800 */
[----:B------:R4:W-:Y:S04]  /*1570*/  STL [R1+0x20], R11 ;  /* 0x0000200b01007387 */ /* 0x0009e80000100800 */
[----:B-1----:R1:W3:Y:S04]  /*1580*/  LDG.E.U16 R10, [R6.64] ;  /* 0x00000004060a7981 */ /* 0x0022e8000c1e1500 */
[----:B----4-:R4:W3:Y:S01]  /*1590*/  LDG.E.U16 R11, [R2.64] ;  /* 0x00000004020b7981 */ /* 0x0108e2000c1e1500 */
[----:B-1----:R-:W-:Y:S01]  /*15a0*/  IMAD R7, R40, 0x2, R8 ;  /* 0x0000000228077824 */ /* 0x002fe200078e0208 */
[----:B----4-:R-:W-:-:S03]  /*15b0*/  LEA R2, P0, R8, R32, 0x1 ;  /* 0x0000002008027211 */ /* 0x010fc600078008ff */
[----:B------:R-:W-:Y:S01]  /*15c0*/  IMAD R0, R40, 0x2, R7 ;  /* 0x0000000228007824 */ /* 0x000fe200078e0207 */
[CC--:B------:R-:W-:Y:S02]  /*15d0*/  LEA R6, P1, R7.reuse, R32.reuse, 0x1 ;  /* 0x0000002007067211 */ /* 0x0c0fe400078208ff */
[-C--:B------:R-:W-:Y:S01]  /*15e0*/  LEA.HI.X.SX32 R3, R8, R27.reuse, 0x1, P0 ;  /* 0x0000001b08037211 */ /* 0x080fe200000f0eff */
[----:B------:R-:W-:Y:S01]  /*15f0*/  IMAD R8, R40, 0x2, R0 ;  /* 0x0000000228087824 */ /* 0x000fe200078e0200 */
[C---:B0-----:R-:W-:Y:S02]  /*1600*/  LEA R4, P0, R0.reuse, R32, 0x1 ;  /* 0x0000002000047211 */ /* 0x041fe400078008ff */
[-C--:B------:R-:W-:Y:S02]  /*1610*/  LEA.HI.X.SX32 R7, R7, R27.reuse, 0x1, P1 ;  /* 0x0000001b07077211 */ /* 0x080fe400008f0eff */
[----:B------:R-:W-:-:S03]  /*1620*/  LEA.HI.X.SX32 R5, R0, R27, 0x1, P0 ;  /* 0x0000001b00057211 */ /* 0x000fc600000f0eff */
[----:B------:R0:W4:Y:S01]  /*1630*/  LDG.E.U16 R60, [R6.64] ;  /* 0x00000004063c7981 */ /* 0x000122000c1e1500 */
[----:B------:R-:W-:-:S03]  /*1640*/  LEA R0, R40, R8, 0x1 ;  /* 0x0000000828007211 */ /* 0x000fc600078e08ff */
[----:B------:R1:W3:Y:S02]  /*1650*/  LDG.E.U16 R57, [R4.64] ;  /* 0x0000000404397981 */ /* 0x0002e4000c1e1500 */
[----:B0-----:R-:W-:-:S05]  /*1660*/  IMAD R7, R40, 0x2, R0 ;  /* 0x0000000228077824 */ /* 0x001fca00078e0200 */
[-C--:B------:R-:W-:Y:S01]  /*1670*/  LEA R6, P1, R7, R32.reuse, 0x1 ;  /* 0x0000002007067211 */ /* 0x080fe200078208ff */
[----:B-----5:R-:W-:Y:S04]  /*1680*/  STL [R1+0x1c], R16 ;  /* 0x00001c1001007387 */ /* 0x020fe80000100800 */
[----:B--2---:R-:W-:Y:S04]  /*1690*/  STL [R1+0x418], R61 ;  /* 0x0004183d01007387 */ /* 0x004fe80000100800 */
[----:B------:R0:W-:Y:S04]  /*16a0*/  STL [R1+0x98], R9 ;  /* 0x0000980901007387 */ /* 0x0001e80000100800 */
[----:B0-----:R0:W2:Y:S02]  /*16b0*/  LDG.E.U16 R9, [R2.64] ;  /* 0x0000000402097981 */ /* 0x0010a4000c1e1500 */
[----:B0-----:R-:W-:-:S04]  /*16c0*/  LEA R2, P0, R8, R32, 0x1 ;  /* 0x0000002008027211 */ /* 0x001fc800078008ff */
[----:B------:R-:W-:-:S05]  /*16d0*/  LEA.HI.X.SX32 R3, R8, R27, 0x1, P0 ;  /* 0x0000001b08037211 */ /* 0x000fca00000f0eff */
[----:B------:R0:W5:Y:S01]  /*16e0*/  LDG.E.U16 R56, [R2.64] ;  /* 0x0000000402387981 */ /* 0x000162000c1e1500 */
[----:B-1----:R-:W-:Y:S01]  /*16f0*/  LEA R4, P0, R0, R32, 0x1 ;  /* 0x0000002000047211 */ /* 0x002fe200078008ff */
[----:B------:R-:W-:-:S03]  /*1700*/  IMAD R8, R40, 0x2, R7 ;  /* 0x0000000228087824 */ /* 0x000fc600078e0207 */
[-C--:B------:R-:W-:Y:S02]  /*1710*/  LEA.HI.X.SX32 R5, R0, R27.reuse, 0x1, P0 ;  /* 0x0000001b00057211 */ /* 0x080fe400000f0eff */
[----:B------:R-:W-:Y:S02]  /*1720*/  LEA.HI.X.SX32 R7, R7, R27, 0x1, P1 ;  /* 0x0000001b07077211 */ /* 0x000fe400008f0eff */
[----:B0-----:R-:W-:-:S03]  /*1730*/  LEA R2, P0, R8, R32, 0x1 ;  /* 0x0000002008027211 */ /* 0x001fc600078008ff */
[----:B------:R0:W2:Y:S01]  /*1740*/  LDG.E.U16 R55, [R6.64] ;  /* 0x0000000406377981 */ /* 0x0000a2000c1e1500 */
[----:B------:R-:W-:-:S05]  /*1750*/  LEA.HI.X.SX32 R3, R8, R27, 0x1, P0 ;  /* 0x0000001b08037211 */ /* 0x000fca00000f0eff */
[----:B------:R1:W2:Y:S01]  /*1760*/  LDG.E.U16 R54, [R2.64] ;  /* 0x0000000402367981 */ /* 0x0002a2000c1e1500 */
[----:B------:R-:W-:-:S03]  /*1770*/  IMAD R0, R40, 0x2, R8 ;  /* 0x0000000228007824 */ /* 0x000fc600078e0208 */
[----:B---3--:R-:W-:Y:S04]  /*1780*/  STL [R1+0x14], R15 ;  /* 0x0000140f01007387 */ /* 0x008fe80000100800 */
[----:B------:R-:W-:Y:S01]  /*1790*/  STL [R1+0x10], R14 ;  /* 0x0000100e01007387 */ /* 0x000fe20000100800 */
[----:B------:R-:W-:-:S03]  /*17a0*/  LEA R8, R40, R0, 0x1 ;  /* 0x0000000028087211 */ /* 0x000fc600078e08ff */
[----:B----4-:R-:W-:Y:S04]  /*17b0*/  STL [R1+0x41c], R60 ;  /* 0x00041c3c01007387 */ /* 0x010fe80000100800 */
[----:B------:R-:W-:Y:S04]  /*17c0*/  STL [R1+0x420], R57 ;  /* 0x0004203901007387 */ /* 0x000fe80000100800 */
[----:B------:R-:W-:Y:S04]  /*17d0*/  STL [R1+0xc], R13 ;  /* 0x00000c0d01007387 */ /* 0x000fe80000100800 */
[----:B------:R-:W-:Y:S01]  /*17e0*/  STL [R1+0x88], R12 ;  /* 0x0000880c01007387 */ /* 0x000fe20000100800 */
[----:B0-----:R-:W-:-:S05]  /*17f0*/  IMAD R7, R40, 0x2, R8 ;  /* 0x0000000228077824 */ /* 0x001fca00078e0208 */
[-C--:B------:R-:W-:Y:S01]  /*1800*/  LEA R6, P1, R7, R32.reuse, 0x1 ;  /* 0x0000002007067211 */ /* 0x080fe200078208ff */
[----:B-----5:R-:W-:Y:S04]  /*1810*/  STL [R1+0x424], R56 ;  /* 0x0004243801007387 */ /* 0x020fe80000100800 */
[----:B------:R0:W-:Y:S04]  /*1820*/  STL [R1+0x4], R10 ;  /* 0x0000040a01007387 */ /* 0x0001e80000100800 */
[----:B0-----:R0:W3:Y:S02]  /*1830*/  LDG.E.U16 R10, [R4.64] ;  /* 0x00000004040a7981 */ /* 0x0010e4000c1e1500 */
[----:B0-----:R-:W-:-:S04]  /*1840*/  LEA R4, P0, R0, R32, 0x1 ;  /* 0x0000002000047211 */ /* 0x001fc800078008ff */
[----:B------:R-:W-:Y:S01]  /*1850*/  LEA.HI.X.SX32 R5, R0, R27, 0x1, P0 ;  /* 0x0000001b00057211 */ /* 0x000fe200000f0eff */
[----:B------:R-:W-:Y:S01]  /*1860*/  IMAD R0, R40, 0x2, R7 ;  /* 0x0000000228007824 */ /* 0x000fe200078e0207 */
[----:B-1----:R-:W-:-:S03]  /*1870*/  LEA R2, P0, R8, R32, 0x1 ;  /* 0x0000002008027211 */ /* 0x002fc600078008ff */
[----:B------:R0:W4:Y:S01]  /*1880*/  LDG.E.U16 R51, [R4.64] ;  /* 0x0000000404337981 */ /* 0x000122000c1e1500 */
[-C--:B------:R-:W-:Y:S01]  /*1890*/  LEA.HI.X.SX32 R3, R8, R27.reuse, 0x1, P0 ;  /* 0x0000001b08037211 */ /* 0x080fe200000f0eff */
[----:B------:R-:W-:Y:S01]  /*18a0*/  IMAD R8, R40, 0x2, R0 ;  /* 0x0000000228087824 */ /* 0x000fe200078e0200 */
[----:B------:R-:W-:Y:S01]  /*18b0*/  LEA.HI.X.SX32 R7, R7, R27, 0x1, P1 ;  /* 0x0000001b07077211 */ /* 0x000fe200008f0eff */
[----:B------:R-:W-:Y:S01]  /*18c0*/  STL [R1], R11 ;  /* 0x0000000b01007387 */ /* 0x000fe20000100800 */
[----:B0-----:R-:W-:-:S03]  /*18d0*/  LEA R4, P0, R0, R32, 0x1 ;  /* 0x0000002000047211 */ /* 0x001fc600078008ff */
[----:B------:R0:W5:Y:S01]  /*18e0*/  LDG.E.U16 R50, [R6.64] ;  /* 0x0000000406327981 */ /* 0x000162000c1e1500 */
[----:B------:R-:W-:Y:S02]  /*18f0*/  LEA.HI.X.SX32 R5, R0, R27, 0x1, P0 ;  /* 0x0000001b00057211 */ /* 0x000fe400000f0eff */
[C---:B------:R-:W-:Y:S01]  /*1900*/  LEA R0, R40.reuse, R8, 0x1 ;  /* 0x0000000828007211 */ /* 0x040fe200078e08ff */
[----:B--2---:R-:W-:Y:S04]  /*1910*/  STL [R1+0x428], R55 ;  /* 0x0004283701007387 */ /* 0x004fe80000100800 */
[----:B------:R-:W-:Y:S01]  /*1920*/  STL [R1+0x42c], R54 ;  /* 0x00042c3601007387 */ /* 0x000fe20000100800 */
[----:B0-----:R-:W-:-:S03]  /*1930*/  IMAD R7, R40, 0x2, R0 ;  /* 0x0000000228077824 */ /* 0x001fc600078e0200 */
[----:B------:R0:W-:Y:S02]  /*1940*/  STL [R1+0x78], R9 ;  /* 0x0000780901007387 */ /* 0x0001e40000100800 */
[-C--:B------:R-:W-:Y:S02]  /*1950*/  LEA R6, P1, R7, R32.reuse, 0x1 ;  /* 0x0000002007067211 */ /* 0x080fe400078208ff */
[----:B------:R1:W2:Y:S04]  /*1960*/  LDG.E.U16 R49, [R4.64] ;  /* 0x0000000404317981 */ /* 0x0002a8000c1e1500 */
[----:B0-----:R0:W3:Y:S02]  /*1970*/  LDG.E.U16 R9, [R2.64] ;  /* 0x0000000402097981 */ /* 0x0010e4000c1e1500 */
[----:B0-----:R-:W-:-:S04]  /*1980*/  LEA R2, P0, R8, R32, 0x1 ;  /* 0x0000002008027211 */ /* 0x001fc800078008ff */
[-C--:B------:R-:W-:Y:S01]  /*1990*/  LEA.HI.X.SX32 R3, R8, R27.reuse, 0x1, P0 ;  /* 0x0000001b08037211 */ /* 0x080fe200000f0eff */
[----:B------:R-:W-:Y:S01]  /*19a0*/  IMAD R8, R40, 0x2, R7 ;  /* 0x0000000228087824 */ /* 0x000fe200078e0207 */
[----:B------:R-:W-:-:S03]  /*19b0*/  LEA.HI.X.SX32 R7, R7, R27, 0x1, P1 ;  /* 0x0000001b07077211 */ /* 0x000fc600008f0eff */
[----:B------:R0:W3:Y:S04]  /*19c0*/  LDG.E.U16 R48, [R2.64] ;  /* 0x0000000402307981 */ /* 0x0000e8000c1e1500 */
[----:B------:R0:W3:Y:S01]  /*19d0*/  LDG.E.U16 R47, [R6.64] ;  /* 0x00000004062f7981 */ /* 0x0000e2000c1e1500 */
[----:B-1----:R-:W-:-:S04]  /*19e0*/  LEA R4, P0, R0, R32, 0x1 ;  /* 0x0000002000047211 */ /* 0x002fc800078008ff */
[----:B------:R-:W-:Y:S01]  /*19f0*/  LEA.HI.X.SX32 R5, R0, R27, 0x1, P0 ;  /* 0x0000001b00057211 */ /* 0x000fe200000f0eff */
[----:B------:R-:W-:Y:S01]  /*1a00*/  IMAD R0, R40, 0x2, R8 ;  /* 0x0000000228007824 */ /* 0x000fe200078e0208 */
[----:B0-----:R-:W-:-:S03]  /*1a10*/  LEA R2, P0, R8, R32, 0x1 ;  /* 0x0000002008027211 */ /* 0x001fc600078008ff */
[----:B------:R0:W3:Y:S01]  /*1a20*/  LDG.E.U16 R14, [R4.64] ;  /* 0x00000004040e7981 */ /* 0x0000e2000c1e1500 */
[----:B------:R-:W-:Y:S02]  /*1a30*/  LEA.HI.X.SX32 R3, R8, R27, 0x1, P0 ;  /* 0x0000001b08037211 */ /* 0x000fe400000f0eff */
[----:B------:R-:W-:-:S03]  /*1a40*/  LEA R8, R40, R0, 0x1 ;  /* 0x0000000028087211 */ /* 0x000fc600078e08ff */
[----:B------:R1:W3:Y:S01]  /*1a50*/  LDG.E.U16 R46, [R2.64] ;  /* 0x00000004022e7981 */ /* 0x0002e2000c1e1500 */
[----:B0-----:R-:W-:-:S04]  /*1a60*/  LEA R4, P0, R0, R32, 0x1 ;  /* 0x0000002000047211 */ /* 0x001fc800078008ff */
[-C--:B------:R-:W-:Y:S02]  /*1a70*/  LEA.HI.X.SX32 R5, R0, R27.reuse, 0x1, P0 ;  /* 0x0000001b00057211 */ /* 0x080fe400000f0eff */
[----:B-1----:R-:W-:Y:S01]  /*1a80*/  LEA R2, P0, R8, R32, 0x1 ;  /* 0x0000002008027211 */ /* 0x002fe200078008ff */
[----:B------:R-:W-:Y:S02]  /*1a90*/  IMAD R6, R40, 0x2, R8 ;  /* 0x0000000228067824 */ /* 0x000fe400078e0208 */
[----:B------:R0:W3:Y:S01]  /*1aa0*/  LDG.E.U16 R37, [R4.64] ;  /* 0x0000000404257981 */ /* 0x0000e2000c1e1500 */
[----:B------:R-:W-:-:S05]  /*1ab0*/  LEA.HI.X.SX32 R3, R8, R27, 0x1, P0 ;  /* 0x0000001b08037211 */ /* 0x000fca00000f0eff */
[----:B------:R1:W3:Y:S01]  /*1ac0*/  LDG.E.U16 R15, [R2.64] ;  /* 0x00000004020f7981 */ /* 0x0002e2000c1e1500 */
[----:B------:R-:W-:-:S04]  /*1ad0*/  IMAD R0, R40, 0x2, R6 ;  /* 0x0000000228007824 */ /* 0x000fc800078e0206 */
[----:B0-----:R-:W-:Y:S01]  /*1ae0*/  IMAD R5, R40, 0x2, R0 ;  /* 0x0000000228057824 */ /* 0x001fe200078e0200 */
[-C--:B------:R-:W-:Y:S02]  /*1af0*/  LEA R8, P0, R0, R32.reuse, 0x1 ;  /* 0x0000002000087211 */ /* 0x080fe400078008ff */
[----:B------:R-:W-:-:S04]  /*1b00*/  LEA R12, P1, R6, R32, 0x1 ;  /* 0x00000020060c7211 */ /* 0x000fc800078208ff */
[----:B------:R-:W-:-:S05]  /*1b10*/  LEA.HI.X.SX32 R13, R6, R27, 0x1, P1 ;  /* 0x0000001b060d7211 */ /* 0x000fca00008f0eff */
[----:B------:R0:W3:Y:S04]  /*1b20*/  LDG.E.U16 R12, [R12.64] ;  /* 0x000000040c0c7981 */ /* 0x0000e8000c1e1500 */
[----:B----4-:R-:W-:Y:S04]  /*1b30*/  STL [R1+0x430], R51 ;  /* 0x0004303301007387 */ /* 0x010fe80000100800 */
[----:B-----5:R-:W-:Y:S04]  /*1b40*/  STL [R1+0x434], R50 ;  /* 0x0004343201007387 */ /* 0x020fe80000100800 */
[----:B--2---:R-:W-:Y:S04]  /*1b50*/  STL [R1+0x438], R49 ;  /* 0x0004383101007387 */ /* 0x004fe80000100800 */
[----:B---3--:R-:W-:Y:S04]  /*1b60*/  STL [R1+0x68], R10 ;  /* 0x0000680a01007387 */ /* 0x008fe80000100800 */
[----:B------:R-:W-:Y:S04]  /*1b70*/  STL [R1+0x43c], R48 ;  /* 0x00043c3001007387 */ /* 0x000fe80000100800 */
[----:B------:R-:W-:Y:S04]  /*1b80*/  STL [R1+0x440], R47 ;  /* 0x0004402f01007387 */ /* 0x000fe80000100800 */
[----:B------:R2:W-:Y:S02]  /*1b90*/  STL [R1+0x58], R9 ;  /* 0x0000580901007387 */ /* 0x0005e40000100800 */
[----:B--2---:R-:W-:-:S02]  /*1ba0*/  LEA.HI.X.SX32 R9, R0, R27, 0x1, P0 ;  /* 0x0000001b00097211 */ /* 0x004fc400000f0eff */
[C---:B------:R-:W-:Y:S02]  /*1bb0*/  LEA R0, R40.reuse, R5, 0x1 ;  /* 0x0000000528007211 */ /* 0x040fe400078e08ff */
[CC--:B------:R-:W-:Y:S01]  /*1bc0*/  LEA R4, P0, R5.reuse, R32.reuse, 0x1 ;  /* 0x0000002005047211 */ /* 0x0c0fe200078008ff */
[----:B------:R2:W3:Y:S02]  /*1bd0*/  LDG.E.U16 R8, [R8.64] ;  /* 0x0000000408087981 */ /* 0x0004e4000c1e1500 */
[----:B------:R-:W-:Y:S01]  /*1be0*/  IMAD R6, R40, 0x2, R0 ;  /* 0x0000000228067824 */ /* 0x000fe200078e0200 */
[-C--:B------:R-:W-:Y:S02]  /*1bf0*/  LEA.HI.X.SX32 R5, R5, R27.reuse, 0x1, P0 ;  /* 0x0000001b05057211 */ /* 0x080fe400000f0eff */
[-C--:B-1----:R-:W-:Y:S01]  /*1c00*/  LEA R2, P0, R0, R32.reuse, 0x1 ;  /* 0x0000002000027211 */ /* 0x082fe200078008ff */
[----:B------:R-:W-:Y:S01]  /*1c10*/  IMAD R7, R40, 0x2, R6 ;  /* 0x0000000228077824 */ /* 0x000fe200078e0206 */
[-C--:B------:R-:W-:Y:S01]  /*1c20*/  LEA R10, P1, R6, R32.reuse, 0x1 ;  /* 0x00000020060a7211 */ /* 0x080fe200078208ff */
[----:B------:R1:W-:Y:S01]  /*1c30*/  STL [R1+0x48], R14 ;  /* 0x0000480e01007387 */ /* 0x0003e20000100800 */
[-C--:B------:R-:W-:Y:S01]  /*1c40*/  LEA.HI.X.SX32 R3, R0, R27.reuse, 0x1, P0 ;  /* 0x0000001b00037211 */ /* 0x080fe200000f0eff */
[----:B------:R-:W-:Y:S01]  /*1c50*/  IMAD R0, R40, 0x2, R7 ;  /* 0x0000000228007824 */ /* 0x000fe200078e0207 */
[----:B------:R-:W-:Y:S01]  /*1c60*/  LEA.HI.X.SX32 R11, R6, R27, 0x1, P1 ;  /* 0x0000001b060b7211 */ /* 0x000fe200008f0eff */
[----:B------:R4:W5:Y:S01]  /*1c70*/  LDG.E.U16 R4, [R4.64] ;  /* 0x0000000404047981 */ /* 0x000962000c1e1500 */
[----:B------:R-:W-:-:S02]  /*1c80*/  LEA R6, P0, R7, R32, 0x1 ;  /* 0x0000002007067211 */ /* 0x000fc400078008ff */
[----:B--2---:R-:W-:Y:S01]  /*1c90*/  LEA R9, R40, R0, 0x1 ;  /* 0x0000000028097211 */ /* 0x004fe200078e08ff */
[----:B------:R2:W3:Y:S01]  /*1ca0*/  LDG.E.U16 R22, [R2.64] ;  /* 0x0000000402167981 */ /* 0x0004e2000c1e1500 */
[----:B------:R-:W-:-:S03]  /*1cb0*/  LEA.HI.X.SX32 R7, R7, R27, 0x1, P0 ;  /* 0x0000001b07077211 */ /* 0x000fc600000f0eff */
[C---:B-1----:R-:W-:Y:S01]  /*1cc0*/  IMAD R14, R40.reuse, 0x2, R9 ;  /* 0x00000002280e7824 */ /* 0x042fe200078e0209 */
[----:B------:R1:W-:Y:S03]  /*1cd0*/  STL [R1+0x38], R15 ;  /* 0x0000380f01007387 */ /* 0x0003e60000100800 */
[----:B----4-:R-:W-:Y:S01]  /*1ce0*/  IMAD R5, R40, 0x2, R14 ;  /* 0x0000000228057824 */ /* 0x010fe200078e020e */
[----:B------:R4:W5:Y:S01]  /*1cf0*/  LDG.E.U16 R11, [R10.64] ;  /* 0x000000040a0b7981 */ /* 0x000962000c1e1500 */
[-C--:B--2---:R-:W-:Y:S02]  /*1d00*/  LEA R2, P0, R0, R32.reuse, 0x1 ;  /* 0x0000002000027211 */ /* 0x084fe400078008ff */
[-C--:B------:R-:W-:Y:S01]  /*1d10*/  LEA R18, P1, R14, R32.reuse, 0x1 ;  /* 0x000000200e127211 */ /* 0x080fe200078208ff */
[----:B------:R2:W5:Y:S01]  /*1d20*/  LDG.E.U16 R7, [R6.64] ;  /* 0x0000000406077981 */ /* 0x000562000c1e1500 */
[----:B------:R-:W-:Y:S01]  /*1d30*/  LEA.HI.X.SX32 R3, R0, R27, 0x1, P0 ;  /* 0x0000001b00037211 */ /* 0x000fe200000f0eff */
[----:B------:R-:W-:Y:S01]  /*1d40*/  IMAD R0, R40, 0x2, R5 ;  /* 0x0000000228007824 */ /* 0x000fe200078e0205 */
[----:B------:R-:W-:-:S02]  /*1d50*/  LEA R16, P0, R9, R32, 0x1 ;  /* 0x0000002009107211 */ /* 0x000fc400078008ff */
[-C--:B------:R-:W-:Y:S02]  /*1d60*/  LEA.HI.X.SX32 R19, R14, R27.reuse, 0x1, P1 ;  /* 0x0000001b0e137211 */ /* 0x080fe400008f0eff */
[-C--:B------:R-:W-:Y:S01]  /*1d70*/  LEA.HI.X.SX32 R17, R9, R27.reuse, 0x1, P0 ;  /* 0x0000001b09117211 */ /* 0x080fe200000f0eff */
[----:B------:R2:W5:Y:S01]  /*1d80*/  LDG.E.U16 R3, [R2.64] ;  /* 0x0000000402037981 */ /* 0x000562000c1e1500 */
[C---:B------:R-:W-:Y:S02]  /*1d90*/  LEA R14, P0, R5.reuse, R32, 0x1 ;  /* 0x00000020050e7211 */ /* 0x040fe400078008ff */
[----:B0-----:R-:W-:Y:S01]  /*1da0*/  LEA R13, R40, R0, 0x1 ;  /* 0x00000000280d7211 */ /* 0x001fe200078e08ff */
[----:B------:R0:W5:Y:S01]  /*1db0*/  LDG.E.U16 R21, [R16.64] ;  /* 0x0000000410157981 */ /* 0x000162000c1e1500 */
[----:B-1----:R-:W-:-:S03]  /*1dc0*/  LEA.HI.X.SX32 R15, R5, R27, 0x1, P0 ;  /* 0x0000001b050f7211 */ /* 0x002fc600000f0eff */
[----:B------:R-:W-:Y:S01]  /*1dd0*/  IMAD R20, R40, 0x2, R13 ;  /* 0x0000000228147824 */ /* 0x000fe200078e020d */
[----:B----4-:R1:W4:Y:S01]  /*1de0*/  LDG.E.U16 R10, [R18.64] ;  /* 0x00000004120a7981 */ /* 0x010322000c1e1500 */
[----:B0-----:R-:W-:-:S03]  /*1df0*/  LEA R16, P0, R0, R32, 0x1 ;  /* 0x0000002000107211 */ /* 0x001fc600078008ff */
[----:B--2---:R0:W2:Y:S01]  /*1e00*/  LDG.E.U16 R6, [R14.64] ;  /* 0x000000040e067981 */ /* 0x0040a2000c1e1500 */
[----:B------:R-:W-:Y:S01]  /*1e10*/  IMAD R9, R40, 0x2, R20 ;  /* 0x0000000228097824 */ /* 0x000fe200078e0214 */
[----:B------:R-:W-:-:S03]  /*1e20*/  LEA.HI.X.SX32 R17, R0, R27, 0x1, P0 ;  /* 0x0000001b00117211 */ /* 0x000fc600000f0eff */
[----:B------:R-:W-:Y:S02]  /*1e30*/  IMAD R5, R40, 0x2, R9 ;  /* 0x0000000228057824 */ /* 0x000fe400078e0209 */
[----:B------:R1:W2:Y:S01]  /*1e40*/  LDG.E.U16 R2, [R16.64] ;  /* 0x0000000410027981 */ /* 0x0002a2000c1e1500 */
[----:B0-----:R-:W-:-:S04]  /*1e50*/  LEA R14, P0, R13, R32, 0x1 ;  /* 0x000000200d0e7211 */ /* 0x001fc800078008ff */
[----:B------:R-:W-:Y:S02]  /*1e60*/  LEA.HI.X.SX32 R15, R13, R27, 0x1, P0 ;  /* 0x0000001b0d0f7211 */ /* 0x000fe400000f0eff */
[----:B-1----:R-:W-:-:S03]  /*1e70*/  LEA R16, P0, R9, R32, 0x1 ;  /* 0x0000002009107211 */ /* 0x002fc600078008ff */
[----:B------:R0:W2:Y:S01]  /*1e80*/  LDG.E.U16 R25, [R14.64] ;  /* 0x000000040e197981 */ /* 0x0000a2000c1e1500 */
[----:B------:R-:W-:Y:S02]  /*1e90*/  LEA R0, R40, R5, 0x1 ;  /* 0x0000000528007211 */ /* 0x000fe400078e08ff */
[----:B------:R-:W-:Y:S02]  /*1ea0*/  LEA.HI.X.SX32 R17, R9, R27, 0x1, P0 ;  /* 0x0000001b09117211 */ /* 0x000fe400000f0eff */
[----:B0-----:R-:W-:-:S04]  /*1eb0*/  LEA R14, P0, R5, R32, 0x1 ;  /* 0x00000020050e7211 */ /* 0x001fc800078008ff */
[-C--:B------:R-:W-:Y:S02]  /*1ec0*/  LEA.HI.X.SX32 R15, R5, R27.reuse, 0x1, P0 ;  /* 0x0000001b050f7211 */ /* 0x080fe400000f0eff */
[-C--:B------:R-:W-:Y:S01]  /*1ed0*/  LEA R58, P0, R0, R32.reuse, 0x1 ;  /* 0x00000020003a7211 */ /* 0x080fe200078008ff */
[----:B------:R-:W-:Y:S01]  /*1ee0*/  IMAD R23, R40, 0x2, R0 ;  /* 0x0000000228177824 */ /* 0x000fe200078e0200 */
[-C--:B------:R-:W-:Y:S01]  /*1ef0*/  LEA R18, P1, R20, R32.reuse, 0x1 ;  /* 0x0000002014127211 */ /* 0x080fe200078208ff */
[----:B------:R0:W2:Y:S01]  /*1f00*/  LDG.E.U16 R5, [R16.64] ;  /* 0x0000000410057981 */ /* 0x0000a2000c1e1500 */
[-C--:B------:R-:W-:Y:S01]  /*1f10*/  LEA.HI.X.SX32 R59, R0, R27.reuse, 0x1, P0 ;  /* 0x0000001b003b7211 */ /* 0x080fe200000f0eff */
[----:B------:R-:W-:Y:S01]  /*1f20*/  IMAD R13, R40, 0x2, R23 ;  /* 0x00000002280d7824 */ /* 0x000fe200078e0217 */
[----:B------:R-:W-:Y:S01]  /*1f30*/  LEA.HI.X.SX32 R19, R20, R27, 0x1, P1 ;  /* 0x0000001b14137211 */ /* 0x000fe200008f0eff */
[----:B------:R1:W2:Y:S04]  /*1f40*/  LDG.E.U16 R0, [R14.64] ;  /* 0x000000040e007981 */ /* 0x0002a8000c1e1500 */
[----:B------:R1:W2:Y:S01]  /*1f50*/  LDG.E.U16 R58, [R58.64] ;  /* 0x000000043a3a7981 */ /* 0x0002a2000c1e1500 */
[----:B------:R-:W-:Y:S01]  /*1f60*/  IMAD R24, R40, 0x2, R13 ;  /* 0x0000000228187824 */ /* 0x000fe200078e020d */
[----:B0-----:R-:W-:-:S02]  /*1f70*/  LEA R16, P1, R23, R32, 0x1 ;  /* 0x0000002017107211 */ /* 0x001fc400078208ff */
[----:B------:R0:W4:Y:S02]  /*1f80*/  LDG.E.U16 R9, [R18.64] ;  /* 0x0000000412097981 */ /* 0x000124000c1e1500 */
[----:B------:R-:W-:-:S05]  /*1f90*/  LEA R20, R40, R24, 0x1 ;  /* 0x0000001828147211 */ /* 0x000fca00078e08ff */
[----:B------:R-:W-:Y:S01]  /*1fa0*/  IMAD R26, R40, 0x2, R20 ;  /* 0x00000002281a7824 */ /* 0x000fe200078e0214 */
[-C--:B-1----:R-:W-:Y:S02]  /*1fb0*/  LEA R14, P0, R13, R32.reuse, 0x1 ;  /* 0x000000200d0e7211 */ /* 0x082fe400078008ff */
[-C--:B------:R-:W-:Y:S02]  /*1fc0*/  LEA.HI.X.SX32 R17, R23, R27.reuse, 0x1, P1 ;  /* 0x0000001b17117211 */ /* 0x080fe400008f0eff */
[-C--:B------:R-:W-:Y:S02]  /*1fd0*/  LEA.HI.X.SX32 R15, R13, R27.reuse, 0x1, P0 ;  /* 0x0000001b0d0f7211 */ /* 0x080fe400000f0eff */
[CC--:B0-----:R-:W-:Y:S01]  /*1fe0*/  LEA R18, P0, R24.reuse, R32.reuse, 0x1 ;  /* 0x0000002018127211 */ /* 0x0c1fe200078008ff */
[----:B------:R0:W4:Y:S03]  /*1ff0*/  LDG.E.U16 R13, [R16.64] ;  /* 0x00000004100d7981 */ /* 0x000126000c1e1500 */
[----:B------:R-:W-:Y:S01]  /*2000*/  LEA.HI.X.SX32 R19, R24, R27, 0x1, P0 ;  /* 0x0000001b18137211 */ /* 0x000fe200000f0eff */
[----:B------:R1:W4:Y:S01]  /*2010*/  LDG.E.U16 R14, [R14.64] ;  /* 0x000000040e0e7981 */ /* 0x000322000c1e1500 */
[----:B------:R-:W-:-:S04]  /*2020*/  LEA R52, P0, R20, R32, 0x1 ;  /* 0x0000002014347211 */ /* 0x000fc800078008ff */
[-C--:B------:R-:W-:Y:S02]  /*2030*/  LEA.HI.X.SX32 R53, R20, R27.reuse, 0x1, P0 ;  /* 0x0000001b14357211 */ /* 0x080fe400000f0eff */
[C---:B0-----:R-:W-:Y:S01]  /*2040*/  LEA R16, P1, R26.reuse, R32, 0x1 ;  /* 0x000000201a107211 */ /* 0x041fe200078208ff */
[----:B-1----:R0:W4:Y:S03]  /*2050*/  LDG.E.U16 R15, [R18.64] ;  /* 0x00000004120f7981 */ /* 0x002126000c1e1500 */
[----:B------:R-:W-:Y:S01]  /*2060*/  LEA.HI.X.SX32 R17, R26, R27, 0x1, P1 ;  /* 0x0000001b1a117211 */ /* 0x000fe200008f0eff */
[----:B------:R1:W4:Y:S04]  /*2070*/  LDG.E.U16 R52, [R52.64] ;  /* 0x0000000434347981 */ /* 0x000328000c1e1500 */
[----:B------:R0:W4:Y:S04]  /*2080*/  LDG.E.U16 R16, [R16.64] ;  /* 0x0000000410107981 */ /* 0x000128000c1e1500 */
[----:B------:R-:W0:Y:S04]  /*2090*/  S2R R59, SR_TID.X ;  /* 0x00000000003b7919 */ /* 0x000e280000002100 */
[----:B---3--:R-:W-:Y:S04]  /*20a0*/  STL [R1+0x28], R22 ;  /* 0x0000281601007387 */ /* 0x008fe80000100800 */
[----:B------:R-:W3:Y:S04]  /*20b0*/  LDL.LU R47, [R1+0xc4] ;  /* 0x0000c400012f7983 */ /* 0x000ee80000300800 */
        /* <DEDUP_REMOVED lines=10> */
[----:B-----5:R5:W-:Y:S02]  /*2160*/  STL [R1+0x18], R21 ;  /* 0x0000181501007387 */ /* 0x020be40000100800 */
[----:B-----5:R-:W-:-:S04]  /*2170*/  IMAD R21, R40, 0x2, R26 ;  /* 0x0000000228157824 */ /* 0x020fc800078e021a */
[----:B------:R-:W-:-:S05]  /*2180*/  IMAD R22, R40, 0x2, R21 ;  /* 0x0000000228167824 */ /* 0x000fca00078e0215 */
[----:B------:R-:W-:-:S05]  /*2190*/  LEA R35, R40, R22, 0x1 ;  /* 0x0000001628237211 */ /* 0x000fca00078e08ff */
[----:B------:R-:W-:-:S04]  /*21a0*/  IMAD R23, R40, 0x2, R35 ;  /* 0x0000000228177824 */ /* 0x000fc800078e0223 */
[C---:B------:R-:W-:Y:S01]  /*21b0*/  IMAD R24, R40.reuse, 0x2, R23 ;  /* 0x0000000228187824 */ /* 0x040fe200078e0217 */
[----:B--2---:R-:W-:Y:S04]  /*21c0*/  STL [R1+0x414], R58 ;  /* 0x0004143a01007387 */ /* 0x004fe80000100800 */
[----:B------:R2:W-:Y:S02]  /*21d0*/  STL [R1+0x8], R25 ;  /* 0x0000081901007387 */ /* 0x0005e40000100800 */
[----:B--2---:R-:W-:-:S05]  /*21e0*/  IMAD R25, R40, 0x2, R24 ;  /* 0x0000000228197824 */ /* 0x004fca00078e0218 */
[----:B------:R-:W-:-:S05]  /*21f0*/  LEA R36, R40, R25, 0x1 ;  /* 0x0000001928247211 */ /* 0x000fca00078e08ff */
[----:B------:R-:W-:-:S04]  /*2200*/  IMAD R29, R40, 0x2, R36 ;  /* 0x00000002281d7824 */ /* 0x000fc800078e0224 */
[----:B------:R-:W-:-:S04]  /*2210*/  IMAD R31, R40, 0x2, R29 ;  /* 0x00000002281f7824 */ /* 0x000fc800078e021d */
[----:B------:R-:W-:-:S05]  /*2220*/  IMAD R42, R40, 0x2, R31 ;  /* 0x00000002282a7824 */ /* 0x000fca00078e021f */
[----:B------:R-:W-:Y:S02]  /*2230*/  LEA R34, R40, R42, 0x1 ;  /* 0x0000002a28227211 */ /* 0x000fe400078e08ff */
[----:B------:R-:W-:-:S03]  /*2240*/  LEA R20, P0, R21, R32, 0x1 ;  /* 0x0000002015147211 */ /* 0x000fc600078008ff */
[----:B------:R-:W-:Y:S01]  /*2250*/  IMAD R30, R40, 0x2, R34 ;  /* 0x00000002281e7824 */ /* 0x000fe200078e0222 */
[----:B------:R-:W-:-:S03]  /*2260*/  LEA.HI.X.SX32 R21, R21, R27, 0x1, P0 ;  /* 0x0000001b15157211 */ /* 0x000fc600000f0eff */
[----:B------:R-:W-:Y:S01]  /*2270*/  IMAD R38, R40, 0x2, R30 ;  /* 0x0000000228267824 */ /* 0x000fe200078e021e */
[-C--:B0-----:R-:W-:Y:S01]  /*2280*/  LEA R18, P0, R22, R32.reuse, 0x1 ;  /* 0x0000002016127211 */ /* 0x081fe200078008ff */
[----:B------:R0:W2:Y:S02]  /*2290*/  LDG.E.U16 R17, [R20.64] ;  /* 0x0000000414117981 */ /* 0x0000a4000c1e1500 */
[----:B------:R-:W-:Y:S01]  /*22a0*/  IMAD R43, R40, 0x2, R38 ;  /* 0x00000002282b7824 */ /* 0x000fe200078e0226 */
[----:B------:R-:W-:Y:S02]  /*22b0*/  LEA.HI.X.SX32 R19, R22, R27, 0x1, P0 ;  /* 0x0000001b16137211 */ /* 0x000fe400000f0eff */
[-C--:B------:R-:W-:Y:S02]  /*22c0*/  LEA R22, P0, R23, R32.reuse, 0x1 ;  /* 0x0000002017167211 */ /* 0x080fe400078008ff */
[----:B------:R-:W-:Y:S01]  /*22d0*/  LEA R26, R40, R43, 0x1 ;  /* 0x0000002b281a7211 */ /* 0x000fe200078e08ff */
[----:B------:R5:W2:Y:S01]  /*22e0*/  LDG.E.U16 R18, [R18.64] ;  /* 0x0000000412127981 */ /* 0x000aa2000c1e1500 */
[----:B0-----:R-:W-:-:S02]  /*22f0*/  LEA R20, P1, R24, R32, 0x1 ;  /* 0x0000002018147211 */ /* 0x001fc400078208ff */
[-C--:B------:R-:W-:Y:S02]  /*2300*/  LEA.HI.X.SX32 R23, R23, R27.reuse, 0x1, P0 ;  /* 0x0000001b17177211 */ /* 0x080fe400000f0eff */
[-C--:B------:R-:W-:Y:S02]  /*2310*/  LEA.HI.X.SX32 R21, R24, R27.reuse, 0x1, P1 ;  /* 0x0000001b18157211 */ /* 0x080fe400008f0eff */
[CC--:B------:R-:W-:Y:S01]  /*2320*/  LEA R24, P0, R25.reuse, R32.reuse, 0x1 ;  /* 0x0000002019187211 */ /* 0x0c0fe200078008ff */
[C---:B------:R-:W-:Y:S01]  /*2330*/  IMAD R33, R40.reuse, 0x2, R26 ;  /* 0x0000000228217824 */ /* 0x040fe200078e021a */
[----:B-----5:R0:W5:Y:S02]  /*2340*/  LDG.E.U16 R19, [R22.64] ;  /* 0x0000000416137981 */ /* 0x020164000c1e1500 */
[----:B------:R-:W-:Y:S01]  /*2350*/  LEA.HI.X.SX32 R25, R25, R27, 0x1, P0 ;  /* 0x0000001b19197211 */ /* 0x000fe200000f0eff */
[----:B------:R-:W-:Y:S01]  /*2360*/  IMAD R41, R40, 0x2, R33 ;  /* 0x0000000228297824 */ /* 0x000fe200078e0221 */
[----:B------:R1:W2:Y:S01]  /*2370*/  LDG.E.U16 R20, [R20.64] ;  /* 0x0000000414147981 */ /* 0x0002a2000c1e1500 */
[----:B0-----:R-:W-:-:S02]  /*2380*/  LEA R22, P0, R29, R32, 0x1 ;  /* 0x000000201d167211 */ /* 0x001fc400078008ff */
[----:B------:R-:W-:Y:S02]  /*2390*/  IMAD R45, R40, 0x2, R41 ;  /* 0x00000002282d7824 */ /* 0x000fe400078e0229 */
[----:B------:R-:W-:Y:S01]  /*23a0*/  LEA.HI.X.SX32 R23, R29, R27, 0x1, P0 ;  /* 0x0000001b1d177211 */ /* 0x000fe200000f0eff */
[----:B-1----:R0:W2:Y:S01]  /*23b0*/  LDG.E.U16 R21, [R24.64] ;  /* 0x0000000418157981 */ /* 0x0020a2000c1e1500 */
[----:B------:R-:W-:-:S03]  /*23c0*/  LEA R28, P1, R30, R32, 0x1 ;  /* 0x000000201e1c7211 */ /* 0x000fc600078208ff */
[----:B------:R1:W2:Y:S01]  /*23d0*/  LDG.E.U16 R22, [R22.64] ;  /* 0x0000000416167981 */ /* 0x0002a2000c1e1500 */
[----:B0-----:R-:W-:-:S04]  /*23e0*/  LEA R24, P0, R33, R32, 0x1 ;  /* 0x0000002021187211 */ /* 0x001fc800078008ff */
[----:B------:R-:W-:Y:S02]  /*23f0*/  LEA.HI.X.SX32 R25, R33, R27, 0x1, P0 ;  /* 0x0000001b21197211 */ /* 0x000fe400000f0eff */
[----:B------:R-:W-:Y:S02]  /*2400*/  LEA R33, R40, R45, 0x1 ;  /* 0x0000002d28217211 */ /* 0x000fe400078e08ff */
[----:B------:R-:W-:Y:S01]  /*2410*/  LEA.HI.X.SX32 R29, R30, R27, 0x1, P1 ;  /* 0x0000001b1e1d7211 */ /* 0x000fe200008f0eff */
[----:B------:R0:W2:Y:S02]  /*2420*/  LDG.E.U16 R24, [R24.64] ;  /* 0x0000000418187981 */ /* 0x0000a4000c1e1500 */
[----:B------:R-:W-:Y:S02]  /*2430*/  IMAD R53, R40, 0x2, R33 ;  /* 0x0000000228357824 */ /* 0x000fe400078e0221 */
[----:B-1----:R1:W2:Y:S03]  /*2440*/  LDG.E.U16 R23, [R28.64] ;  /* 0x000000041c177981 */ /* 0x0022a6000c1e1500 */
[----:B-1----:R-:W-:-:S04]  /*2450*/  LEA R28, P0, R53, R32, 0x1 ;  /* 0x00000020351c7211 */ /* 0x002fc800078008ff */
[----:B------:R-:W-:-:S05]  /*2460*/  LEA.HI.X.SX32 R29, R53, R27, 0x1, P0 ;  /* 0x0000001b351d7211 */ /* 0x000fca00000f0eff */
[----:B0-----:R0:W2:Y:S01]  /*2470*/  LDG.E.U16 R25, [R28.64] ;  /* 0x000000041c197981 */ /* 0x0010a2000c1e1500 */
[-C--:B------:R-:W-:Y:S02]  /*2480*/  LEA R30, P1, R38, R32.reuse, 0x1 ;  /* 0x00000020261e7211 */ /* 0x080fe400078208ff */
[----:B0-----:R-:W-:-:S04]  /*2490*/  LEA R28, P0, R31, R32, 0x1 ;  /* 0x000000201f1c7211 */ /* 0x001fc800078008ff */
[-C--:B------:R-:W-:Y:S02]  /*24a0*/  LEA.HI.X.SX32 R29, R31, R27.reuse, 0x1, P0 ;  /* 0x0000001b1f1d7211 */ /* 0x080fe400000f0eff */
[----:B------:R-:W-:-:S03]  /*24b0*/  LEA.HI.X.SX32 R31, R38, R27, 0x1, P1 ;  /* 0x0000001b261f7211 */ /* 0x000fc600008f0eff */
[----:B------:R0:W2:Y:S01]  /*24c0*/  LDG.E.U16 R38, [R28.64] ;  /* 0x000000041c267981 */ /* 0x0000a2000c1e1500 */
[----:B------:R-:W-:-:S03]  /*24d0*/  IMAD R53, R40, 0x2, R53 ;  /* 0x0000000228357824 */ /* 0x000fc600078e0235 */
[----:B------:R1:W2:Y:S01]  /*24e0*/  LDG.E.U16 R39, [R30.64] ;  /* 0x000000041e277981 */ /* 0x0002a2000c1e1500 */
[----:B0-----:R-:W-:-:S04]  /*24f0*/  LEA R28, P0, R41, R32, 0x1 ;  /* 0x00000020291c7211 */ /* 0x001fc800078008ff */
[----:B------:R-:W-:-:S05]  /*2500*/  LEA.HI.X.SX32 R29, R41, R27, 0x1, P0 ;  /* 0x0000001b291d7211 */ /* 0x000fca00000f0eff */
[----:B------:R0:W2:Y:S02]  /*2510*/  LDG.E.U16 R41, [R28.64] ;  /* 0x000000041c297981 */ /* 0x0000a4000c1e1500 */
[----:B0-----:R-:W-:-:S04]  /*2520*/  LEA R28, P0, R53, R32, 0x1 ;  /* 0x00000020351c7211 */ /* 0x001fc800078008ff */
[----:B------:R-:W-:-:S05]  /*2530*/  LEA.HI.X.SX32 R29, R53, R27, 0x1, P0 ;  /* 0x0000001b351d7211 */ /* 0x000fca00000f0eff */
[----:B------:R0:W2:Y:S02]  /*2540*/  LDG.E.U16 R44, [R28.64] ;  /* 0x000000041c2c7981 */ /* 0x0000a4000c1e1500 */
[----:B0-----:R-:W-:-:S04]  /*2550*/  LEA R28, P0, R42, R32, 0x1 ;  /* 0x000000202a1c7211 */ /* 0x001fc800078008ff */
[----:B------:R-:W-:-:S05]  /*2560*/  LEA.HI.X.SX32 R29, R42, R27, 0x1, P0 ;  /* 0x0000001b2a1d7211 */ /* 0x000fca00000f0eff */
[----:B------:R0:W2:Y:S01]  /*2570*/  LDG.E.U16 R42, [R28.64] ;  /* 0x000000041c2a7981 */ /* 0x0000a2000c1e1500 */
[-C--:B-1----:R-:W-:Y:S01]  /*2580*/  LEA R30, P1, R43, R32.reuse, 0x1 ;  /* 0x000000202b1e7211 */ /* 0x082fe200078208ff */
[----:B------:R-:W-:Y:S01]  /*2590*/  IMAD R53, R40, 0x2, R53 ;  /* 0x0000000228357824 */ /* 0x000fe200078e0235 */
[----:B0-----:R-:W-:-:S04]  /*25a0*/  LEA R28, P0, R45, R32, 0x1 ;  /* 0x000000202d1c7211 */ /* 0x001fc800078008ff */
[-C--:B------:R-:W-:Y:S02]  /*25b0*/  LEA.HI.X.SX32 R29, R45, R27.reuse, 0x1, P0 ;  /* 0x0000001b2d1d7211 */ /* 0x080fe400000f0eff */
[----:B------:R-:W-:Y:S02]  /*25c0*/  LEA.HI.X.SX32 R31, R43, R27, 0x1, P1 ;  /* 0x0000001b2b1f7211 */ /* 0x000fe400008f0eff */
[----:B------:R-:W-:Y:S01]  /*25d0*/  LEA R40, R40, R53, 0x1 ;  /* 0x0000003528287211 */ /* 0x000fe200078e08ff */
[----:B------:R0:W2:Y:S04]  /*25e0*/  LDG.E.U16 R45, [R28.64] ;  /* 0x000000041c2d7981 */ /* 0x0000a8000c1e1500 */
[----:B------:R1:W2:Y:S01]  /*25f0*/  LDG.E.U16 R43, [R30.64] ;  /* 0x000000041e2b7981 */ /* 0x0002a2000c1e1500 */
[----:B0-----:R-:W-:-:S03]  /*2600*/  LEA R28, P0, R53, R32, 0x1 ;  /* 0x00000020351c7211 */ /* 0x001fc600078008ff */
[----:B------:R-:W0:Y:S01]  /*2610*/  S2R R58, SR_TID.X ;  /* 0x00000000003a7919 */ /* 0x000e220000002100 */
[C---:B-1----:R-:W-:Y:S02]  /*2620*/  LEA R30, P1, R40.reuse, R32, 0x1 ;  /* 0x00000020281e7211 */ /* 0x042fe400078208ff */
[-C--:B------:R-:W-:Y:S02]  /*2630*/  LEA.HI.X.SX32 R29, R53, R27.reuse, 0x1, P0 ;  /* 0x0000001b351d7211 */ /* 0x080fe400000f0eff */
[----:B------:R-:W-:-:S03]  /*2640*/  LEA.HI.X.SX32 R31, R40, R27, 0x1, P1 ;  /* 0x0000001b281f7211 */ /* 0x000fc600008f0eff */
[----:B------:R1:W2:Y:S04]  /*2650*/  LDG.E.U16 R40, [R28.64] ;  /* 0x000000041c287981 */ /* 0x0002a8000c1e1500 */
[----:B------:R0:W2:Y:S01]  /*2660*/  LDG.E.U16 R53, [R30.64] ;  /* 0x000000041e357981 */ /* 0x0000a2000c1e1500 */
[----:B-1----:R-:W-:-:S04]  /*2670*/  LEA R28, P0, R35, R32, 0x1 ;  /* 0x00000020231c7211 */ /* 0x002fc800078008ff */
[----:B------:R-:W-:Y:S02]  /*2680*/  LEA.HI.X.SX32 R29, R35, R27, 0x1, P0 ;  /* 0x0000001b231d7211 */ /* 0x000fe400000f0eff */
[----:B0-----:R-:W-:-:S03]  /*2690*/  LEA R30, P1, R36, R32, 0x1 ;  /* 0x00000020241e7211 */ /* 0x001fc600078208ff */
[----:B------:R0:W2:Y:S01]  /*26a0*/  LDG.E.U16 R35, [R28.64] ;  /* 0x000000041c237981 */ /* 0x0000a2000c1e1500 */
[----:B------:R-:W-:-:S05]  /*26b0*/  LEA.HI.X.SX32 R31, R36, R27, 0x1, P1 ;  /* 0x0000001b241f7211 */ /* 0x000fca00008f0eff */
[----:B------:R1:W2:Y:S01]  /*26c0*/  LDG.E.U16 R36, [R30.64] ;  /* 0x000000041e247981 */ /* 0x0002a2000c1e1500 */
[----:B0-----:R-:W-:-:S04]  /*26d0*/  LEA R28, P0, R34, R32, 0x1 ;  /* 0x00000020221c7211 */ /* 0x001fc800078008ff */
[----:B------:R-:W-:Y:S02]  /*26e0*/  LEA.HI.X.SX32 R29, R34, R27, 0x1, P0 ;  /* 0x0000001b221d7211 */ /* 0x000fe400000f0eff */
[-C--:B-1----:R-:W-:Y:S01]  /*26f0*/  LEA R30, P0, R26, R32.reuse, 0x1 ;  /* 0x000000201a1e7211 */ /* 0x082fe200078008ff */
[----:B------:R-:W2:Y:S01]  /*2700*/  LDL.LU R34, [R1+0x14] ;  /* 0x0000140001227983 */ /* 0x000ea20000300800 */
[----:B------:R-:W-:-:S03]  /*2710*/  LEA R32, P1, R33, R32, 0x1 ;  /* 0x0000002021207211 */ /* 0x000fc600078208ff */
[----:B------:R0:W2:Y:S01]  /*2720*/  LDG.E.U16 R28, [R28.64] ;  /* 0x000000041c1c7981 */ /* 0x0000a2000c1e1500 */
[-C--:B------:R-:W-:Y:S02]  /*2730*/  LEA.HI.X.SX32 R31, R26, R27.reuse, 0x1, P0 ;  /* 0x0000001b1a1f7211 */ /* 0x080fe400000f0eff */
[----:B------:R-:W-:Y:S02]  /*2740*/  LEA.HI.X.SX32 R33, R33, R27, 0x1, P1 ;  /* 0x0000001b21217211 */ /* 0x000fe400008f0eff */
[----:B------:R-:W-:Y:S01]  /*2750*/  SHF.R.S32.HI R27, RZ, 0x8, R59 ;  /* 0x00000008ff1b7819 */ /* 0x000fe2000001143b */
[----:B------:R1:W2:Y:S01]  /*2760*/  LDG.E.U16 R30, [R30.64] ;  /* 0x000000041e1e7981 */ /* 0x0002a2000c1e1500 */
[----:B0-----:R-:W-:-:S03]  /*2770*/  LOP3.LUT R29, R58, 0xff, RZ, 0xc0, !PT ;  /* 0x000000ff3a1d7812 */ /* 0x001fc600078ec0ff */
[----:B------:R0:W2:Y:S01]  /*2780*/  LDG.E.U16 R32, [R32.64] ;  /* 0x0000000420207981 */ /* 0x0000a2000c1e1500 */
[----:B------:R-:W-:Y:S01]  /*2790*/  SGXT R27, R27, 0x1 ;  /* 0x000000011b1b781a */ /* 0x000fe20000000200 */
[----:B------:R-:W-:Y:S02]  /*27a0*/  IMAD.SHL.U32 R26, R29, 0x2, RZ ;  /* 0x000000021d1a7824 */ /* 0x000fe400078e00ff */
[----:B-1----:R-:W2:Y:S03]  /*27b0*/  LDL.LU R31, [R1+0x24] ;  /* 0x00002400011f7983 */ /* 0x002ea60000300800 */
[----:B------:R-:W-:Y:S01]  /*27c0*/  LOP3.LUT R58, R26, 0x210, R27, 0x78, !PT ;  /* 0x000002101a3a7812 */ /* 0x000fe200078e781b */
[----:B0-----:R-:W2:Y:S04]  /*27d0*/  LDL.LU R33, [R1+0x34] ;  /* 0x0000340001217983 */ /* 0x001ea80000300800 */
[----:B------:R-:W2:Y:S04]  /*27e0*/  LDL.LU R26, [R1+0xbc] ;  /* 0x0000bc00011a7983 */ /* 0x000ea80000300800 */
[----:B---3--:R0:W-:Y:S04]  /*27f0*/  STS.U16 [R58], R47 ;  /* 0x0000002f3a007388 */ /* 0x0081e80000000400 */
[----:B------:R-:W3:Y:S04]  /*2800*/  LDL.LU R27, [R1+0x44] ;  /* 0x00004400011b7983 */ /* 0x000ee80000300800 */
[----:B0-----:R-:W3:Y:S04]  /*2810*/  LDL.LU R47, [R1+0x440] ;  /* 0x00044000012f7983 */ /* 0x001ee80000300800 */
[----:B--2---:R0:W-:Y:S04]  /*2820*/  STS.U16 [R58+0x1000], R26 ;  /* 0x0010001a3a007388 */ /* 0x0041e80000000400 */
[----:B------:R1:W-:Y:S01]  /*2830*/  STS.U16 [R58+0x2000], R48 ;  /* 0x002000303a007388 */ /* 0x0003e20000000400 */
[----:B0-----:R-:W-:-:S03]  /*2840*/  IMAD.MOV.U32 R26, RZ, RZ, 0x1 ;  /* 0x00000001ff1a7424 */ /* 0x001fc600078e00ff */
[----:B------:R0:W-:Y:S02]  /*2850*/  STS.U16 [R58+0x3000], R49 ;  /* 0x003000313a007388 */ /* 0x0001e40000000400 */
[----:B------:R-:W-:Y:S02]  /*2860*/  ISETP.LE.AND P0, PT, R26, c[0x0][0x1d0], PT ;  /* 0x000074001a007a0c */ /* 0x000fe40003f03270 */
[----:B------:R-:W2:Y:S04]  /*2870*/  LDL.LU R26, [R1+0x50] ;  /* 0x00005000011a7983 */ /* 0x000ea80000300800 */
[----:B-1----:R-:W3:Y:S04]  /*2880*/  LDL.LU R48, [R1+0x43c] ;  /* 0x00043c0001307983 */ /* 0x002ee80000300800 */
[----:B0-----:R-:W4:Y:S04]  /*2890*/  LDL.LU R49, [R1+0x438] ;  /* 0x0004380001317983 */ /* 0x001f280000300800 */
[----:B------:R0:W-:Y:S04]  /*28a0*/  STS.U16 [R58+0x4000], R50 ;  /* 0x004000323a007388 */ /* 0x0001e80000000400 */
[----:B------:R1:W-:Y:S04]  /*28b0*/  STS.U16 [R58+0x5000], R51 ;  /* 0x005000333a007388 */ /* 0x0003e80000000400 */
[----:B------:R5:W-:Y:S04]  /*28c0*/  STS.U16 [R58+0x6000], R54 ;  /* 0x006000363a007388 */ /* 0x000be80000000400 */
[----:B0-----:R-:W4:Y:S04]  /*28d0*/  LDL.LU R50, [R1+0x434] ;  /* 0x0004340001327983 */ /* 0x001f280000300800 */
[----:B-1----:R-:W4:Y:S04]  /*28e0*/  LDL.LU R51, [R1+0x430] ;  /* 0x0004300001337983 */ /* 0x002f280000300800 */
[----:B-----5:R-:W5:Y:S04]  /*28f0*/  LDL.LU R54, [R1+0x42c] ;  /* 0x00042c0001367983 */ /* 0x020f680000300800 */
[----:B------:R0:W-:Y:S04]  /*2900*/  STS.U16 [R58+0x7000], R55 ;  /* 0x007000373a007388 */ /* 0x0001e80000000400 */
[----:B------:R1:W-:Y:S04]  /*2910*/  STS.U16 [R58+0x8000], R56 ;  /* 0x008000383a007388 */ /* 0x0003e80000000400 */
[----:B------:R1:W-:Y:S04]  /*2920*/  STS.U16 [R58+0x9000], R57 ;  /* 0x009000393a007388 */ /* 0x0003e80000000400 */
[----:B0-----:R-:W4:Y:S04]  /*2930*/  LDL.LU R55, [R1+0x428] ;  /* 0x0004280001377983 */ /* 0x001f280000300800 */
[----:B-1----:R-:W4:Y:S04]  /*2940*/  LDL.LU R56, [R1+0x424] ;  /* 0x0004240001387983 */ /* 0x002f280000300800 */
[----:B------:R-:W4:Y:S04]  /*2950*/  LDL.LU R57, [R1+0x420] ;  /* 0x0004200001397983 */ /* 0x000f280000300800 */
[----:B------:R0:W-:Y:S04]  /*2960*/  STS.U16 [R58+0xa000], R60 ;  /* 0x00a0003c3a007388 */ /* 0x0001e80000000400 */
[----:B0-----:R-:W4:Y:S04]  /*2970*/  LDL.LU R60, [R1+0x41c] ;  /* 0x00041c00013c7983 */ /* 0x001f280000300800 */
[----:B--2---:R0:W-:Y:S04]  /*2980*/  STS.U16 [R58+0xb000], R26 ;  /* 0x00b0001a3a007388 */ /* 0x0041e80000000400 */
[----:B---3--:R1:W-:Y:S04]  /*2990*/  STS.U16 [R58+0xc000], R27 ;  /* 0x00c0001b3a007388 */ /* 0x0083e80000000400 */
[----:B------:R2:W-:Y:S04]  /*29a0*/  STS.U16 [R58+0xd000], R33 ;  /* 0x00d000213a007388 */ /* 0x0005e80000000400 */
[----:B0-----:R-:W2:Y:S04]  /*29b0*/  LDL.LU R26, [R1+0x40] ;  /* 0x00004000011a7983 */ /* 0x001ea80000300800 */
[----:B------:R0:W-:Y:S04]  /*29c0*/  STS.U16 [R58+0xe000], R31 ;  /* 0x00e0001f3a007388 */ /* 0x0001e80000000400 */
[----:B-1----:R-:W2:Y:S04]  /*29d0*/  LDL.LU R27, [R1+0x30] ;  /* 0x00003000011b7983 */ /* 0x002ea80000300800 */
[----:B------:R1:W-:Y:S04]  /*29e0*/  STS.U16 [R58+0xf000], R34 ;  /* 0x00f000223a007388 */ /* 0x0003e80000000400 */
[----:B--2---:R-:W2:Y:S04]  /*29f0*/  LDL.LU R33, [R1+0x20] ;  /* 0x0000200001217983 */ /* 0x004ea80000300800 */
[----:B------:R-:W-:Y:S04]  /*2a00*/  STS.U16 [R58+0x10000], R61 ;  /* 0x0100003d3a007388 */ /* 0x000fe80000000400 */
[----:B0-----:R-:W2:Y:S04]  /*2a10*/  LDL.LU R31, [R1+0x10] ;  /* 0x00001000011f7983 */ /* 0x001ea80000300800 */
[----:B-1----:R-:W2:Y:S04]  /*2a20*/  LDL.LU R34, [R1] ;  /* 0x0000000001227983 */ /* 0x002ea80000300800 */
[----:B----4-:R0:W-:Y:S04]  /*2a30*/  STS.U16 [R58+0x11000], R60 ;  /* 0x0110003c3a007388 */ /* 0x0101e80000000400 */
[----:B------:R1:W-:Y:S04]  /*2a40*/  STS.U16 [R58+0x12000], R55 ;  /* 0x012000373a007388 */ /* 0x0003e80000000400 */
[----:B------:R4:W-:Y:S04]  /*2a50*/  STS.U16 [R58+0x13000], R50 ;  /* 0x013000323a007388 */ /* 0x0009e80000000400 */
[----:B0-----:R-:W2:Y:S04]  /*2a60*/  LDL.LU R60, [R1+0x4c] ;  /* 0x00004c00013c7983 */ /* 0x001ea80000300800 */
[----:B-1----:R-:W2:Y:S04]  /*2a70*/  LDL.LU R55, [R1+0x54] ;  /* 0x0000540001377983 */ /* 0x002ea80000300800 */
[----:B----4-:R-:W4:Y:S04]  /*2a80*/  LDL.LU R50, [R1+0x60] ;  /* 0x0000600001327983 */ /* 0x010f280000300800 */
[----:B------:R0:W-:Y:S04]  /*2a90*/  STS.U16 [R58+0x14000], R47 ;  /* 0x0140002f3a007388 */ /* 0x0001e80000000400 */
[----:B------:R1:W-:Y:S04]  /*2aa0*/  STS.U16 [R58+0x15000], R12 ;  /* 0x0150000c3a007388 */ /* 0x0003e80000000400 */
[----:B------:R5:W-:Y:S04]  /*2ab0*/  STS.U16 [R58+0x16000], R11 ;  /* 0x0160000b3a007388 */ /* 0x000be80000000400 */
[----:B0-----:R-:W2:Y:S04]  /*2ac0*/  LDL.LU R47, [R1+0x6c] ;  /* 0x00006c00012f7983 */ /* 0x001ea80000300800 */
[----:B-1----:R-:W2:Y:S04]  /*2ad0*/  LDL.LU R12, [R1+0x74] ;  /* 0x00007400010c7983 */ /* 0x002ea80000300800 */
[----:B-----5:R-:W5:Y:S04]  /*2ae0*/  LDL.LU R11, [R1+0x80] ;  /* 0x00008000010b7983 */ /* 0x020f680000300800 */
[----:B------:R0:W-:Y:S04]  /*2af0*/  STS.U16 [R58+0x17000], R10 ;  /* 0x0170000a3a007388 */ /* 0x0001e80000000400 */
[----:B------:R1:W-:Y:S04]  /*2b00*/  STS.U16 [R58+0x18000], R9 ;  /* 0x018000093a007388 */ /* 0x0003e80000000400 */
[----:B------:R1:W-:Y:S04]  /*2b10*/  STS.U16 [R58+0x19000], R13 ;  /* 0x0190000d3a007388 */ /* 0x0003e80000000400 */
[----:B0-----:R-:W2:Y:S04]  /*2b20*/  LDL.LU R10, [R1+0x8c] ;  /* 0x00008c00010a7983 */ /* 0x001ea80000300800 */
[----:B-1----:R-:W2:Y:S04]  /*2b30*/  LDL.LU R9, [R1+0x94] ;  /* 0x0000940001097983 */ /* 0x002ea80000300800 */
[----:B------:R-:W2:Y:S04]  /*2b40*/  LDL.LU R13, [R1+0xa0] ;  /* 0x0000a000010d7983 */ /* 0x000ea80000300800 */
[----:B------:R0:W-:Y:S04]  /*2b50*/  STS.U16 [R58+0x1a000], R16 ;  /* 0x01a000103a007388 */ /* 0x0001e80000000400 */
[----:B------:R1:W-:Y:S04]  /*2b60*/  STS.U16 [R58+0x1b000], R19 ;  /* 0x01b000133a007388 */ /* 0x0003e80000000400 */
[----:B------:R1:W-:Y:S04]  /*2b70*/  STS.U16 [R58+0x1c000], R22 ;  /* 0x01c000163a007388 */ /* 0x0003e80000000400 */
[----:B0-----:R-:W2:Y:S04]  /*2b80*/  LDL.LU R16, [R1+0xac] ;  /* 0x0000ac0001107983 */ /* 0x001ea80000300800 */
[----:B-1----:R-:W2:Y:S04]  /*2b90*/  LDL.LU R19, [R1+0xb4] ;  /* 0x0000b40001137983 */ /* 0x002ea80000300800 */
[----:B------:R-:W2:Y:S01]  /*2ba0*/  LDL.LU R22, [R1+0xc0] ;  /* 0x0000c00001167983 */ /* 0x000ea20000300800 */
[----:B------:R-:W-:-:S03]  /*2bb0*/  LOP3.LUT R61, R58, 0x20, RZ, 0x3c, !PT ;  /* 0x000000203a3d7812 */ /* 0x000fc600078e3cff */
[----:B------:R-:W-:Y:S04]  /*2bc0*/  STS.U16 [R58+0x1d000], R23 ;  /* 0x01d000173a007388 */ /* 0x000fe80000000400 */
[----:B------:R-:W-:Y:S04]  /*2bd0*/  STS.U16 [R58+0x1e000], R24 ;  /* 0x01e000183a007388 */ /* 0x000fe80000000400 */
[----:B------:R-:W-:Y:S04]  /*2be0*/  STS.U16 [R58+0x1f000], R25 ;  /* 0x01f000193a007388 */ /* 0x000fe80000000400 */
[----:B--2---:R-:W-:Y:S04]  /*2bf0*/  STS.U16 [R61+0x400], R22 ;  /* 0x000400163d007388 */ /* 0x004fe80000000400 */
[----:B------:R0:W-:Y:S04]  /*2c00*/  STS.U16 [R61+0x1400], R19 ;  /* 0x001400133d007388 */ /* 0x0001e80000000400 */
[----:B------:R1:W-:Y:S04]  /*2c10*/  STS.U16 [R61+0x2400], R16 ;  /* 0x002400103d007388 */ /* 0x0003e80000000400 */
[----:B------:R2:W-:Y:S04]  /*2c20*/  STS.U16 [R61+0x3400], R13 ;  /* 0x0034000d3d007388 */ /* 0x0005e80000000400 */
[----:B0-----:R-:W3:Y:S04]  /*2c30*/  LDL.LU R19, [R1+0x104] ;  /* 0x0001040001137983 */ /* 0x001ee80000300800 */
[----:B-1----:R-:W3:Y:S04]  /*2c40*/  LDL.LU R16, [R1+0x100] ;  /* 0x0001000001107983 */ /* 0x002ee80000300800 */
[----:B------:R0:W-:Y:S04]  /*2c50*/  STS.U16 [R61+0x4400], R9 ;  /* 0x004400093d007388 */ /* 0x0001e80000000400 */
[----:B--2---:R-:W2:Y:S04]  /*2c60*/  LDL.LU R13, [R1+0xfc] ;  /* 0x0000fc00010d7983 */ /* 0x004ea80000300800 */
[----:B------:R1:W-:Y:S04]  /*2c70*/  STS.U16 [R61+0x5400], R10 ;  /* 0x0054000a3d007388 */ /* 0x0003e80000000400 */
[----:B0-----:R-:W2:Y:S04]  /*2c80*/  LDL.LU R9, [R1+0xf4] ;  /* 0x0000f40001097983 */ /* 0x001ea80000300800 */
[----:B-----5:R0:W-:Y:S04]  /*2c90*/  STS.U16 [R61+0x6400], R11 ;  /* 0x0064000b3d007388 */ /* 0x0201e80000000400 */
[----:B-1----:R-:W5:Y:S04]  /*2ca0*/  LDL.LU R10, [R1+0xf0] ;  /* 0x0000f000010a7983 */ /* 0x002f680000300800 */
[----:B------:R1:W-:Y:S04]  /*2cb0*/  STS.U16 [R61+0x7400], R12 ;  /* 0x0074000c3d007388 */ /* 0x0003e80000000400 */
[----:B0-----:R-:W5:Y:S04]  /*2cc0*/  LDL.LU R11, [R1+0xec] ;  /* 0x0000ec00010b7983 */ /* 0x001f680000300800 */
[----:B------:R0:W-:Y:S04]  /*2cd0*/  STS.U16 [R61+0x8400], R47 ;  /* 0x0084002f3d007388 */ /* 0x0001e80000000400 */
[----:B-1----:R-:W5:Y:S04]  /*2ce0*/  LDL.LU R12, [R1+0xe4] ;  /* 0x0000e400010c7983 */ /* 0x002f680000300800 */
[----:B----4-:R1:W-:Y:S04]  /*2cf0*/  STS.U16 [R61+0x9400], R50 ;  /* 0x009400323d007388 */ /* 0x0103e80000000400 */
[----:B0-----:R-:W4:Y:S04]  /*2d00*/  LDL.LU R47, [R1+0xe0] ;  /* 0x0000e000012f7983 */ /* 0x001f280000300800 */
[----:B------:R0:W-:Y:S04]  /*2d10*/  STS.U16 [R61+0xa400], R55 ;  /* 0x00a400373d007388 */ /* 0x0001e80000000400 */
[----:B-1----:R-:W4:Y:S04]  /*2d20*/  LDL.LU R50, [R1+0xdc] ;  /* 0x0000dc0001327983 */ /* 0x002f280000300800 */
[----:B------:R1:W-:Y:S04]  /*2d30*/  STS.U16 [R61+0xb400], R60 ;  /* 0x00b4003c3d007388 */ /* 0x0003e80000000400 */
        /* <DEDUP_REMOVED lines=11> */
[----:B0-----:R-:W4:Y:S04]  /*2df0*/  LDL.LU R34, [R1+0xc] ;  /* 0x00000c0001227983 */ /* 0x001f280000300800 */
[----:B------:R-:W-:Y:S04]  /*2e00*/  STS.U16 [R61+0x11400], R57 ;  /* 0x011400393d007388 */ /* 0x000fe80000000400 */
        /* <DEDUP_REMOVED lines=13> */
[----:B------:R0:W-:Y:S04]  /*2ee0*/  STS.U16 [R61+0x1f400], R44 ;  /* 0x01f4002c3d007388 */ /* 0x0001e80000000400 */
[----:B0-----:R-:W4:Y:S01]  /*2ef0*/  LDL.LU R61, [R1+0x418] ;  /* 0x00041800013d7983 */ /* 0x001f220000300800 */
[----:B------:R-:W-:-:S03]  /*2f00*/  LOP3.LUT R8, R58, 0x40, RZ, 0x3c, !PT ;  /* 0x000000403a087812 */ /* 0x000fc600078e3cff */
[----:B------:R-:W4:Y:S04]  /*2f10*/  LDL.LU R46, [R1+0x124] ;  /* 0x00012400012e7983 */ /* 0x000f280000300800 */
[----:B------:R-:W4:Y:S04]  /*2f20*/  LDL.LU R49, [R1+0x120] ;  /* 0x0001200001317983 */ /* 0x000f280000300800 */
[----:B------:R-:W4:Y:S04]  /*2f30*/  LDL.LU R54, [R1+0x11c] ;  /* 0x00011c0001367983 */ /* 0x000f280000300800 */
[----:B------:R-:W4:Y:S04]  /*2f40*/  LDL.LU R57, [R1+0x118] ;  /* 0x0001180001397983 */ /* 0x000f280000300800 */
[----:B------:R-:W4:Y:S04]  /*2f50*/  LDL.LU R25, [R1+0x114] ;  /* 0x0001140001197983 */ /* 0x000f280000300800 */
[----:B------:R-:W4:Y:S04]  /*2f60*/  LDL.LU R24, [R1+0x110] ;  /* 0x0001100001187983 */ /* 0x000f280000300800 */
[----:B------:R-:W4:Y:S04]  /*2f70*/  LDL.LU R23, [R1+0x10c] ;  /* 0x00010c0001177983 */ /* 0x000f280000300800 */
[----:B------:R-:W4:Y:S01]  /*2f80*/  LDL.LU R22, [R1+0x108] ;  /* 0x0001080001167983 */ /* 0x000f220000300800 */
[----:B------:R-:W-:-:S03]  /*2f90*/  LOP3.LUT R5, R58, 0x60, RZ, 0x3c, !PT ;  /* 0x000000603a057812 */ /* 0x000fc600078e3cff */
[----:B---3--:R0:W-:Y:S04]  /*2fa0*/  STS.U16 [R8+0x800], R19 ;  /* 0x0008001308007388 */ /* 0x0081e80000000400 */
[----:B------:R1:W-:Y:S04]  /*2fb0*/  STS.U16 [R8+0x1800], R16 ;  /* 0x0018001008007388 */ /* 0x0003e80000000400 */
[----:B0-----:R-:W3:Y:S04]  /*2fc0*/  LDL.LU R19, [R1+0xf8] ;  /* 0x0000f80001137983 */ /* 0x001ee80000300800 */
[----:B--2---:R0:W-:Y:S04]  /*2fd0*/  STS.U16 [R8+0x2800], R13 ;  /* 0x0028000d08007388 */ /* 0x0041e80000000400 */
[----:B-1----:R-:W2:Y:S04]  /*2fe0*/  LDL.LU R16, [R1+0xe8] ;  /* 0x0000e80001107983 */ /* 0x002ea80000300800 */
[----:B------:R1:W-:Y:S04]  /*2ff0*/  STS.U16 [R8+0x3800], R9 ;  /* 0x0038000908007388 */ /* 0x0003e80000000400 */
[----:B0-----:R-:W2:Y:S04]  /*3000*/  LDL.LU R13, [R1+0xd8] ;  /* 0x0000d800010d7983 */ /* 0x001ea80000300800 */
[----:B-----5:R0:W-:Y:S04]  /*3010*/  STS.U16 [R8+0x4800], R10 ;  /* 0x0048000a08007388 */ /* 0x0201e80000000400 */
[----:B-1----:R-:W5:Y:S04]  /*3020*/  LDL.LU R9, [R1+0xc8] ;  /* 0x0000c80001097983 */ /* 0x002f680000300800 */
[----:B------:R1:W-:Y:S04]  /*3030*/  STS.U16 [R8+0x5800], R11 ;  /* 0x0058000b08007388 */ /* 0x0003e80000000400 */
[----:B0-----:R-:W2:Y:S04]  /*3040*/  LDL.LU R10, [R1+0xb8] ;  /* 0x0000b800010a7983 */ /* 0x001ea80000300800 */
[----:B------:R0:W-:Y:S04]  /*3050*/  STS.U16 [R8+0x6800], R12 ;  /* 0x0068000c08007388 */ /* 0x0001e80000000400 */
[----:B-1----:R-:W2:Y:S04]  /*3060*/  LDL.LU R11, [R1+0xa8] ;  /* 0x0000a800010b7983 */ /* 0x002ea80000300800 */
[----:B----4-:R1:W-:Y:S04]  /*3070*/  STS.U16 [R8+0x7800], R47 ;  /* 0x0078002f08007388 */ /* 0x0103e80000000400 */
[----:B0-----:R-:W4:Y:S04]  /*3080*/  LDL.LU R12, [R1+0x98] ;  /* 0x00009800010c7983 */ /* 0x001f280000300800 */
[----:B------:R0:W-:Y:S04]  /*3090*/  STS.U16 [R8+0x8800], R50 ;  /* 0x0088003208007388 */ /* 0x0001e80000000400 */
[----:B-1----:R-:W2:Y:S04]  /*30a0*/  LDL.LU R47, [R1+0x88] ;  /* 0x00008800012f7983 */ /* 0x002ea80000300800 */
[----:B------:R1:W-:Y:S04]  /*30b0*/  STS.U16 [R8+0x9800], R55 ;  /* 0x0098003708007388 */ /* 0x0003e80000000400 */
[----:B0-----:R-:W2:Y:S04]  /*30c0*/  LDL.LU R50, [R1+0x78] ;  /* 0x0000780001327983 */ /* 0x001ea80000300800 */
        /* <DEDUP_REMOVED lines=12> */
[----:B-1----:R-:W2:Y:S04]  /*3190*/  LDL.LU R34, [R1+0x8] ;  /* 0x0000080001227983 */ /* 0x002ea80000300800 */
[----:B------:R-:W2:Y:S04]  /*31a0*/  LDL.LU R58, [R1+0x414] ;  /* 0x00041400013a7983 */ /* 0x000ea80000300800 */
[----:B------:R-:W-:Y:S04]  /*31b0*/  STS.U16 [R8+0x10800], R61 ;  /* 0x0108003d08007388 */ /* 0x000fe80000000400 */
[----:B------:R-:W-:Y:S04]  /*31c0*/  STS.U16 [R8+0x11800], R56 ;  /* 0x0118003808007388 */ /* 0x000fe80000000400 */
[----:B------:R-:W-:Y:S04]  /*31d0*/  STS.U16 [R8+0x12800], R51 ;  /* 0x0128003308007388 */ /* 0x000fe80000000400 */
[----:B------:R-:W-:Y:S04]  /*31e0*/  STS.U16 [R8+0x13800], R48 ;  /* 0x0138003008007388 */ /* 0x000fe80000000400 */
[----:B------:R-:W-:Y:S04]  /*31f0*/  STS.U16 [R8+0x14800], R37 ;  /* 0x0148002508007388 */ /* 0x000fe80000000400 */
[----:B------:R-:W-:Y:S04]  /*3200*/  STS.U16 [R8+0x15800], R4 ;  /* 0x0158000408007388 */ /* 0x000fe80000000400 */
[----:B------:R0:W-:Y:S04]  /*3210*/  STS.U16 [R8+0x16800], R3 ;  /* 0x0168000308007388 */ /* 0x0001e80000000400 */
[----:B------:R1:W-:Y:S04]  /*3220*/  STS.U16 [R8+0x17800], R2 ;  /* 0x0178000208007388 */ /* 0x0003e80000000400 */
[----:B------:R1:W-:Y:S01]  /*3230*/  STS.U16 [R8+0x18800], R0 ;  /* 0x0188000008007388 */ /* 0x0003e20000000400 */
[----:B0-----:R-:W-:Y:S01]  /*3240*/  MOV R3, 0x3f800000 ;  /* 0x3f80000000037802 */ /* 0x001fe20000000f00 */
[----:B-1----:R-:W-:-:S02]  /*3250*/  IMAD.MOV.U32 R2, RZ, RZ, 0x3f800000 ;  /* 0x3f800000ff027424 */ /* 0x002fc400078e00ff */
[----:B------:R-:W-:-:S05]  /*3260*/  IMAD.MOV.U32 R0, RZ, RZ, -0x800000 ;  /* 0xff800000ff007424 */ /* 0x000fca00078e00ff */
[----:B------:R-:W-:Y:S04]  /*3270*/  STL [R1+0x308], R0 ;  /* 0x0003080001007387 */ /* 0x000fe80000100800 */
[----:B------:R0:W-:Y:S04]  /*3280*/  STL [R1+0x2fc], R3 ;  /* 0x0002fc0301007387 */ /* 0x0001e80000100800 */
[----:B------:R-:W-:Y:S04]  /*3290*/  STL [R1+0x300], R2 ;  /* 0x0003000201007387 */ /* 0x000fe80000100800 */
[----:B------:R-:W-:Y:S04]  /*32a0*/  STL [R1+0x1a0], RZ ;  /* 0x0001a0ff01007387 */ /* 0x000fe80000100800 */
[----:B------:R-:W-:Y:S04]  /*32b0*/  STL [R1+0x304], R0 ;  /* 0x0003040001007387 */ /* 0x000fe80000100800 */
[----:B------:R-:W-:Y:S04]  /*32c0*/  STL [R1+0x1a4], RZ ;  /* 0x0001a4ff01007387 */ /* 0x000fe80000100800 */
        /* <DEDUP_REMOVED lines=74> */
[----:B------:R-:W-:Y:S04]  /*3770*/  STL [R1], RZ ;  /* 0x000000ff01007387 */ /* 0x000fe80000100800 */
        /* <DEDUP_REMOVED lines=12> */
[----:B------:R-:W-:Y:S04]  /*3840*/  STS.U16 [R8+0x19800], R15 ;  /* 0x0198000f08007388 */ /* 0x000fe80000000400 */
        /* <DEDUP_REMOVED lines=11> */
[----:B------:R1:W-:Y:S04]  /*3900*/  STS.U16 [R8+0x1f800], R40 ;  /* 0x01f8002808007388 */ /* 0x0003e80000000400 */
[----:B------:R0:W-:Y:S04]  /*3910*/  STL [R1+0x12c], RZ ;  /* 0x00012cff01007387 */ /* 0x0001e80000100800 */
        /* <DEDUP_REMOVED lines=18> */
[----:B---3--:R3:W-:Y:S04]  /*3a40*/  STS.U16 [R5+0x8c00], R19 ;  /* 0x008c001305007388 */ /* 0x0087e80000000400 */
[----:B------:R3:W-:Y:S04]  /*3a50*/  STL [R1+0x154], RZ ;  /* 0x000154ff01007387 */ /* 0x0007e80000100800 */
[----:B--2---:R3:W-:Y:S04]  /*3a60*/  STS.U16 [R5+0x9c00], R16 ;  /* 0x009c001005007388 */ /* 0x0047e80000000400 */
[----:B------:R3:W-:Y:S04]  /*3a70*/  STL [R1+0x158], RZ ;  /* 0x000158ff01007387 */ /* 0x0007e80000100800 */
[----:B------:R3:W-:Y:S04]  /*3a80*/  STS.U16 [R5+0xac00], R13 ;  /* 0x00ac000d05007388 */ /* 0x0007e80000000400 */
[----:B------:R3:W-:Y:S04]  /*3a90*/  STL [R1+0x15c], RZ ;  /* 0x00015cff01007387 */ /* 0x0007e80000100800 */
[----:B-----5:R3:W-:Y:S04]  /*3aa0*/  STS.U16 [R5+0xbc00], R9 ;  /* 0x00bc000905007388 */ /* 0x0207e80000000400 */
[----:B------:R3:W-:Y:S04]  /*3ab0*/  STL [R1+0x1b0], RZ ;  /* 0x0001b0ff01007387 */ /* 0x0007e80000100800 */
[----:B------:R3:W-:Y:S04]  /*3ac0*/  STS.U16 [R5+0xcc00], R10 ;  /* 0x00cc000a05007388 */ /* 0x0007e80000000400 */
[----:B------:R3:W-:Y:S04]  /*3ad0*/  STL [R1+0x1b4], RZ ;  /* 0x0001b4ff01007387 */ /* 0x0007e80000100800 */
[----:B------:R3:W-:Y:S04]  /*3ae0*/  STS.U16 [R5+0xdc00], R11 ;  /* 0x00dc000b05007388 */ /* 0x0007e80000000400 */
[----:B------:R3:W-:Y:S04]  /*3af0*/  STL [R1+0x1b8], RZ ;  /* 0x0001b8ff01007387 */ /* 0x0007e80000100800 */
[----:B----4-:R3:W-:Y:S04]  /*3b00*/  STS.U16 [R5+0xec00], R12 ;  /* 0x00ec000c05007388 */ /* 0x0107e80000000400 */
        /* <DEDUP_REMOVED lines=32> */
[----:B------:R3:W-:Y:S01]  /*3d10*/  STL [R1+0x2bc], RZ ;  /* 0x0002bcff01007387 */ /* 0x0007e20000100800 */
[C---:B0-----:R-:W-:Y:S01]  /*3d20*/  LOP3.LUT R3, R59.reuse, 0x1ff, RZ, 0xc0, !PT ;  /* 0x000001ff3b037812 */ /* 0x041fe200078ec0ff */
[----:B------:R-:W-:-:S02]  /*3d30*/  IMAD.SHL.U32 R20, R59, 0x2, RZ ;  /* 0x000000023b147824 */ /* 0x000fc400078e00ff */
[----:B-1----:R-:W-:Y:S01]  /*3d40*/  IMAD.SHL.U32 R8, R59, 0x8, RZ ;  /* 0x000000083b087824 */ /* 0x002fe200078e00ff */
[----:B------:R-:W-:Y:S05]  /*3d50*/  @!P0 BRA `(.L_x_0) ;  /* 0x0000511000008947 */ /* 0x000fea0003800000 */
[----:B---3--:R-:W0:Y:S01]  /*3d60*/  S2R R34, SR_CTAID.Y ;  /* 0x0000000000227919 */ /* 0x008e220000002600 */
[----:B------:R-:W-:Y:S01]  /*3d70*/  IMAD R2, R29, c[0x0][0x1a8], RZ ;  /* 0x00006a001d027a24 */ /* 0x000fe200078e02ff */
[----:B------:R-:W-:Y:S01]  /*3d80*/  SHF.L.U32 R6, R3, 0x1, RZ ;  /* 0x0000000103067819 */ /* 0x000fe200000006ff */
[----:B------:R-:W-:Y:S01]  /*3d90*/  IMAD.MOV.U32 R17, RZ, RZ, c[0x0][0x1a4] ;  /* 0x00006900ff117624 */ /* 0x000fe200078e00ff */
[----:B------:R-:W1:Y:S01]  /*3da0*/  S2R R29, SR_TID.X ;  /* 0x00000000001d7919 */ /* 0x000e620000002100 */
[C---:B------:R-:W-:Y:S01]  /*3db0*/  IMAD.SHL.U32 R3, R2.reuse, 0x2, RZ ;  /* 0x0000000202037824 */ /* 0x040fe200078e00ff */
[--C-:B------:R-:W-:Y:S01]  /*3dc0*/  SHF.R.U32.HI R7, RZ, 0x2, R59.reuse ;  /* 0x00000002ff077819 */ /* 0x100fe2000001163b */
[----:B------:R-:W-:Y:S01]  /*3dd0*/  IMAD.HI R5, R2, 0x2, RZ ;  /* 0x0000000202057827 */ /* 0x000fe200078e02ff */
[C---:B------:R-:W-:Y:S02]  /*3de0*/  LOP3.LUT R2, R59.reuse, 0x1f, RZ, 0xc0, !PT ;  /* 0x0000001f3b027812 */ /* 0x040fe400078ec0ff */
[----:B------:R-:W-:Y:S01]  /*3df0*/  LOP3.LUT R13, R59, 0x7, RZ, 0xc0, !PT ;  /* 0x000000073b0d7812 */ /* 0x000fe200078ec0ff */
[----:B------:R-:W-:Y:S01]  /*3e00*/  IMAD.MOV.U32 R44, RZ, RZ, -0x800000 ;  /* 0xff800000ff2c7424 */ /* 0x000fe200078e00ff */
[----:B------:R-:W-:Y:S01]  /*3e10*/  LOP3.LUT R10, R8, 0x30, RZ, 0xc0, !PT ;  /* 0x00000030080a7812 */ /* 0x000fe200078ec0ff */
[----:B------:R-:W-:Y:S01]  /*3e20*/  IMAD R2, R2, c[0x0][0x1b4], RZ ;  /* 0x00006d0002027a24 */ /* 0x000fe200078e02ff */
[----:B------:R-:W-:Y:S01]  /*3e30*/  SHF.R.U32.HI R12, RZ, 0x5, R59 ;  /* 0x00000005ff0c7819 */ /* 0x000fe2000001163b */
[----:B------:R-:W-:-:S02]  /*3e40*/  IMAD.MOV.U32 R45, RZ, RZ, -0x800000 ;  /* 0xff800000ff2d7424 */ /* 0x000fc400078e00ff */
[C---:B------:R-:W-:Y:S02]  /*3e50*/  IMAD R11, R13.reuse, 0x40, R10 ;  /* 0x000000400d0b7824 */ /* 0x040fe400078e020a */
[----:B------:R-:W-:Y:S02]  /*3e60*/  IMAD R13, R13, 0x210, RZ ;  /* 0x000002100d0d7824 */ /* 0x000fe400078e02ff */
[----:B------:R-:W-:-:S04]  /*3e70*/  IMAD.HI R23, R2, 0x2, RZ ;  /* 0x0000000202177827 */ /* 0x000fc800078e02ff */
[----:B0-----:R-:W-:Y:S01]  /*3e80*/  IMAD R0, R34, c[0x0][0x1a0], RZ ;  /* 0x0000680022007a24 */ /* 0x001fe200078e02ff */
[----:B-1----:R-:W-:-:S03]  /*3e90*/  SHF.R.U32.HI R29, RZ, 0x8, R29 ;  /* 0x00000008ff1d7819 */ /* 0x002fc6000001161d */
[C---:B------:R-:W-:Y:S02]  /*3ea0*/  IMAD.SHL.U32 R18, R0.reuse, 0x2, RZ ;  /* 0x0000000200127824 */ /* 0x040fe400078e00ff */
[----:B------:R-:W-:Y:S01]  /*3eb0*/  IMAD.HI R4, R0, 0x2, RZ ;  /* 0x0000000200047827 */ /* 0x000fe200078e02ff */
[----:B------:R-:W-:Y:S02]  /*3ec0*/  SGXT.U32 R29, R29, 0x1 ;  /* 0x000000011d1d781a */ /* 0x000fe40000000000 */
[----:B------:R-:W-:Y:S02]  /*3ed0*/  IADD3 R18, P0, P1, R3, c[0x0][0x168], R18 ;  /* 0x00005a0003127a10 */ /* 0x000fe4000791e012 */
[----:B------:R-:W-:Y:S01]  /*3ee0*/  LOP3.LUT R0, R6, 0x30, R7, 0x78, !PT ;  /* 0x0000003006007812 */ /* 0x000fe200078e7807 */
[----:B------:R-:W-:Y:S01]  /*3ef0*/  IMAD R3, R29, c[0x0][0x1a4], RZ ;  /* 0x000069001d037a24 */ /* 0x000fe200078e02ff */
[----:B------:R-:W-:Y:S01]  /*3f00*/  IADD3.X R4, R5, c[0x0][0x16c], R4, P0, P1 ;  /* 0x00005b0005047a10 */ /* 0x000fe200007e2404 */
[----:B------:R-:W-:Y:S01]  /*3f10*/  IMAD R0, R34, c[0x0][0x1b0], RZ ;  /* 0x00006c0022007a24 */ /* 0x000fe200078e02ff */
[----:B------:R-:W-:Y:S01]  /*3f20*/  LOP3.LUT R5, R20, 0x10, RZ, 0xc0, !PT ;  /* 0x0000001014057812 */ /* 0x000fe200078ec0ff */
[----:B------:R-:W-:Y:S01]  /*3f30*/  IMAD R9, R17, 0x2, R3 ;  /* 0x0000000211097824 */ /* 0x000fe200078e0203 */
[----:B------:R-:W-:Y:S01]  /*3f40*/  SHF.L.U32 R7, R59, 0x8, RZ ;  /* 0x000000083b077819 */ /* 0x000fe200000006ff */
[----:B------:R-:W-:Y:S01]  /*3f50*/  IMAD.SHL.U32 R6, R0, 0x2, RZ ;  /* 0x0000000200067824 */ /* 0x000fe200078e00ff */
[----:B------:R-:W-:Y:S01]  /*3f60*/  LOP3.LUT R10, R5, 0x1e0, R59, 0xf8, !PT ;  /* 0x000001e0050a7812 */ /* 0x000fe200078ef83b */
[----:B------:R-:W-:Y:S01]  /*3f70*/  IMAD.SHL.U32 R5, R2, 0x2, RZ ;  /* 0x0000000202057824 */ /* 0x000fe200078e00ff */
[----:B------:R-:W-:Y:S01]  /*3f80*/  LEA R15, R17, R9, 0x1 ;  /* 0x00000009110f7211 */ /* 0x000fe200078e08ff */
[----:B------:R-:W-:Y:S01]  /*3f90*/  IMAD.HI R0, R0, 0x2, RZ ;  /* 0x0000000200007827 */ /* 0x000fe200078e02ff */
[----:B------:R-:W-:-:S02]  /*3fa0*/  LOP3.LUT R8, R7, 0x1000, RZ, 0xc0, !PT ;  /* 0x0000100007087812 */ /* 0x000fc400078ec0ff */
[----:B------:R-:W-:Y:S01]  /*3fb0*/  IADD3 R6, P0, P1, R5, c[0x0][0x170], R6 ;  /* 0x00005c0005067a10 */ /* 0x000fe2000791e006 */
[----:B------:R-:W-:Y:S01]  /*3fc0*/  IMAD R19, R17, 0x2, R15 ;  /* 0x0000000211137824 */ /* 0x000fe200078e020f */
[----:B------:R-:W-:Y:S01]  /*3fd0*/  LOP3.LUT R21, R13, R10, RZ, 0x3c, !PT ;  /* 0x0000000a0d157212 */ /* 0x000fe200078e3cff */
[----:B------:R-:W-:Y:S01]  /*3fe0*/  IMAD.MOV.U32 R5, RZ, RZ, c[0x0][0x1b8] ;  /* 0x00006e00ff057624 */ /* 0x000fe200078e00ff */
[----:B------:R-:W-:Y:S02]  /*3ff0*/  IADD3.X R0, R23, c[0x0][0x174], R0, P0, P1 ;  /* 0x00005d0017007a10 */ /* 0x000fe400007e2400 */
[-C--:B------:R-:W-:Y:S01]  /*4000*/  LEA R26, P1, R9, R18.reuse, 0x1 ;  /* 0x00000012091a7211 */ /* 0x080fe200078208ff */
[----:B------:R-:W-:Y:S01]  /*4010*/  IMAD.IADD R2, R8, 0x1, R21 ;  /* 0x0000000108027824 */ /* 0x000fe200078e0215 */
[----:B------:R-:W-:Y:S02]  /*4020*/  LEA R30, P0, R3, R18, 0x1 ;  /* 0x00000012031e7211 */ /* 0x000fe400078008ff */
[----:B------:R-:W-:-:S02]  /*4030*/  LEA R21, R17, R19, 0x1 ;  /* 0x0000001311157211 */ /* 0x000fc400078e08ff */
[----:B------:R-:W-:Y:S01]  /*4040*/  LEA R28, P2, R15, R18, 0x1 ;  /* 0x000000120f1c7211 */ /* 0x000fe200078408ff */
[----:B------:R0:W-:Y:S01]  /*4050*/  STL [R1+0x170], R2 ;  /* 0x0001700201007387 */ /* 0x0001e20000100800 */
[-C--:B------:R-:W-:Y:S01]  /*4060*/  LEA.HI.X.SX32 R27, R9, R4.reuse, 0x1, P1 ;  /* 0x00000004091b7211 */ /* 0x080fe200008f0eff */
[----:B------:R-:W-:Y:S01]  /*4070*/  IMAD R23, R17, 0x2, R21 ;  /* 0x0000000211177824 */ /* 0x000fe200078e0215 */
[-C--:B------:R-:W-:Y:S02]  /*4080*/  LEA.HI.X.SX32 R31, R3, R4.reuse, 0x1, P0 ;  /* 0x00000004031f7211 */ /* 0x080fe400000f0eff */
[----:B------:R-:W-:Y:S01]  /*4090*/  LEA.HI.X.SX32 R29, R15, R4, 0x1, P2 ;  /* 0x000000040f1d7211 */ /* 0x000fe200010f0eff */
[----:B------:R1:W-:Y:S01]  /*40a0*/  STL.64 [R1+0x3f8], R26 ;  /* 0x0003f81a01007387 */ /* 0x0003e20000100a00 */
[----:B------:R-:W-:Y:S01]  /*40b0*/  IMAD R25, R17, 0x2, R23 ;  /* 0x0000000211197824 */ /* 0x000fe200078e0217 */
[----:B------:R-:W-:Y:S02]  /*40c0*/  SGXT.U32 R7, R12, 0x4 ;  /* 0x000000040c07781a */ /* 0x000fe40000000000 */
[----:B------:R2:W-:Y:S01]  /*40d0*/  STL.64 [R1+0x400], R30 ;  /* 0x0004001e01007387 */ /* 0x0005e20000100a00 */
[----:B0-----:R-:W-:-:S02]  /*40e0*/  LEA R2, P0, R19, R18, 0x1 ;  /* 0x0000001213027211 */ /* 0x001fc400078008ff */
[----:B------:R-:W-:Y:S01]  /*40f0*/  IMAD R7, R7, c[0x0][0x1b8], RZ ;  /* 0x00006e0007077a24 */ /* 0x000fe200078e02ff */
[----:B------:R0:W-:Y:S01]  /*4100*/  STL.64 [R1+0x3f0], R28 ;  /* 0x0003f01c01007387 */ /* 0x0001e20000100a00 */
[----:B------:R-:W-:Y:S01]  /*4110*/  LEA.HI.X.SX32 R3, R19, R4, 0x1, P0 ;  /* 0x0000000413037211 */ /* 0x000fe200000f0eff */
[----:B-1----:R-:W-:Y:S02]  /*4120*/  IMAD R27, R17, 0x2, R25 ;  /* 0x00000002111b7824 */ /* 0x002fe400078e0219 */
[----:B------:R-:W-:Y:S02]  /*4130*/  LEA R8, R5, R7, 0x4 ;  /* 0x0000000705087211 */ /* 0x000fe400078e20ff */
[----:B------:R1:W-:Y:S01]  /*4140*/  STL.64 [R1+0x3e8], R2 ;  /* 0x0003e80201007387 */ /* 0x0003e20000100a00 */
[----:B------:R-:W-:Y:S01]  /*4150*/  IMAD R15, R17, 0x2, R27 ;  /* 0x00000002110f7824 */ /* 0x000fe200078e021b */
[-C--:B--2---:R-:W-:Y:S01]  /*4160*/  LEA R30, P0, R23, R18.reuse, 0x1 ;  /* 0x00000012171e7211 */ /* 0x084fe200078008ff */
[----:B------:R-:W-:Y:S01]  /*4170*/  IMAD R14, R5, 0x10, R8 ;  /* 0x00000010050e7824 */ /* 0x000fe200078e0208 */
[----:B0-----:R-:W-:Y:S01]  /*4180*/  LEA R28, P1, R21, R18, 0x1 ;  /* 0x00000012151c7211 */ /* 0x001fe200078208ff */
[----:B------:R-:W-:Y:S01]  /*4190*/  IMAD R19, R17, 0x2, R15 ;  /* 0x0000000211137824 */ /* 0x000fe200078e020f */
[----:B------:R-:W-:-:S02]  /*41a0*/  LEA.HI.X.SX32 R31, R23, R4, 0x1, P0 ;  /* 0x00000004171f7211 */ /* 0x000fc400000f0eff */
[----:B------:R-:W-:Y:S01]  /*41b0*/  LEA.HI.X.SX32 R29, R21, R4, 0x1, P1 ;  /* 0x00000004151d7211 */ /* 0x000fe200008f0eff */
[----:B------:R-:W-:Y:S01]  /*41c0*/  IMAD R21, R17, 0x2, R19 ;  /* 0x0000000211157824 */ /* 0x000fe200078e0213 */
[----:B-1----:R-:W-:-:S03]  /*41d0*/  LEA R2, R5, R14, 0x4 ;  /* 0x0000000e05027211 */ /* 0x002fc600078e20ff */
[----:B------:R0:W-:Y:S01]  /*41e0*/  STL.64 [R1+0x3e0], R28 ;  /* 0x0003e01c01007387 */ /* 0x0001e20000100a00 */
[----:B------:R-:W-:Y:S02]  /*41f0*/  IMAD R23, R17, 0x2, R21 ;  /* 0x0000000211177824 */ /* 0x000fe400078e0215 */
[----:B------:R-:W-:Y:S01]  /*4200*/  IMAD R9, R5, 0x10, R2 ;  /* 0x0000001005097824 */ /* 0x000fe200078e0202 */
[----:B------:R1:W-:Y:S01]  /*4210*/  STL.64 [R1+0x3d8], R30 ;  /* 0x0003d81e01007387 */ /* 0x0003e20000100a00 */
[----:B------:R-:W-:Y:S01]  /*4220*/  IMAD R10, R17, 0x2, R23 ;  /* 0x00000002110a7824 */ /* 0x000fe200078e0217 */
[-C--:B------:R-:W-:Y:S02]  /*4230*/  LEA R24, P2, R23, R18.reuse, 0x1 ;  /* 0x0000001217187211 */ /* 0x080fe400078408ff */
[----:B------:R-:W-:Y:S02]  /*4240*/  LEA R12, R5, R9, 0x4 ;  /* 0x00000009050c7211 */ /* 0x000fe400078e20ff */
[----:B0-----:R-:W-:-:S03]  /*4250*/  LEA R28, P1, R25, R18, 0x1 ;  /* 0x00000012191c7211 */ /* 0x001fc600078208ff */
[----:B------:R-:W-:Y:S01]  /*4260*/  IMAD R3, R5, 0x10, R12 ;  /* 0x0000001005037824 */ /* 0x000fe200078e020c */
[----:B------:R-:W-:Y:S02]  /*4270*/  LEA.HI.X.SX32 R29, R25, R4, 0x1, P1 ;  /* 0x00000004191d7211 */ /* 0x000fe400008f0eff */
[----:B-1----:R-:W-:Y:S02]  /*4280*/  LEA R30, P0, R27, R18, 0x1 ;  /* 0x000000121b1e7211 */ /* 0x002fe400078008ff */
[-C--:B------:R-:W-:Y:S01]  /*4290*/  LEA.HI.X.SX32 R25, R23, R4.reuse, 0x1, P2 ;  /* 0x0000000417197211 */ /* 0x080fe200010f0eff */
[----:B------:R0:W-:Y:S01]  /*42a0*/  STL.64 [R1+0x3d0], R28 ;  /* 0x0003d01c01007387 */ /* 0x0001e20000100a00 */
[----:B------:R-:W-:Y:S02]  /*42b0*/  LEA.HI.X.SX32 R31, R27, R4, 0x1, P0 ;  /* 0x000000041b1f7211 */ /* 0x000fe400000f0eff */
[----:B0-----:R-:W-:-:S04]  /*42c0*/  LEA R28, P1, R15, R18, 0x1 ;  /* 0x000000120f1c7211 */ /* 0x001fc800078208ff */
[----:B------:R-:W-:Y:S02]  /*42d0*/  LEA.HI.X.SX32 R29, R15, R4, 0x1, P1 ;  /* 0x000000040f1d7211 */ /* 0x000fe400008f0eff */
[----:B------:R-:W-:Y:S02]  /*42e0*/  LEA R15, R17, R10, 0x1 ;  /* 0x0000000a110f7211 */ /* 0x000fe400078e08ff */
[----:B------:R-:W-:Y:S01]  /*42f0*/  LEA R26, P1, R21, R18, 0x1 ;  /* 0x00000012151a7211 */ /* 0x000fe200078208ff */
[----:B------:R0:W-:Y:S02]  /*4300*/  STL.64 [R1+0x3c0], R28 ;  /* 0x0003c01c01007387 */ /* 0x0001e40000100a00 */
[----:B------:R-:W-:Y:S01]  /*4310*/  IMAD R16, R17, 0x2, R15 ;  /* 0x0000000211107824 */ /* 0x000fe200078e020f */
[----:B------:R-:W-:Y:S01]  /*4320*/  LEA.HI.X.SX32 R27, R21, R4, 0x1, P1 ;  /* 0x00000004151b7211 */ /* 0x000fe200008f0eff */
[----:B------:R1:W-:Y:S02]  /*4330*/  STL.64 [R1+0x3c8], R30 ;  /* 0x0003c81e01007387 */ /* 0x0003e40000100a00 */
[----:B------:R-:W-:Y:S01]  /*4340*/  IMAD R17, R17, 0x2, R16 ;  /* 0x0000000211117824 */ /* 0x000fe200078e0210 */
[----:B0-----:R-:W-:-:S04]  /*4350*/  LEA R28, P0, R19, R18, 0x1 ;  /* 0x00000012131c7211 */ /* 0x001fc800078008ff */
[----:B------:R-:W-:Y:S02]  /*4360*/  LEA.HI.X.SX32 R29, R19, R4, 0x1, P0 ;  /* 0x00000004131d7211 */ /* 0x000fe400000f0eff */
[----:B-1----:R-:W-:-:S03]  /*4370*/  LEA R30, P0, R10, R18, 0x1 ;  /* 0x000000120a1e7211 */ /* 0x002fc600078008ff */
[----:B------:R0:W-:Y:S01]  /*4380*/  STL.64 [R1+0x3b8], R28 ;  /* 0x0003b81c01007387 */ /* 0x0001e20000100a00 */
[----:B------:R-:W-:-:S03]  /*4390*/  LEA.HI.X.SX32 R31, R10, R4, 0x1, P0 ;  /* 0x000000040a1f7211 */ /* 0x000fc600000f0eff */
[----:B------:R1:W-:Y:S04]  /*43a0*/  STL.64 [R1+0x3b0], R26 ;  /* 0x0003b01a01007387 */ /* 0x0003e80000100a00 */
[----:B------:R2:W-:Y:S01]  /*43b0*/  STL.64 [R1+0x3a8], R24 ;  /* 0x0003a81801007387 */ /* 0x0005e20000100a00 */
[----:B0-----:R-:W-:-:S03]  /*43c0*/  LEA R28, P1, R15, R18, 0x1 ;  /* 0x000000120f1c7211 */ /* 0x001fc600078208ff */
[----:B------:R-:W-:Y:S01]  /*43d0*/  STL.64 [R1+0x3a0], R30 ;  /* 0x0003a01e01007387 */ /* 0x000fe20000100a00 */
[----:B------:R-:W-:Y:S02]  /*43e0*/  LEA.HI.X.SX32 R29, R15, R4, 0x1, P1 ;  /* 0x000000040f1d7211 */ /* 0x000fe400008f0eff */
[CC--:B-1----:R-:W-:Y:S02]  /*43f0*/  LEA R26, P2, R16.reuse, R18.reuse, 0x1 ;  /* 0x00000012101a7211 */ /* 0x0c2fe400078408ff */
[C---:B--2---:R-:W-:Y:S01]  /*4400*/  LEA R24, P3, R17.reuse, R18, 0x1 ;  /* 0x0000001211187211 */ /* 0x044fe200078608ff */
[----:B------:R-:W-:Y:S01]  /*4410*/  STL.64 [R1+0x398], R28 ;  /* 0x0003981c01007387 */ /* 0x000fe20000100a00 */
[-C--:B------:R-:W-:Y:S02]  /*4420*/  LEA.HI.X.SX32 R27, R16, R4.reuse, 0x1, P2 ;  /* 0x00000004101b7211 */ /* 0x080fe400010f0eff */
[----:B------:R-:W-:Y:S01]  /*4430*/  LEA.HI.X.SX32 R25, R17, R4, 0x1, P3 ;  /* 0x0000000411197211 */ /* 0x000fe200018f0eff */
[----:B------:R-:W-:Y:S01]  /*4440*/  IMAD R4, R5, 0x10, R3 ;  /* 0x0000001005047824 */ /* 0x000fe200078e0203 */
[----:B------:R-:W-:-:S02]  /*4450*/  LEA R22, P1, R8, R6, 0x1 ;  /* 0x0000000608167211 */ /* 0x000fc400078208ff */
[----:B------:R-:W-:Y:S01]  /*4460*/  LEA R18, P2, R14, R6, 0x1 ;  /* 0x000000060e127211 */ /* 0x000fe200078408ff */
[----:B------:R0:W-:Y:S01]  /*4470*/  STL.64 [R1+0x388], R24 ;  /* 0x0003881801007387 */ /* 0x0001e20000100a00 */
[-C--:B------:R-:W-:Y:S02]  /*4480*/  LEA.HI.X.SX32 R23, R8, R0.reuse, 0x1, P1 ;  /* 0x0000000008177211 */ /* 0x080fe400008f0eff */
[----:B------:R-:W-:Y:S01]  /*4490*/  LEA.HI.X.SX32 R19, R14, R0, 0x1, P2 ;  /* 0x000000000e137211 */ /* 0x000fe200010f0eff */
[----:B------:R-:W-:Y:S01]  /*44a0*/  STL.64 [R1+0x390], R26 ;  /* 0x0003901a01007387 */ /* 0x000fe20000100a00 */
[----:B------:R-:W-:Y:S02]  /*44b0*/  LEA R10, R5, R4, 0x4 ;  /* 0x00000004050a7211 */ /* 0x000fe400078e20ff */
[----:B------:R-:W-:-:S04]  /*44c0*/  LEA R16, P2, R12, R6, 0x1 ;  /* 0x000000060c107211 */ /* 0x000fc800078408ff */
[----:B------:R-:W-:Y:S02]  /*44d0*/  LEA.HI.X.SX32 R17, R12, R0, 0x1, P2 ;  /* 0x000000000c117211 */ /* 0x000fe400010f0eff */
[CC--:B0-----:R-:W-:Y:S02]  /*44e0*/  LEA R24, P0, R7.reuse, R6.reuse, 0x1 ;  /* 0x0000000607187211 */ /* 0x0c1fe400078008ff */
[C---:B------:R-:W-:Y:S02]  /*44f0*/  LEA R14, P2, R10.reuse, R6, 0x1 ;  /* 0x000000060a0e7211 */ /* 0x040fe400078408ff */
[-C--:B------:R-:W-:Y:S01]  /*4500*/  LEA.HI.X.SX32 R25, R7, R0.reuse, 0x1, P0 ;  /* 0x0000000007197211 */ /* 0x080fe200000f0eff */
[----:B------:R-:W-:Y:S01]  /*4510*/  IMAD R7, R5, 0x10, R10 ;  /* 0x0000001005077824 */ /* 0x000fe200078e020a */
[----:B------:R-:W-:-:S03]  /*4520*/  LEA.HI.X.SX32 R15, R10, R0, 0x1, P2 ;  /* 0x000000000a0f7211 */ /* 0x000fc600010f0eff */
[----:B------:R-:W-:Y:S01]  /*4530*/  STL.64 [R1+0x380], R24 ;  /* 0x0003801801007387 */ /* 0x000fe20000100a00 */
[----:B------:R-:W-:-:S03]  /*4540*/  IMAD R8, R5, 0x10, R7 ;  /* 0x0000001005087824 */ /* 0x000fc600078e0207 */
[----:B------:R0:W-:Y:S04]  /*4550*/  STL.64 [R1+0x378], R22 ;  /* 0x0003781601007387 */ /* 0x0001e80000100a00 */
[----:B------:R1:W-:Y:S01]  /*4560*/  STL.64 [R1+0x370], R18 ;  /* 0x0003701201007387 */ /* 0x0003e20000100a00 */
[CC--:B0-----:R-:W-:Y:S02]  /*4570*/  LEA R22, P0, R2.reuse, R6.reuse, 0x1 ;  /* 0x0000000602167211 */ /* 0x0c1fe400078008ff */
[C---:B-1----:R-:W-:Y:S02]  /*4580*/  LEA R18, P1, R9.reuse, R6, 0x1 ;  /* 0x0000000609127211 */ /* 0x042fe400078208ff */
[-C--:B------:R-:W-:Y:S02]  /*4590*/  LEA.HI.X.SX32 R23, R2, R0.reuse, 0x1, P0 ;  /* 0x0000000002177211 */ /* 0x080fe400000f0eff */
[----:B------:R-:W-:Y:S01]  /*45a0*/  LEA.HI.X.SX32 R19, R9, R0, 0x1, P1 ;  /* 0x0000000009137211 */ /* 0x000fe200008f0eff */
[----:B------:R-:W-:-:S02]  /*45b0*/  IMAD R9, R5, 0x10, R8 ;  /* 0x0000001005097824 */ /* 0x000fc400078e0208 */
[----:B------:R-:W-:Y:S03]  /*45c0*/  STL.64 [R1+0x368], R22 ;  /* 0x0003681601007387 */ /* 0x000fe60000100a00 */
[----:B------:R-:W-:Y:S01]  /*45d0*/  LEA R2, R5, R9, 0x4 ;  /* 0x0000000905027211 */ /* 0x000fe200078e20ff */
[----:B------:R0:W-:Y:S04]  /*45e0*/  STL.64 [R1+0x360], R18 ;  /* 0x0003601201007387 */ /* 0x0001e80000100a00 */
[----:B------:R1:W-:Y:S01]  /*45f0*/  STL.64 [R1+0x358], R16 ;  /* 0x0003581001007387 */ /* 0x0003e20000100a00 */
[-C--:B0-----:R-:W-:Y:S02]  /*4600*/  LEA R18, P0, R3, R6.reuse, 0x1 ;  /* 0x0000000603127211 */ /* 0x081fe400078008ff */
[----:B-1----:R-:W-:-:S02]  /*4610*/  LEA R16, P1, R4, R6, 0x1 ;  /* 0x0000000604107211 */ /* 0x002fc400078208ff */
[-C--:B------:R-:W-:Y:S01]  /*4620*/  LEA.HI.X.SX32 R19, R3, R0.reuse, 0x1, P0 ;  /* 0x0000000003137211 */ /* 0x080fe200000f0eff */
[----:B------:R-:W-:Y:S01]  /*4630*/  IMAD R3, R5, 0x10, R2 ;  /* 0x0000001005037824 */ /* 0x000fe200078e0202 */
[----:B------:R-:W-:-:S03]  /*4640*/  LEA.HI.X.SX32 R17, R4, R0, 0x1, P1 ;  /* 0x0000000004117211 */ /* 0x000fc600008f0eff */
[----:B------:R0:W-:Y:S01]  /*4650*/  STL.64 [R1+0x350], R18 ;  /* 0x0003501201007387 */ /* 0x0001e20000100a00 */
[----:B------:R-:W-:-:S03]  /*4660*/  IMAD R4, R5, 0x10, R3 ;  /* 0x0000001005047824 */ /* 0x000fc600078e0203 */
[----:B------:R1:W-:Y:S01]  /*4670*/  STL.64 [R1+0x348], R16 ;  /* 0x0003481001007387 */ /* 0x0003e20000100a00 */
[----:B------:R-:W-:-:S03]  /*4680*/  IMAD R5, R5, 0x10, R4 ;  /* 0x0000001005057824 */ /* 0x000fc600078e0204 */
[----:B------:R2:W-:Y:S01]  /*4690*/  STL.64 [R1+0x340], R14 ;  /* 0x0003400e01007387 */ /* 0x0005e20000100a00 */
[CC--:B0-----:R-:W-:Y:S02]  /*46a0*/  LEA R18, P0, R7.reuse, R6.reuse, 0x1 ;  /* 0x0000000607127211 */ /* 0x0c1fe400078008ff */
[C---:B-1----:R-:W-:Y:S02]  /*46b0*/  LEA R16, P1, R8.reuse, R6, 0x1 ;  /* 0x0000000608107211 */ /* 0x042fe400078208ff */
[----:B------:R-:W-:Y:S02]  /*46c0*/  LEA.HI.X.SX32 R19, R7, R0, 0x1, P0 ;  /* 0x0000000007137211 */ /* 0x000fe400000f0eff */
[C---:B--2---:R-:W-:Y:S02]  /*46d0*/  LEA R14, P2, R9.reuse, R6, 0x1 ;  /* 0x00000006090e7211 */ /* 0x044fe400078408ff */
[-C--:B------:R-:W-:Y:S01]  /*46e0*/  LEA.HI.X.SX32 R17, R8, R0.reuse, 0x1, P1 ;  /* 0x0000000008117211 */ /* 0x080fe200008f0eff */
[----:B------:R0:W-:Y:S01]  /*46f0*/  STL.64 [R1+0x338], R18 ;  /* 0x0003381201007387 */ /* 0x0001e20000100a00 */
[----:B------:R-:W-:-:S02]  /*4700*/  LEA.HI.X.SX32 R15, R9, R0, 0x1, P2 ;  /* 0x00000000090f7211 */ /* 0x000fc400010f0eff */
[C---:B------:R-:W-:Y:S01]  /*4710*/  LEA R22, P0, R2.reuse, R6, 0x1 ;  /* 0x0000000602167211 */ /* 0x040fe200078008ff */
[----:B------:R1:W-:Y:S03]  /*4720*/  STL.64 [R1+0x330], R16 ;  /* 0x0003301001007387 */ /* 0x0003e60000100a00 */
[----:B------:R-:W-:Y:S01]  /*4730*/  LEA.HI.X.SX32 R23, R2, R0, 0x1, P0 ;  /* 0x0000000002177211 */ /* 0x000fe200000f0eff */
[----:B------:R2:W-:Y:S01]  /*4740*/  STL.64 [R1+0x328], R14 ;  /* 0x0003280e01007387 */ /* 0x0005e20000100a00 */
[----:B------:R-:W-:Y:S02]  /*4750*/  LOP3.LUT R2, R13, 0x30, R20, 0x78, !PT ;  /* 0x000000300d027812 */ /* 0x000fe400078e7814 */
[-C--:B0-----:R-:W-:Y:S01]  /*4760*/  LEA R18, P1, R3, R6.reuse, 0x1 ;  /* 0x0000000603127211 */ /* 0x081fe200078208ff */
[----:B------:R-:W-:Y:S01]  /*4770*/  STL.64 [R1+0x320], R22 ;  /* 0x0003201601007387 */ /* 0x000fe20000100a00 */
[----:B-1----:R-:W-:-:S02]  /*4780*/  LEA R16, P2, R4, R6, 0x1 ;  /* 0x0000000604107211 */ /* 0x002fc400078408ff */
[----:B------:R-:W-:Y:S01]  /*4790*/  LEA.HI.X.SX32 R19, R3, R0, 0x1, P1 ;  /* 0x0000000003137211 */ /* 0x000fe200008f0eff */
[----:B------:R-:W-:Y:S01]  /*47a0*/  IMAD.MOV.U32 R3, RZ, RZ, RZ ;  /* 0x000000ffff037224 */ /* 0x000fe200078e00ff */
[C---:B--2---:R-:W-:Y:S02]  /*47b0*/  LEA R14, P3, R5.reuse, R6, 0x1 ;  /* 0x00000006050e7211 */ /* 0x044fe400078608ff */
[-C--:B------:R-:W-:Y:S01]  /*47c0*/  LEA.HI.X.SX32 R17, R4, R0.reuse, 0x1, P2 ;  /* 0x0000000004117211 */ /* 0x080fe200010f0eff */
[----:B------:R-:W-:Y:S01]  /*47d0*/  STL.64 [R1+0x318], R18 ;  /* 0x0003181201007387 */ /* 0x000fe20000100a00 */
[----:B------:R-:W-:Y:S02]  /*47e0*/  LEA.HI.X.SX32 R15, R5, R0, 0x1, P3 ;  /* 0x00000000050f7211 */ /* 0x000fe400018f0eff */
[----:B------:R-:W-:Y:S01]  /*47f0*/  MOV R0, 0x3f800000 ;  /* 0x3f80000000007802 */ /* 0x000fe20000000f00 */
[----:B------:R-:W-:Y:S01]  /*4800*/  STL.64 [R1+0x310], R16 ;  /* 0x0003101001007387 */ /* 0x000fe20000100a00 */
[----:B------:R-:W-:-:S03]  /*4810*/  LOP3.LUT R4, R2, 0x40, RZ, 0x3c, !PT ;  /* 0x0000004002047812 */ /* 0x000fc600078e3cff */
[----:B------:R-:W-:Y:S04]  /*4820*/  STL [R1+0x2fc], R0 ;  /* 0x0002fc0001007387 */ /* 0x000fe80000100800 */
[----:B------:R-:W-:Y:S04]  /*4830*/  STL.64 [R1+0x308], R14 ;  /* 0x0003080e01007387 */ /* 0x000fe80000100a00 */
[----:B------:R-:W-:Y:S04]  /*4840*/  STL [R1+0xe0], RZ ;  /* 0x0000e0ff01007387 */ /* 0x000fe80000100800 */
[----:B------:R-:W-:Y:S04]  /*4850*/  STL [R1+0x2f4], RZ ;  /* 0x0002f4ff01007387 */ /* 0x000fe80000100800 */
[----:B------:R0:W-:Y:S04]  /*4860*/  STL [R1+0x300], R0 ;  /* 0x0003000001007387 */ /* 0x0001e80000100800 */
[----:B------:R1:W-:Y:S04]  /*4870*/  STL [R1+0x1a0], RZ ;  /* 0x0001a0ff01007387 */ /* 0x0003e80000100800 */
[----:B------:R1:W-:Y:S01]  /*4880*/  STL [R1+0x1a4], RZ ;  /* 0x0001a4ff01007387 */ /* 0x0003e20000100800 */
[----:B0-----:R-:W-:-:S03]  /*4890*/  LOP3.LUT R0, R11, 0x30, R20, 0x78, !PT ;  /* 0x000000300b007812 */ /* 0x001fc600078e7814 */
[----:B------:R1:W-:Y:S04]  /*48a0*/  STL [R1+0x1a8], RZ ;  /* 0x0001a8ff01007387 */ /* 0x0003e80000100800 */
        /* <DEDUP_REMOVED lines=73> */
[----:B------:R1:W-:Y:S04]  /*4d40*/  STL [R1], RZ ;  /* 0x000000ff01007387 */ /* 0x0003e80000100800 */
        /* <DEDUP_REMOVED lines=50> */
[----:B------:R1:W-:Y:S02]  /*5070*/  STL [R1+0x2bc], RZ ;  /* 0x0002bcff01007387 */ /* 0x0003e40000100800 */
.L_x_2:
[----:B------:R-:W2:Y:S04]  /*5080*/  LDL.64 R4, [R1+0x400] ;  /* 0x0004000001047983 */ /* 0x000ea80000100a00 */
[----:B0-----:R-:W2:Y:S04]  /*5090*/  LDL R25, [R1+0xe0] ;  /* 0x0000e00001197983 */ /* 0x001ea80000100800 */
[----:B------:R-:W3:Y:S04]  /*50a0*/  LDL.64 R18, [R1+0x3f8] ;  /* 0x0003f80001127983 */ /* 0x000ee80000100a00 */
[----:B------:R-:W4:Y:S04]  /*50b0*/  LDL.64 R10, [R1+0x3d8] ;  /* 0x0003d800010a7983 */ /* 0x000f280000100a00 */
[----:B------:R-:W3:Y:S04]  /*50c0*/  LDL.64 R8, [R1+0x3e0] ;  /* 0x0003e00001087983 */ /* 0x000ee80000100a00 */
        /* <DEDUP_REMOVED lines=12> */
[----:B------:R-:W3:Y:S04]  /*5190*/  LDL R46, [R1+0x170] ;  /* 0x00017000012e7983 */ /* 0x000ee80000100800 */
[----:B------:R-:W3:Y:S04]  /*51a0*/  LDL.64 R60, [R1+0x378] ;  /* 0x00037800013c7983 */ /* 0x000ee80000100a00 */
[----:B------:R-:W3:Y:S04]  /*51b0*/  LDL.64 R58, [R1+0x370] ;  /* 0x00037000013a7983 */ /* 0x000ee80000100a00 */
[----:B------:R-:W3:Y:S01]  /*51c0*/  LDL.64 R56, [R1+0x368] ;  /* 0x0003680001387983 */ /* 0x000ee20000100a00 */
[----:B--2---:R-:W-:-:S05]  /*51d0*/  IMAD.WIDE R4, R25, 0x2, R4 ;  /* 0x0000000219047825 */ /* 0x004fca00078e0204 */
[----:B------:R0:W2:Y:S01]  /*51e0*/  LDG.E.U16 R24, [R4.64] ;  /* 0x0000000404187981 */ /* 0x0000a2000c1e1500 */
[----:B----4-:R-:W-:-:S04]  /*51f0*/  IMAD.WIDE R10, R25, 0x2, R10 ;  /* 0x00000002190a7825 */ /* 0x010fc800078e020a */
[C---:B---3--:R-:W-:Y:S01]  /*5200*/  IMAD.WIDE R8, R25.reuse, 0x2, R8 ;  /* 0x0000000219087825 */ /* 0x048fe200078e0208 */
[----:B------:R3:W4:Y:S03]  /*5210*/  LDG.E.U16 R20, [R10.64] ;  /* 0x000000040a147981 */ /* 0x000726000c1e1500 */
[C---:B0-----:R-:W-:Y:S01]  /*5220*/  IMAD.WIDE R4, R25.reuse, 0x2, R18 ;  /* 0x0000000219047825 */ /* 0x041fe200078e0212 */
[----:B------:R0:W4:Y:S03]  /*5230*/  LDG.E.U16 R21, [R8.64] ;  /* 0x0000000408157981 */ /* 0x000126000c1e1500 */
[C---:B------:R-:W-:Y:S01]  /*5240*/  IMAD.WIDE R12, R25.reuse, 0x2, R12 ;  /* 0x00000002190c7825 */ /* 0x040fe200078e020c */
[----:B------:R1:W4:Y:S03]  /*5250*/  LDG.E.U16 R23, [R4.64] ;  /* 0x0000000404177981 */ /* 0x000326000c1e1500 */
[C---:B---3--:R-:W-:Y:S01]  /*5260*/  IMAD.WIDE R10, R25.reuse, 0x2, R16 ;  /* 0x00000002190a7825 */ /* 0x048fe200078e0210 */
[----:B------:R3:W4:Y:S03]  /*5270*/  LDG.E.U16 R19, [R12.64] ;  /* 0x000000040c137981 */ /* 0x000726000c1e1500 */
[----:B-1----:R-:W-:-:S04]  /*5280*/  IMAD.WIDE R4, R25, 0x2, R40 ;  /* 0x0000000219047825 */ /* 0x002fc800078e0228 */
[C---:B---3--:R-:W-:Y:S01]  /*5290*/  IMAD.WIDE R12, R25.reuse, 0x2, R14 ;  /* 0x00000002190c7825 */ /* 0x048fe200078e020e */
[----:B------:R1:W3:Y:S04]  /*52a0*/  LDG.E.U16 R18, [R4.64] ;  /* 0x0000000404127981 */ /* 0x0002e8000c1e1500 */
[----:B------:R1:W3:Y:S01]  /*52b0*/  LDG.E.U16 R15, [R10.64] ;  /* 0x000000040a0f7981 */ /* 0x0002e2000c1e1500 */
[----:B------:R-:W-:-:S03]  /*52c0*/  IMAD.WIDE R6, R25, 0x2, R6 ;  /* 0x0000000219067825 */ /* 0x000fc600078e0206 */
[----:B------:R1:W3:Y:S01]  /*52d0*/  LDG.E.U16 R14, [R12.64] ;  /* 0x000000040c0e7981 */ /* 0x0002e2000c1e1500 */
[----:B0-----:R-:W-:-:S03]  /*52e0*/  IMAD.WIDE R8, R25, 0x2, R36 ;  /* 0x0000000219087825 */ /* 0x001fc600078e0224 */
[----:B------:R0:W3:Y:S01]  /*52f0*/  LDG.E.U16 R22, [R6.64] ;  /* 0x0000000406167981 */ /* 0x0000e2000c1e1500 */
[----:B-1----:R-:W-:-:S03]  /*5300*/  IMAD.WIDE R4, R25, 0x2, R34 ;  /* 0x0000000219047825 */ /* 0x002fc600078e0222 */
[----:B------:R1:W3:Y:S01]  /*5310*/  LDG.E.U16 R16, [R8.64] ;  /* 0x0000000408107981 */ /* 0x0002e2000c1e1500 */
[----:B------:R-:W-:-:S03]  /*5320*/  IMAD.WIDE R10, R25, 0x2, R28 ;  /* 0x00000002190a7825 */ /* 0x000fc600078e021c */
[----:B------:R-:W3:Y:S01]  /*5330*/  LDG.E.U16 R4, [R4.64] ;  /* 0x0000000404047981 */ /* 0x000ee2000c1e1500 */
[----:B0-----:R-:W-:-:S03]  /*5340*/  IMAD.WIDE R6, R25, 0x2, R38 ;  /* 0x0000000219067825 */ /* 0x001fc600078e0226 */
[----:B------:R-:W3:Y:S01]  /*5350*/  LDG.E.U16 R10, [R10.64] ;  /* 0x000000040a0a7981 */ /* 0x000ee2000c1e1500 */
[----:B-1----:R-:W-:-:S03]  /*5360*/  IMAD.WIDE R8, R25, 0x2, R30 ;  /* 0x0000000219087825 */ /* 0x002fc600078e021e */
[----:B------:R0:W3:Y:S01]  /*5370*/  LDG.E.U16 R17, [R6.64] ;  /* 0x0000000406117981 */ /* 0x0000e2000c1e1500 */
[----:B------:R-:W-:-:S03]  /*5380*/  IMAD.WIDE R12, R25, 0x2, R26 ;  /* 0x00000002190c7825 */ /* 0x000fc600078e021a */
[----:B------:R-:W3:Y:S04]  /*5390*/  LDG.E.U16 R8, [R8.64] ;  /* 0x0000000408087981 */ /* 0x000ee8000c1e1500 */
[----:B------:R-:W3:Y:S01]  /*53a0*/  LDG.E.U16 R12, [R12.64] ;  /* 0x000000040c0c7981 */ /* 0x000ee2000c1e1500 */
[----:B0-----:R-:W-:-:S06]  /*53b0*/  IMAD.WIDE R6, R25, 0x2, R32 ;  /* 0x0000000219067825 */ /* 0x001fcc00078e0220 */
[----:B------:R-:W3:Y:S04]  /*53c0*/  LDG.E.U16 R6, [R6.64] ;  /* 0x0000000406067981 */ /* 0x000ee8000c1e1500 */
[----:B------:R-:W0:Y:S04]  /*53d0*/  S2R R29, SR_TID.X ;  /* 0x00000000001d7919 */ /* 0x000e280000002100 */
[----:B------:R-:W1:Y:S01]  /*53e0*/  S2R R26, SR_TID.X ;  /* 0x00000000001a7919 */ /* 0x000e620000002100 */
[----:B0-----:R-:W-:Y:S02]  /*53f0*/  LOP3.LUT R28, R29, 0xff, RZ, 0xc0, !PT ;  /* 0x000000ff1d1c7812 */ /* 0x001fe400078ec0ff */
[----:B------:R-:W-:-:S02]  /*5400*/  SHF.R.S32.HI R27, RZ, 0x8, R29 ;  /* 0x00000008ff1b7819 */ /* 0x000fc4000001141d */
[----:B------:R-:W-:Y:S02]  /*5410*/  SHF.L.U32 R25, R28, 0x1, RZ ;  /* 0x000000011c197819 */ /* 0x000fe400000006ff */
[----:B------:R-:W-:-:S04]  /*5420*/  SGXT R27, R27, 0x1 ;  /* 0x000000011b1b781a */ /* 0x000fc80000000200 */
[----:B------:R-:W-:Y:S01]  /*5430*/  LOP3.LUT R25, R25, 0x210, R27, 0x78, !PT ;  /* 0x0000021019197812 */ /* 0x000fe200078e781b */
[----:B------:R-:W-:Y:S01]  /*5440*/  BAR.SYNC.DEFER_BLOCKING 0x0 ;  /* 0x0000000000007b1d */ /* 0x000fe20000010000 */
[----:B------:R-:W-:Y:S01]  /*5450*/  SHF.R.S32.HI R30, RZ, 0x8, R29 ;  /* 0x00000008ff1e7819 */ /* 0x000fe2000001141d */
[----:B------:R-:W-:Y:S01]  /*5460*/  IMAD.SHL.U32 R29, R28, 0x2, RZ ;  /* 0x000000021c1d7824 */ /* 0x000fe200078e00ff */
[----:B-1----:R-:W-:Y:S02]  /*5470*/  SHF.R.S32.HI R28, RZ, 0x8, R26 ;  /* 0x00000008ff1c7819 */ /* 0x002fe4000001141a */
[----:B------:R-:W-:Y:S02]  /*5480*/  SGXT R30, R30, 0x1 ;  /* 0x000000011e1e781a */ /* 0x000fe40000000200 */
[----:B------:R-:W-:Y:S02]  /*5490*/  SGXT R28, R28, 0x1 ;  /* 0x000000011c1c781a */ /* 0x000fe40000000200 */
[----:B------:R-:W-:-:S04]  /*54a0*/  LOP3.LUT R29, R29, 0x210, R30, 0x78, !PT ;  /* 0x000002101d1d7812 */ /* 0x000fc800078e781e */
[----:B------:R-:W-:Y:S02]  /*54b0*/  LOP3.LUT R29, R29, 0x20, RZ, 0x3c, !PT ;  /* 0x000000201d1d7812 */ /* 0x000fe400078e3cff */
[----:B-----5:R-:W-:Y:S01]  /*54c0*/  LOP3.LUT R47, R2, 0x40, RZ, 0x3c, !PT ;  /* 0x00000040022f7812 */ /* 0x020fe200078e3cff */
[----:B--2---:R-:W-:Y:S04]  /*54d0*/  STS.U16 [R25+0x20000], R24 ;  /* 0x0200001819007388 */ /* 0x004fe80000000400 */
[----:B----4-:R-:W-:Y:S04]  /*54e0*/  STS.U16 [R25+0x21000], R21 ;  /* 0x0210001519007388 */ /* 0x010fe80000000400 */
[----:B---3--:R-:W-:Y:S04]  /*54f0*/  STS.U16 [R25+0x22000], R18 ;  /* 0x0220001219007388 */ /* 0x008fe80000000400 */
[----:B------:R0:W-:Y:S02]  /*5500*/  STS.U16 [R25+0x23000], R15 ;  /* 0x0230000f19007388 */ /* 0x0001e40000000400 */
[----:B0-----:R-:W-:-:S02]  /*5510*/  LOP3.LUT R25, R26, 0xff, RZ, 0xc0, !PT ;  /* 0x000000ff1a197812 */ /* 0x001fc400078ec0ff */
[----:B------:R-:W-:-:S03]  /*5520*/  SHF.R.S32.HI R26, RZ, 0x8, R26 ;  /* 0x00000008ff1a7819 */ /* 0x000fc6000001141a */
[C---:B------:R-:W-:Y:S01]  /*5530*/  IMAD.SHL.U32 R27, R25.reuse, 0x2, RZ ;  /* 0x00000002191b7824 */ /* 0x040fe200078e00ff */
[----:B------:R-:W-:Y:S01]  /*5540*/  SGXT R26, R26, 0x1 ;  /* 0x000000011a1a781a */ /* 0x000fe20000000200 */
[----:B------:R-:W-:-:S03]  /*5550*/  IMAD.SHL.U32 R25, R25, 0x2, RZ ;  /* 0x0000000219197824 */ /* 0x000fc600078e00ff */
[----:B------:R-:W-:Y:S01]  /*5560*/  LOP3.LUT R27, R27, 0x210, R28, 0x78, !PT ;  /* 0x000002101b1b7812 */ /* 0x000fe200078e781c */
[----:B------:R-:W-:Y:S01]  /*5570*/  STS.U16 [R29+0x20400], R23 ;  /* 0x020400171d007388 */ /* 0x000fe20000000400 */
[----:B------:R-:W-:Y:S02]  /*5580*/  LOP3.LUT R25, R25, 0x210, R26, 0x78, !PT ;  /* 0x0000021019197812 */ /* 0x000fe400078e781a */
[----:B------:R-:W-:Y:S01]  /*5590*/  LOP3.LUT R27, R27, 0x40, RZ, 0x3c, !PT ;  /* 0x000000401b1b7812 */ /* 0x000fe200078e3cff */
[----:B------:R-:W-:Y:S01]  /*55a0*/  STS.U16 [R29+0x21400], R20 ;  /* 0x021400141d007388 */ /* 0x000fe20000000400 */
[----:B------:R-:W-:-:S03]  /*55b0*/  LOP3.LUT R25, R25, 0x60, RZ, 0x3c, !PT ;  /* 0x0000006019197812 */ /* 0x000fc600078e3cff */
        /* <DEDUP_REMOVED lines=10> */
[----:B------:R-:W-:Y:S06]  /*5660*/  BAR.SYNC.DEFER_BLOCKING 0x0 ;  /* 0x0000000000007b1d */ /* 0x000fec0000010000 */
[----:B------:R-:W-:Y:S04]  /*5670*/  LDSM.16.MT88.4 R16, [R46] ;  /* 0x000000002e10783b */ /* 0x000fe80000004200 */
[----:B------:R-:W0:Y:S04]  /*5680*/  LDSM.16.M88.4 R32, [R2+0x20000] ;  /* 0x020000000220783b */ /* 0x000e280000000200 */
[----:B------:R-:W1:Y:S04]  /*5690*/  LDSM.16.M88.4 R28, [R2+0x21000] ;  /* 0x02100000021c783b */ /* 0x000e680000000200 */
[----:B------:R-:W2:Y:S04]  /*56a0*/  LDSM.16.M88.4 R20, [R2+0x22000] ;  /* 0x022000000214783b */ /* 0x000ea80000000200 */
[----:B------:R-:W3:Y:S04]  /*56b0*/  LDSM.16.M88.4 R4, [R2+0x23000] ;  /* 0x023000000204783b */ /* 0x000ee80000000200 */
[----:B------:R-:W4:Y:S04]  /*56c0*/  LDSM.16.MT88.4 R12, [R46+0x2000] ;  /* 0x002000002e0c783b */ /* 0x000f280000004200 */
[----:B------:R-:W-:Y:S04]  /*56d0*/  LDSM.16.MT88.4 R40, [R46+0x18000] ;  /* 0x018000002e28783b */ /* 0x000fe80000004200 */
[----:B------:R-:W-:Y:S04]  /*56e0*/  STL [R1+0x428], R2 ;  /* 0x0004280201007387 */ /* 0x000fe80000100800 */
[----:B------:R-:W-:Y:S04]  /*56f0*/  LDSM.16.M88.4 R48, [R47+0x22180] ;  /* 0x022180002f30783b */ /* 0x000fe80000000200 */
[----:B------:R-:W-:Y:S01]  /*5700*/  LDSM.16.M88.4 R52, [R47+0x23180] ;  /* 0x023180002f34783b */ /* 0x000fe20000000200 */
[C---:B0-----:R-:W-:Y:S08]  /*5710*/  HMMA.16816.F32 R36, R16.reuse, R32, RZ ;  /* 0x000000201024723c */ /* 0x041ff000000018ff */
[C---:B-1----:R-:W-:Y:S08]  /*5720*/  HMMA.16816.F32 R24, R16.reuse, R28, RZ ;  /* 0x0000001c1018723c */ /* 0x042ff000000018ff */
[C---:B--2---:R-:W-:Y:S08]  /*5730*/  HMMA.16816.F32 R8, R16.reuse, R20, RZ ;  /* 0x000000141008723c */ /* 0x044ff000000018ff */
[----:B---3--:R-:W-:Y:S08]  /*5740*/  HMMA.16816.F32 R16, R16, R4, RZ ;  /* 0x000000041010723c */ /* 0x008ff000000018ff */
[C---:B----4-:R-:W-:Y:S01]  /*5750*/  HMMA.16816.F32 R32, R12.reuse, R34, R36 ;  /* 0x000000220c20723c */ /* 0x050fe20000001824 */
[----:B------:R-:W-:Y:S07]  /*5760*/  LDSM.16.M88.4 R36, [R47+0x20000] ;  /* 0x020000002f24783b */ /* 0x000fee0000000200 */
[C---:B------:R-:W-:Y:S01]  /*5770*/  HMMA.16816.F32 R28, R12.reuse, R30, R24 ;  /* 0x0000001e0c1c723c */ /* 0x040fe20000001818 */
[----:B------:R-:W-:Y:S07]  /*5780*/  LDSM.16.M88.4 R24, [R47+0x21000] ;  /* 0x021000002f18783b */ /* 0x000fee0000000200 */
[C---:B------:R-:W-:Y:S01]  /*5790*/  HMMA.16816.F32 R8, R12.reuse, R22, R8 ;  /* 0x000000160c08723c */ /* 0x040fe20000001808 */
[----:B------:R-:W-:Y:S07]  /*57a0*/  LDSM.16.M88.4 R20, [R47+0x22000] ;  /* 0x022000002f14783b */ /* 0x000fee0000000200 */
[----:B------:R-:W-:Y:S01]  /*57b0*/  HMMA.16816.F32 R4, R12, R6, R16 ;  /* 0x000000060c04723c */ /* 0x000fe20000001810 */
[----:B------:R-:W0:Y:S04]  /*57c0*/  LDSM.16.MT88.4 R16, [R46+0x4000] ;  /* 0x004000002e10783b */ /* 0x000e280000004200 */
[----:B------:R-:W1:Y:S03]  /*57d0*/  LDSM.16.M88.4 R12, [R47+0x23000] ;  /* 0x023000002f0c783b */ /* 0x000e660000000200 */
[C---:B0-----:R-:W-:Y:S08]  /*57e0*/  HMMA.16816.F32 R32, R16.reuse, R36, R32 ;  /* 0x000000241020723c */ /* 0x041ff00000001820 */
[C---:B------:R-:W-:Y:S08]  /*57f0*/  HMMA.16816.F32 R28, R16.reuse, R24, R28 ;  /* 0x00000018101c723c */ /* 0x040ff0000000181c */
[C---:B------:R-:W-:Y:S08]  /*5800*/  HMMA.16816.F32 R8, R16.reuse, R20, R8 ;  /* 0x000000141008723c */ /* 0x040ff00000001808 */
[----:B-1----:R-:W-:Y:S01]  /*5810*/  HMMA.16816.F32 R4, R16, R12, R4 ;  /* 0x0000000c1004723c */ /* 0x002fe20000001804 */
[----:B------:R-:W0:Y:S07]  /*5820*/  LDSM.16.MT88.4 R16, [R46+0x6000] ;  /* 0x006000002e10783b */ /* 0x000e2e0000004200 */
[C---:B0-----:R-:W-:Y:S01]  /*5830*/  HMMA.16816.F32 R36, R16.reuse, R38, R32 ;  /* 0x000000261024723c */ /* 0x041fe20000001820 */
        /* <DEDUP_REMOVED lines=46> */
[----:B------:R-:W0:Y:S07]  /*5b20*/  LDSM.16.MT88.4 R20, [R46+0x14000] ;  /* 0x014000002e14783b */ /* 0x000e2e0000004200 */
[----:B------:R-:W-:Y:S01]  /*5b30*/  HMMA.16816.F32 R4, R16, R6, R12 ;  /* 0x000000061004723c */ /* 0x000fe2000000180c */
[----:B------:R-:W1:Y:S04]  /*5b40*/  LDSM.16.M88.4 R16, [R47+0x21100] ;  /* 0x021100002f10783b */ /* 0x000e680000000200 */
[----:B------:R-:W2:Y:S03]  /*5b50*/  LDSM.16.M88.4 R12, [R47+0x23100] ;  /* 0x023100002f0c783b */ /* 0x000ea60000000200 */
[C---:B0-----:R-:W-:Y:S08]  /*5b60*/  HMMA.16816.F32 R32, R20.reuse, R36, R32 ;  /* 0x000000241420723c */ /* 0x041ff00000001820 */
[C---:B-1----:R-:W-:Y:S08]  /*5b70*/  HMMA.16816.F32 R28, R20.reuse, R16, R28 ;  /* 0x00000010141c723c */ /* 0x042ff0000000181c */
[C---:B------:R-:W-:Y:S08]  /*5b80*/  HMMA.16816.F32 R8, R20.reuse, R24, R8 ;  /* 0x000000181408723c */ /* 0x040ff00000001808 */
[----:B--2---:R-:W-:Y:S01]  /*5b90*/  HMMA.16816.F32 R4, R20, R12, R4 ;  /* 0x0000000c1404723c */ /* 0x004fe20000001804 */
[----:B------:R-:W0:Y:S07]  /*5ba0*/  LDSM.16.MT88.4 R20, [R46+0x16000] ;  /* 0x016000002e14783b */ /* 0x000e2e0000004200 */
[C---:B0-----:R-:W-:Y:S01]  /*5bb0*/  HMMA.16816.F32 R36, R20.reuse, R38, R32 ;  /* 0x000000261424723c */ /* 0x041fe20000001820 */
[----:B------:R-:W0:Y:S07]  /*5bc0*/  LDSM.16.M88.4 R32, [R2+0x23180] ;  /* 0x023180000220783b */ /* 0x000e2e0000000200 */
[C---:B------:R-:W-:Y:S01]  /*5bd0*/  HMMA.16816.F32 R16, R20.reuse, R18, R28 ;  /* 0x000000121410723c */ /* 0x040fe2000000181c */
[----:B------:R-:W1:Y:S07]  /*5be0*/  LDSM.16.M88.4 R28, [R2+0x20180] ;  /* 0x02018000021c783b */ /* 0x000e6e0000000200 */
[C---:B------:R-:W-:Y:S01]  /*5bf0*/  HMMA.16816.F32 R8, R20.reuse, R26, R8 ;  /* 0x0000001a1408723c */ /* 0x040fe20000001808 */
[----:B------:R-:W2:Y:S07]  /*5c00*/  LDSM.16.M88.4 R24, [R2+0x21180] ;  /* 0x021180000218783b */ /* 0x000eae0000000200 */
[----:B------:R-:W-:Y:S01]  /*5c10*/  HMMA.16816.F32 R12, R20, R14, R4 ;  /* 0x0000000e140c723c */ /* 0x000fe20000001804 */
[----:B------:R-:W3:Y:S04]  /*5c20*/  LDSM.16.M88.4 R20, [R2+0x22180] ;  /* 0x022180000214783b */ /* 0x000ee80000000200 */
[----:B------:R-:W4:Y:S11]  /*5c30*/  LDSM.16.MT88.4 R4, [R46+0x1a000] ;  /* 0x01a000002e04783b */ /* 0x000f360000004200 */
[----:B------:R-:W-:Y:S08]  /*5c40*/  @!UPT UIADD3 URZ, URZ, URZ, URZ ;  /* 0x0000003f3f3ff290 */ /* 0x000ff0000fffe03f */
[C---:B0-----:R-:W-:Y:S08]  /*5c50*/  HMMA.16816.F32 R12, R40.reuse, R32, R12 ;  /* 0x00000020280c723c */ /* 0x041ff0000000180c */
[C---:B-1----:R-:W-:Y:S08]  /*5c60*/  HMMA.16816.F32 R36, R40.reuse, R28, R36 ;  /* 0x0000001c2824723c */ /* 0x042ff00000001824 */
[C---:B--2---:R-:W-:Y:S08]  /*5c70*/  HMMA.16816.F32 R16, R40.reuse, R24, R16 ;  /* 0x000000182810723c */ /* 0x044ff00000001810 */
[----:B---3--:R-:W-:Y:S01]  /*5c80*/  HMMA.16816.F32 R8, R40, R20, R8 ;  /* 0x000000142808723c */ /* 0x008fe20000001808 */
[----:B------:R-:W2:Y:S04]  /*5c90*/  LDL.64 R40, [R1+0x380] ;  /* 0x0003800001287983 */ /* 0x000ea80000100a00 */
[----:B------:R-:W3:Y:S03]  /*5ca0*/  LDL.64 R42, [R1+0x358] ;  /* 0x00035800012a7983 */ /* 0x000ee60000100a00 */
[C---:B----4-:R-:W-:Y:S08]  /*5cb0*/  HMMA.16816.F32 R28, R4.reuse, R30, R36 ;  /* 0x0000001e041c723c */ /* 0x050ff00000001824 */
[C---:B------:R-:W-:Y:S01]  /*5cc0*/  HMMA.16816.F32 R24, R4.reuse, R26, R16 ;  /* 0x0000001a0418723c */ /* 0x040fe20000001810 */
[----:B------:R-:W-:Y:S07]  /*5cd0*/  LDSM.16.MT88.4 R16, [R46+0x1c000] ;  /* 0x01c000002e10783b */ /* 0x000fee0000004200 */
[C---:B------:R-:W-:Y:S01]  /*5ce0*/  HMMA.16816.F32 R20, R4.reuse, R22, R8 ;  /* 0x000000160414723c */ /* 0x040fe20000001808 */
[----:B------:R-:W-:Y:S07]  /*5cf0*/  LDSM.16.M88.4 R8, [R47+0x20180] ;  /* 0x020180002f08783b */ /* 0x000fee0000000200 */
[----:B------:R-:W-:Y:S01]  /*5d00*/  HMMA.16816.F32 R32, R4, R34, R12 ;  /* 0x000000220420723c */ /* 0x000fe2000000180c */
[----:B------:R-:W0:Y:S04]  /*5d10*/  LDSM.16.M88.4 R4, [R47+0x21180] ;  /* 0x021180002f04783b */ /* 0x000e280000000200 */
[----:B------:R1:W4:Y:S04]  /*5d20*/  LDSM.16.MT88.4 R12, [R46+0x1e000] ;  /* 0x01e000002e0c783b */ /* 0x0003280000004200 */
[----:B-1----:R-:W3:Y:S01]  /*5d30*/  LDL.64 R46, [R1+0x360] ;  /* 0x00036000012e7983 */ /* 0x002ee20000100a00 */
[----:B0-----:R-:W-:Y:S11]  /*5d40*/  HMMA.16816.F32 R24, R16, R4, R24 ;  /* 0x000000041018723c */ /* 0x001ff60000001818 */
[----:B------:R-:W-:Y:S11]  /*5d50*/  @!UPT UIADD3 URZ, URZ, URZ, URZ ;  /* 0x0000003f3f3ff290 */ /* 0x000ff6000fffe03f */
[----:B------:R-:W-:Y:S02]  /*5d60*/  @!UPT UIADD3 URZ, URZ, URZ, URZ ;  /* 0x0000003f3f3ff290 */ /* 0x000fe4000fffe03f */
[----:B----4-:R-:W-:Y:S07]  /*5d70*/  HMMA.16816.F32 R4, R12, R6, R24 ;  /* 0x000000060c04723c */ /* 0x010fee0000001818 */
[C---:B--2---:R-:W-:Y:S02]  /*5d80*/  IMAD.WIDE R24, R3.reuse, 0x2, R40 ;  /* 0x0000000203187825 */ /* 0x044fe400078e0228 */
[----:B------:R-:W2:Y:S01]  /*5d90*/  LDL.64 R40, [R1+0x350] ;  /* 0x0003500001287983 */ /* 0x000ea20000100a00 */
[----:B------:R-:W-:Y:S01]  /*5da0*/  HMMA.16816.F32 R28, R16, R8, R28 ;  /* 0x00000008101c723c */ /* 0x000fe2000000181c */
[----:B------:R-:W-:-:S02]  /*5db0*/  IMAD.WIDE R26, R3, 0x2, R58 ;  /* 0x00000002031a7825 */ /* 0x000fc400078e023a */
[----:B------:R0:W4:Y:S04]  /*5dc0*/  LDG.E.U16 R38, [R24.64] ;  /* 0x0000000418267981 */ /* 0x000128000c1e1500 */
[----:B------:R-:W4:Y:S01]  /*5dd0*/  LDL.64 R58, [R1+0x338] ;  /* 0x00033800013a7983 */ /* 0x000f220000100a00 */
[----:B------:R-:W-:Y:S03]  /*5de0*/  HMMA.16816.F32 R20, R16, R48, R20 ;  /* 0x000000301014723c */ /* 0x000fe60000001814 */
[----:B------:R-:W4:Y:S01]  /*5df0*/  LDL.64 R48, [R1+0x340] ;  /* 0x0003400001307983 */ /* 0x000f220000100a00 */
[----:B0-----:R-:W-:-:S03]  /*5e00*/  IMAD.WIDE R24, R3, 0x2, R60 ;  /* 0x0000000203187825 */ /* 0x001fc600078e023c */
[----:B------:R3:W4:Y:S09]  /*5e10*/  LDG.E.U16 R36, [R26.64] ;  /* 0x000000041a247981 */ /* 0x000732000c1e1500 */
[----:B------:R-:W-:Y:S01]  /*5e20*/  HMMA.16816.F32 R8, R12, R10, R28 ;  /* 0x0000000a0c08723c */ /* 0x000fe2000000181c */
[----:B------:R-:W4:Y:S04]  /*5e30*/  LDL.64 R30, [R1+0x348] ;  /* 0x00034800011e7983 */ /* 0x000f280000100a00 */
[----:B------:R0:W4:Y:S02]  /*5e40*/  LDG.E.U16 R37, [R24.64] ;  /* 0x0000000418257981 */ /* 0x000124000c1e1500 */
[C---:B------:R-:W-:Y:S01]  /*5e50*/  IMAD.WIDE R28, R3.reuse, 0x2, R56 ;  /* 0x00000002031c7825 */ /* 0x040fe200078e0238 */
[----:B------:R-:W-:Y:S01]  /*5e60*/  HMMA.16816.F32 R16, R16, R52, R32 ;  /* 0x000000341010723c */ /* 0x000fe20000001820 */
[----:B------:R-:W4:Y:S04]  /*5e70*/  LDL.64 R56, [R1+0x330] ;  /* 0x0003300001387983 */ /* 0x000f280000100a00 */
[----:B------:R1:W4:Y:S01]  /*5e80*/  LDG.E.U16 R35, [R28.64] ;  /* 0x000000041c237981 */ /* 0x000322000c1e1500 */
[----:B---3--:R-:W-:-:S03]  /*5e90*/  IMAD.WIDE R26, R3, 0x2, R42 ;  /* 0x00000002031a7825 */ /* 0x008fc600078e022a */
[----:B------:R-:W3:Y:S01]  /*5ea0*/  LDL.64 R52, [R1+0x320] ;  /* 0x0003200001347983 */ /* 0x000ee20000100a00 */
[----:B0-----:R-:W-:-:S03]  /*5eb0*/  IMAD.WIDE R24, R3, 0x2, R46 ;  /* 0x0000000203187825 */ /* 0x001fc600078e022e */
[----:B------:R-:W3:Y:S04]  /*5ec0*/  LDL.64 R46, [R1+0x318] ;  /* 0x00031800012e7983 */ /* 0x000ee80000100a00 */
[----:B-1----:R-:W3:Y:S04]  /*5ed0*/  LDL.64 R28, [R1+0x328] ;  /* 0x00032800011c7983 */ /* 0x002ee80000100a00 */
[----:B------:R-:W3:Y:S04]  /*5ee0*/  LDL.64 R42, [R1+0x310] ;  /* 0x00031000012a7983 */ /* 0x000ee80000100a00 */
[----:B------:R2:W3:Y:S04]  /*5ef0*/  LDG.E.U16 R34, [R24.64] ;  /* 0x0000000418227981 */ /* 0x0004e8000c1e1500 */
[----:B------:R0:W3:Y:S01]  /*5f00*/  LDG.E.U16 R32, [R26.64] ;  /* 0x000000041a207981 */ /* 0x0000e2000c1e1500 */
[----:B--2---:R-:W-:-:S03]  /*5f10*/  IMAD.WIDE R24, R3, 0x2, R40 ;  /* 0x0000000203187825 */ /* 0x004fc600078e0228 */
[----:B------:R-:W2:Y:S04]  /*5f20*/  LDL.64 R40, [R1+0x308] ;  /* 0x0003080001287983 */ /* 0x000ea80000100a00 */
[----:B------:R4:W2:Y:S02]  /*5f30*/  LDG.E.U16 R33, [R24.64] ;  /* 0x0000000418217981 */ /* 0x0008a4000c1e1500 */
[----:B----4-:R-:W-:-:S05]  /*5f40*/  IMAD.WIDE R24, R3, 0x2, R30 ;  /* 0x0000000203187825 */ /* 0x010fca00078e021e */
[----:B------:R1:W4:Y:S02]  /*5f50*/  LDG.E.U16 R31, [R24.64] ;  /* 0x00000004181f7981 */ /* 0x000324000c1e1500 */
[C---:B-1----:R-:W-:Y:S02]  /*5f60*/  IMAD.WIDE R24, R3.reuse, 0x2, R48 ;  /* 0x0000000203187825 */ /* 0x042fe400078e0230 */
[----:B------:R-:W-:Y:S03]  /*5f70*/  HMMA.16816.F32 R48, R12, R50, R20 ;  /* 0x000000320c30723c */ /* 0x000fe60000001814 */
[----:B------:R3:W4:Y:S04]  /*5f80*/  LDG.E.U16 R30, [R24.64] ;  /* 0x00000004181e7981 */ /* 0x000728000c1e1500 */
[----:B------:R-:W-:-:S04]  /*5f90*/  IMAD.WIDE R20, R3, 0x2, R58 ;  /* 0x0000000203147825 */ /* 0x000fc800078e023a */
[C---:B------:R-:W-:Y:S02]  /*5fa0*/  IMAD.WIDE R22, R3.reuse, 0x2, R56 ;  /* 0x0000000203167825 */ /* 0x040fe400078e0238 */
[----:B------:R-:W4:Y:S02]  /*5fb0*/  LDL.LU R57, [R1+0x1a0] ;  /* 0x0001a00001397983 */ /* 0x000f240000300800 */
[C---:B---3--:R-:W-:Y:S02]  /*5fc0*/  IMAD.WIDE R24, R3.reuse, 0x2, R28 ;  /* 0x0000000203187825 */ /* 0x048fe400078e021c */
[----:B------:R1:W3:Y:S04]  /*5fd0*/  LDG.E.U16 R29, [R20.64] ;  /* 0x00000004141d7981 */ /* 0x0002e8000c1e1500 */
[----:B------:R1:W3:Y:S04]  /*5fe0*/  LDG.E.U16 R28, [R22.64] ;  /* 0x00000004161c7981 */ /* 0x0002e8000c1e1500 */
[----:B0-----:R0:W3:Y:S01]  /*5ff0*/  LDG.E.U16 R27, [R24.64] ;  /* 0x00000004181b7981 */ /* 0x0010e2000c1e1500 */
[----:B-1----:R-:W-:-:S03]  /*6000*/  IMAD.WIDE R20, R3, 0x2, R52 ;  /* 0x0000000203147825 */ /* 0x002fc600078e0234 */
[----:B------:R-:W3:Y:S01]  /*6010*/  LDL.LU R56, [R1+0x1a4] ;  /* 0x0001a40001387983 */ /* 0x000ee20000300800 */
[----:B------:R-:W-:-:S03]  /*6020*/  IMAD.WIDE R22, R3, 0x2, R46 ;  /* 0x0000000203167825 */ /* 0x000fc600078e022e */
[----:B------:R2:W3:Y:S01]  /*6030*/  LDG.E.U16 R26, [R20.64] ;  /* 0x00000004141a7981 */ /* 0x0004e2000c1e1500 */
[----:B0-----:R-:W-:-:S03]  /*6040*/  IMAD.WIDE R24, R3, 0x2, R42 ;  /* 0x0000000203187825 */ /* 0x001fc600078e022a */
[----:B------:R0:W3:Y:S04]  /*6050*/  LDG.E.U16 R22, [R22.64] ;  /* 0x0000000416167981 */ /* 0x0000e8000c1e1500 */
[----:B------:R1:W3:Y:S01]  /*6060*/  LDG.E.U16 R24, [R24.64] ;  /* 0x0000000418187981 */ /* 0x0002e2000c1e1500 */
[----:B------:R-:W-:Y:S03]  /*6070*/  HMMA.16816.F32 R52, R12, R54, R16 ;  /* 0x000000360c34723c */ /* 0x000fe60000001810 */
[----:B------:R-:W0:Y:S04]  /*6080*/  S2R R59, SR_TID.X ;  /* 0x00000000003b7919 */ /* 0x000e280000002100 */
[----:B------:R-:W-:Y:S01]  /*6090*/  FMUL R13, R8, c[0x0][0x188] ;  /* 0x00006200080d7a20 */ /* 0x000fe20000400000 */
[----:B------:R-:W3:Y:S01]  /*60a0*/  LDL.LU R47, [R1+0x1a8] ;  /* 0x0001a800012f7983 */ /* 0x000ee20000300800 */
[----:B------:R-:W-:-:S02]  /*60b0*/  FMUL R12, R9, c[0x0][0x188] ;  /* 0x00006200090c7a20 */ /* 0x000fc40000400000 */
[----:B------:R-:W-:Y:S01]  /*60c0*/  FMUL R14, R11, c[0x0][0x188] ;  /* 0x000062000b0e7a20 */ /* 0x000fe20000400000 */
[----:B------:R-:W3:Y:S02]  /*60d0*/  LDL.LU R46, [R1+0x1ac] ;  /* 0x0001ac00012e7983 */ /* 0x000ee40000300800 */
[----:B------:R-:W-:Y:S01]  /*60e0*/  FMNMX R12, R13, R12, !PT ;  /* 0x0000000c0d0c7209 */ /* 0x000fe20007800000 */
[----:B------:R-:W-:-:S05]  /*60f0*/  FMUL R13, R4, c[0x0][0x188] ;  /* 0x00006200040d7a20 */ /* 0x000fca0000400000 */
[----:B------:R-:W-:Y:S01]  /*6100*/  FMNMX R12, R13, R12, !PT ;  /* 0x0000000c0d0c7209 */ /* 0x000fe20007800000 */
[----:B------:R-:W-:-:S05]  /*6110*/  FMUL R13, R5, c[0x0][0x188] ;  /* 0x00006200050d7a20 */ /* 0x000fca0000400000 */
[----:B------:R-:W-:Y:S01]  /*6120*/  FMNMX R12, R13, R12, !PT ;  /* 0x0000000c0d0c7209 */ /* 0x000fe20007800000 */
[----:B------:R-:W-:-:S05]  /*6130*/  FMUL R13, R48, c[0x0][0x188] ;  /* 0x00006200300d7a20 */ /* 0x000fca0000400000 */
[----:B------:R-:W-:Y:S01]  /*6140*/  FMNMX R12, R13, R12, !PT ;  /* 0x0000000c0d0c7209 */ /* 0x000fe20007800000 */
[----:B------:R-:W-:Y:S02]  /*6150*/  FMUL R13, R49, c[0x0][0x188] ;  /* 0x00006200310d7a20 */ /* 0x000fe40000400000 */
[----:B------:R-:W-:-:S03]  /*6160*/  FMUL R15, R52, c[0x0][0x188] ;  /* 0x00006200340f7a20 */ /* 0x000fc60000400000 */
[----:B------:R-:W-:Y:S01]  /*6170*/  FMNMX R12, R13, R12, !PT ;  /* 0x0000000c0d0c7209 */ /* 0x000fe20007800000 */
[----:B------:R-:W-:-:S03]  /*6180*/  FMUL R13, R10, c[0x0][0x188] ;  /* 0x000062000a0d7a20 */ /* 0x000fc60000400000 */
[----:B------:R-:W-:Y:S02]  /*6190*/  FMNMX R12, R15, R12, !PT ;  /* 0x0000000c0f0c7209 */ /* 0x000fe40007800000 */
[----:B------:R-:W-:Y:S01]  /*61a0*/  FMNMX R14, R13, R14, !PT ;  /* 0x0000000e0d0e7209 */ /* 0x000fe20007800000 */
[----:B------:R-:W-:Y:S02]  /*61b0*/  FMUL R13, R6, c[0x0][0x188] ;  /* 0x00006200060d7a20 */ /* 0x000fe40000400000 */
[----:B--2---:R-:W-:-:S06]  /*61c0*/  IMAD.WIDE R20, R3, 0x2, R40 ;  /* 0x0000000203147825 */ /* 0x004fcc00078e0228 */
[----:B------:R2:W2:Y:S01]  /*61d0*/  LDG.E.U16 R20, [R20.64] ;  /* 0x0000000414147981 */ /* 0x0004a2000c1e1500 */
[----:B------:R-:W-:Y:S01]  /*61e0*/  FMUL R15, R53, c[0x0][0x188] ;  /* 0x00006200350f7a20 */ /* 0x000fe20000400000 */
[----:B------:R-:W-:Y:S01]  /*61f0*/  FMNMX R14, R13, R14, !PT ;  /* 0x0000000e0d0e7209 */ /* 0x000fe20007800000 */
[----:B------:R-:W-:-:S03]  /*6200*/  FMUL R13, R7, c[0x0][0x188] ;  /* 0x00006200070d7a20 */ /* 0x000fc60000400000 */
[----:B------:R-:W-:Y:S02]  /*6210*/  FMNMX R12, R15, R12, !PT ;  /* 0x0000000c0f0c7209 */ /* 0x000fe40007800000 */
[----:B------:R-:W-:Y:S01]  /*6220*/  FMNMX R14, R13, R14, !PT ;  /* 0x0000000e0d0e7209 */ /* 0x000fe20007800000 */
[----:B------:R-:W-:Y:S02]  /*6230*/  FMUL R15, R50, c[0x0][0x188] ;  /* 0x00006200320f7a20 */ /* 0x000fe40000400000 */
[----:B------:R-:W0:Y:S03]  /*6240*/  SHFL.BFLY PT, R13, R12, 0x2, 0x1f ;  /* 0x0c401f000c0d7f89 */ /* 0x000e2600000e0000 */
[----:B------:R-:W-:Y:S01]  /*6250*/  FMNMX R14, R15, R14, !PT ;  /* 0x0000000e0f0e7209 */ /* 0x000fe20007800000 */
[----:B------:R-:W-:-:S05]  /*6260*/  FMUL R15, R51, c[0x0][0x188] ;  /* 0x00006200330f7a20 */ /* 0x000fca0000400000 */
[----:B------:R-:W-:Y:S01]  /*6270*/  FMNMX R14, R15, R14, !PT ;  /* 0x0000000e0f0e7209 */ /* 0x000fe20007800000 */
[----:B------:R-:W-:-:S05]  /*6280*/  FMUL R15, R54, c[0x0][0x188] ;  /* 0x00006200360f7a20 */ /* 0x000fca0000400000 */
[----:B------:R-:W-:Y:S01]  /*6290*/  FMNMX R14, R15, R14, !PT ;  /* 0x0000000e0f0e7209 */ /* 0x000fe20007800000 */
[----:B------:R-:W-:Y:S01]  /*62a0*/  FMUL R15, R55, c[0x0][0x188] ;  /* 0x00006200370f7a20 */ /* 0x000fe20000400000 */
[----:B0-----:R-:W-:-:S04]  /*62b0*/  FMNMX R12, R12, R13, !PT ;  /* 0x0000000d0c0c7209 */ /* 0x001fc80007800000 */
[----:B------:R-:W-:Y:S02]  /*62c0*/  FMNMX R13, R15, R14, !PT ;  /* 0x0000000e0f0d7209 */ /* 0x000fe40007800000 */
[----:B------:R-:W0:Y:S04]  /*62d0*/  SHFL.BFLY PT, R14, R12, 0x1, 0x1f ;  /* 0x0c201f000c0e7f89 */ /* 0x000e2800000e0000 */
[----:B------:R-:W1:Y:S01]  /*62e0*/  SHFL.BFLY PT, R15, R13, 0x2, 0x1f ;  /* 0x0c401f000d0f7f89 */ /* 0x000e6200000e0000 */
[----:B0-----:R-:W-:Y:S02]  /*62f0*/  FMNMX R12, R12, R14, !PT ;  /* 0x0000000e0c0c7209 */ /* 0x001fe40007800000 */
[----:B-1----:R-:W-:Y:S02]  /*6300*/  FMNMX R13, R13, R15, !PT ;  /* 0x0000000f0d0d7209 */ /* 0x002fe40007800000 */
[----:B------:R-:W-:-:S03]  /*6310*/  FMNMX R2, R12, R44, !PT ;  /* 0x0000002c0c027209 */ /* 0x000fc60007800000 */
[----:B------:R-:W0:Y:S02]  /*6320*/  SHFL.BFLY PT, R12, R13, 0x1, 0x1f ;  /* 0x0c201f000d0c7f89 */ /* 0x000e2400000e0000 */
[--C-:B------:R-:W-:Y:S01]  /*6330*/  FFMA R8, R8, c[0x0][0x188], -R2.reuse ;  /* 0x0000620008087a23 */ /* 0x100fe20000000802 */
[----:B------:R-:W-:Y:S01]  /*6340*/  LOP3.LUT R58, R59, 0x1ff, RZ, 0xc0, !PT ;  /* 0x000001ff3b3a7812 */ /* 0x000fe200078ec0ff */
[--C-:B------:R-:W-:Y:S02]  /*6350*/  FFMA R9, R9, c[0x0][0x188], -R2.reuse ;  /* 0x0000620009097a23 */ /* 0x100fe40000000802 */
[--C-:B------:R-:W-:Y:S02]  /*6360*/  FFMA R4, R4, c[0x0][0x188], -R2.reuse ;  /* 0x0000620004047a23 */ /* 0x100fe40000000802 */
[----:B------:R-:W-:Y:S02]  /*6370*/  FMUL R8, R8, 1.4426950216293334961 ;  /* 0x3fb8aa3b08087820 */ /* 0x000fe40000400000 */
[----:B------:R-:W-:Y:S01]  /*6380*/  FFMA R5, R5, c[0x0][0x188], -R2 ;  /* 0x0000620005057a23 */ /* 0x000fe20000000802 */
[----:B------:R-:W-:Y:S01]  /*6390*/  SHF.R.U32.HI R59, RZ, 0x2, R59 ;  /* 0x00000002ff3b7819 */ /* 0x000fe2000001163b */
[----:B------:R-:W-:Y:S01]  /*63a0*/  FMUL R9, R9, 1.4426950216293334961 ;  /* 0x3fb8aa3b09097820 */ /* 0x000fe20000400000 */
[----:B------:R-:W-:Y:S01]  /*63b0*/  SHF.L.U32 R58, R58, 0x1, RZ ;  /* 0x000000013a3a7819 */ /* 0x000fe200000006ff */
[----:B------:R-:W-:Y:S01]  /*63c0*/  FMUL R4, R4, 1.4426950216293334961 ;  /* 0x3fb8aa3b04047820 */ /* 0x000fe20000400000 */
[----:B0-----:R-:W-:-:S04]  /*63d0*/  FMNMX R13, R13, R12, !PT ;  /* 0x0000000c0d0d7209 */ /* 0x001fc80007800000 */
[----:B------:R-:W-:Y:S01]  /*63e0*/  FMNMX R25, R13, R45, !PT ;  /* 0x0000002d0d197209 */ /* 0x000fe20007800000 */
[----:B------:R-:W-:Y:S01]  /*63f0*/  BAR.SYNC.DEFER_BLOCKING 0x0 ;  /* 0x0000000000007b1d */ /* 0x000fe20000010000 */
[----:B------:R-:W-:-:S03]  /*6400*/  FMUL R5, R5, 1.4426950216293334961 ;  /* 0x3fb8aa3b05057820 */ /* 0x000fc60000400000 */
[--C-:B------:R-:W-:Y:S02]  /*6410*/  FFMA R10, R10, c[0x0][0x188], -R25.reuse ;  /* 0x000062000a0a7a23 */ /* 0x100fe40000000819 */
[--C-:B------:R-:W-:Y:S01]  /*6420*/  FFMA R11, R11, c[0x0][0x188], -R25.reuse ;  /* 0x000062000b0b7a23 */ /* 0x100fe20000000819 */
[----:B------:R-:W0:Y:S01]  /*6430*/  MUFU.EX2 R23, R8 ;  /* 0x0000000800177308 */ /* 0x000e220000000800 */
[----:B------:R-:W-:Y:S01]  /*6440*/  FFMA R6, R6, c[0x0][0x188], -R25 ;  /* 0x0000620006067a23 */ /* 0x000fe20000000819 */
[----:B------:R-:W-:Y:S01]  /*6450*/  LOP3.LUT R58, R58, 0x30, R59, 0x78, !PT ;  /* 0x000000303a3a7812 */ /* 0x000fe200078e783b */
[----:B------:R-:W-:Y:S02]  /*6460*/  FMUL R10, R10, 1.4426950216293334961 ;  /* 0x3fb8aa3b0a0a7820 */ /* 0x000fe40000400000 */
[----:B------:R-:W-:-:S03]  /*6470*/  FFMA R7, R7, c[0x0][0x188], -R25 ;  /* 0x0000620007077a23 */ /* 0x000fc60000000819 */
[----:B------:R-:W1:Y:S01]  /*6480*/  MUFU.EX2 R43, R9 ;  /* 0x00000009002b7308 */ /* 0x000e620000000800 */
[----:B------:R-:W-:Y:S02]  /*6490*/  FMUL R11, R11, 1.4426950216293334961 ;  /* 0x3fb8aa3b0b0b7820 */ /* 0x000fe40000400000 */
[----:B------:R-:W-:-:S05]  /*64a0*/  FMUL R6, R6, 1.4426950216293334961 ;  /* 0x3fb8aa3b06067820 */ /* 0x000fca0000400000 */
[----:B------:R0:W1:Y:S01]  /*64b0*/  MUFU.EX2 R39, R4 ;  /* 0x0000000400277308 */ /* 0x0000620000000800 */
[----:B------:R-:W-:Y:S01]  /*64c0*/  FMUL R7, R7, 1.4426950216293334961 ;  /* 0x3fb8aa3b07077820 */ /* 0x000fe20000400000 */
[----:B------:R1:W-:Y:S01]  /*64d0*/  STL [R1+0x42c], R3 ;  /* 0x00042c0301007387 */ /* 0x0003e20000100800 */
[----:B0-----:R-:W-:-:S05]  /*64e0*/  FADD R4, -R2, R44 ;  /* 0x0000002c02047221 */ /* 0x001fca0000000100 */
[----:B------:R-:W0:Y:S01]  /*64f0*/  MUFU.EX2 R40, R5 ;  /* 0x0000000500287308 */ /* 0x000e220000000800 */
[----:B------:R-:W-:Y:S01]  /*6500*/  STS.U16 [R58+0x20000], R38 ;  /* 0x020000263a007388 */ /* 0x000fe20000000400 */
[----:B------:R-:W-:-:S03]  /*6510*/  FMUL R4, R4, 1.4426950216293334961 ;  /* 0x3fb8aa3b04047820 */ /* 0x000fc60000400000 */
[----:B------:R-:W-:Y:S03]  /*6520*/  STS.U16 [R58+0x20400], R37 ;  /* 0x020400253a007388 */ /* 0x000fe60000000400 */
[----:B------:R-:W0:Y:S01]  /*6530*/  MUFU.EX2 R41, R10 ;  /* 0x0000000a00297308 */ /* 0x000e220000000800 */
[----:B------:R-:W-:Y:S04]  /*6540*/  STS.U16 [R58+0x20800], R36 ;  /* 0x020800243a007388 */ /* 0x000fe80000000400 */
[----:B------:R-:W-:Y:S03]  /*6550*/  STS.U16 [R58+0x20c00], R35 ;  /* 0x020c00233a007388 */ /* 0x000fe60000000400 */
[----:B------:R-:W-:Y:S01]  /*6560*/  MUFU.EX2 R42, R11 ;  /* 0x0000000b002a7308 */ /* 0x000fe20000000800 */
[----:B------:R-:W-:Y:S07]  /*6570*/  STS.U16 [R58+0x21000], R34 ;  /* 0x021000223a007388 */ /* 0x000fee0000000400 */
[----:B-1----:R-:W-:Y:S01]  /*6580*/  MUFU.EX2 R3, R6 ;  /* 0x0000000600037308 */ /* 0x002fe20000000800 */
[----:B------:R-:W-:Y:S07]  /*6590*/  STS.U16 [R58+0x21400], R32 ;  /* 0x021400203a007388 */ /* 0x000fee0000000400 */
[----:B------:R-:W-:Y:S01]  /*65a0*/  MUFU.EX2 R5, R7 ;  /* 0x0000000700057308 */ /* 0x000fe20000000800 */
[----:B------:R-:W-:Y:S07]  /*65b0*/  STS.U16 [R58+0x21800], R33 ;  /* 0x021800213a007388 */ /* 0x000fee0000000400 */
[----:B------:R-:W1:Y:S01]  /*65c0*/  MUFU.EX2 R61, R4 ;  /* 0x00000004003d7308 */ /* 0x000e620000000800 */
[----:B----4-:R-:W-:Y:S04]  /*65d0*/  STS.U16 [R58+0x21c00], R31 ;  /* 0x021c001f3a007388 */ /* 0x010fe80000000400 */
[----:B------:R-:W-:Y:S04]  /*65e0*/  STL [R1+0xe8], R2 ;  /* 0x0000e80201007387 */ /* 0x000fe80000100800 */
[----:B------:R-:W-:Y:S04]  /*65f0*/  STS.U16 [R58+0x22000], R30 ;  /* 0x0220001e3a007388 */ /* 0x000fe80000000400 */
[----:B------:R-:W-:Y:S04]  /*6600*/  STL [R1+0x38], R23 ;  /* 0x0000381701007387 */ /* 0x000fe80000100800 */
[----:B---3--:R-:W-:Y:S04]  /*6610*/  STS.U16 [R58+0x22400], R29 ;  /* 0x0224001d3a007388 */ /* 0x008fe80000000400 */
[----:B------:R-:W-:Y:S04]  /*6620*/  STL [R1+0x34], R43 ;  /* 0x0000342b01007387 */ /* 0x000fe80000100800 */
[----:B------:R-:W-:Y:S04]  /*6630*/  STS.U16 [R58+0x22800], R28 ;  /* 0x0228001c3a007388 */ /* 0x000fe80000000400 */
[----:B------:R-:W-:Y:S04]  /*6640*/  STL [R1+0x3c], R39 ;  /* 0x00003c2701007387 */ /* 0x000fe80000100800 */
[----:B------:R-:W-:Y:S04]  /*6650*/  STS.U16 [R58+0x22c00], R27 ;  /* 0x022c001b3a007388 */ /* 0x000fe80000000400 */
[----:B------:R-:W-:Y:S04]  /*6660*/  STL [R1+0xe4], R25 ;  /* 0x0000e41901007387 */ /* 0x000fe80000100800 */
[----:B------:R-:W-:Y:S04]  /*6670*/  STS.U16 [R58+0x23000], R26 ;  /* 0x0230001a3a007388 */ /* 0x000fe80000000400 */
[----:B0-----:R-:W-:Y:S04]  /*6680*/  STL [R1+0x40], R40 ;  /* 0x0000402801007387 */ /* 0x001fe80000100800 */
[----:B------:R-:W-:Y:S04]  /*6690*/  STS.U16 [R58+0x23400], R22 ;  /* 0x023400163a007388 */ /* 0x000fe80000000400 */
[----:B------:R-:W-:Y:S04]  /*66a0*/  STL [R1+0x20], R41 ;  /* 0x0000202901007387 */ /* 0x000fe80000100800 */
[----:B------:R0:W-:Y:S01]  /*66b0*/  STS.U16 [R58+0x23800], R24 ;  /* 0x023800183a007388 */ /* 0x0001e20000000400 */
[----:B-1----:R-:W-:Y:S01]  /*66c0*/  FMUL R17, R61, R56 ;  /* 0x000000383d117220 */ /* 0x002fe20000400000 */
[----:B------:R-:W-:Y:S01]  /*66d0*/  F2FP.PACK_AB R56, R43, R23 ;  /* 0x000000172b38723e */ /* 0x000fe200000000ff */
[----:B------:R-:W-:Y:S01]  /*66e0*/  FADD R4, -R25, R45 ;  /* 0x0000002d19047221 */ /* 0x000fe20000000100 */
[----:B0-----:R-:W3:Y:S04]  /*66f0*/  LDL.LU R24, [R1+0x190] ;  /* 0x0001900001187983 */ /* 0x001ee80000300800 */
[----:B------:R-:W-:Y:S04]  /*6700*/  STL [R1+0x1c], R42 ;  /* 0x00001c2a01007387 */ /* 0x000fe80000100800 */
[----:B------:R-:W-:Y:S04]  /*6710*/  STL [R1+0x2c], R3 ;  /* 0x00002c0301007387 */ /* 0x000fe80000100800 */
[----:B------:R-:W-:Y:S04]  /*6720*/  STL [R1+0x30], R5 ;  /* 0x0000300501007387 */ /* 0x000fe80000100800 */
[----:B--2---:R-:W2:Y:S04]  /*6730*/  LDL.LU R21, [R1+0x194] ;  /* 0x0001940001157983 */ /* 0x004ea80000300800 */
[----:B------:R-:W4:Y:S04]  /*6740*/  LDL.LU R22, [R1+0x198] ;  /* 0x0001980001167983 */ /* 0x000f280000300800 */
[----:B------:R-:W4:Y:S01]  /*6750*/  LDL.LU R23, [R1+0x19c] ;  /* 0x00019c0001177983 */ /* 0x000f220000300800 */
[----:B------:R-:W-:-:S03]  /*6760*/  FMUL R16, R61, R57 ;  /* 0x000000393d107220 */ /* 0x000fc60000400000 */
[----:B------:R-:W4:Y:S01]  /*6770*/  LDL.LU R36, [R1+0x1e0] ;  /* 0x0001e00001247983 */ /* 0x000f220000300800 */
[----:B------:R-:W-:-:S03]  /*6780*/  FMUL R4, R4, 1.4426950216293334961 ;  /* 0x3fb8aa3b04047820 */ /* 0x000fc60000400000 */
[----:B------:R-:W4:Y:S01]  /*6790*/  LDL.LU R37, [R1+0x1e4] ;  /* 0x0001e40001257983 */ /* 0x000f220000300800 */
[----:B------:R-:W-:-:S03]  /*67a0*/  F2FP.PACK_AB R57, R42, R41 ;  /* 0x000000292a39723e */ /* 0x000fc600000000ff */
[----:B------:R-:W4:Y:S01]  /*67b0*/  LDL.LU R38, [R1+0x1e8] ;  /* 0x0001e80001267983 */ /* 0x000f220000300800 */
[----:B------:R-:W-:Y:S01]  /*67c0*/  F2FP.PACK_AB R59, R5, R3 ;  /* 0x00000003053b723e */ /* 0x000fe200000000ff */
[----:B------:R0:W1:Y:S02]  /*67d0*/  MUFU.EX2 R60, R4 ;  /* 0x00000004003c7308 */ /* 0x0000640000000800 */
[----:B------:R0:W-:Y:S04]  /*67e0*/  STS.U16 [R58+0x23c00], R20 ;  /* 0x023c00143a007388 */ /* 0x0001e80000000400 */
[----:B------:R-:W-:Y:S01]  /*67f0*/  BAR.SYNC.DEFER_BLOCKING 0x0 ;  /* 0x0000000000007b1d */ /* 0x000fe20000010000 */
[----:B0-----:R-:W-:-:S05]  /*6800*/  F2FP.PACK_AB R58, R40, R39 ;  /* 0x00000027283a723e */ /* 0x001fca00000000ff */
[----:B------:R-:W4:Y:S04]  /*6810*/  LDL.LU R39, [R1+0x1ec] ;  /* 0x0001ec0001277983 */ /* 0x000f280000300800 */
        /* <DEDUP_REMOVED lines=8> */
[----:B------:R-:W0:Y:S04]  /*68a0*/  LDSM.16.M88.4 R8, [R0+0x20000] ;  /* 0x020000000008783b */ /* 0x000e280000000200 */
[----:B------:R-:W-:Y:S04]  /*68b0*/  LDSM.16.M88.4 R32, [R0+0x20800] ;  /* 0x020800000020783b */ /* 0x000fe80000000200 */
[----:B------:R-:W-:Y:S01]  /*68c0*/  LDSM.16.M88.4 R28, [R0+0x20600] ;  /* 0x02060000001c783b */ /* 0x000fe20000000200 */
[----:B-1----:R-:W-:-:S02]  /*68d0*/  FMUL R18, R60, R47 ;  /* 0x0000002f3c127220 */ /* 0x002fc40000400000 */
[----:B------:R-:W-:Y:S01]  /*68e0*/  FMUL R19, R60, R46 ;  /* 0x0000002e3c137220 */ /* 0x000fe20000400000 */
[----:B------:R-:W1:Y:S01]  /*68f0*/  LDSM.16.M88.4 R12, [R0+0x20200] ;  /* 0x02020000000c783b */ /* 0x000e620000000200 */
[--C-:B------:R-:W-:Y:S02]  /*6900*/  FFMA R49, R49, c[0x0][0x188], -R2.reuse ;  /* 0x0000620031317a23 */ /* 0x100fe40000000802 */
[--C-:B------:R-:W-:Y:S02]  /*6910*/  FFMA R48, R48, c[0x0][0x188], -R2.reuse ;  /* 0x0000620030307a23 */ /* 0x100fe40000000802 */
[----:B------:R-:W-:Y:S02]  /*6920*/  FMUL R49, R49, 1.4426950216293334961 ;  /* 0x3fb8aa3b31317820 */ /* 0x000fe40000400000 */
[----:B------:R-:W-:Y:S02]  /*6930*/  FMUL R48, R48, 1.4426950216293334961 ;  /* 0x3fb8aa3b30307820 */ /* 0x000fe40000400000 */
[----:B------:R-:W-:Y:S01]  /*6940*/  FFMA R52, R52, c[0x0][0x188], -R2 ;  /* 0x0000620034347a23 */ /* 0x000fe20000000802 */
[----:B0-----:R-:W-:Y:S07]  /*6950*/  HMMA.16816.F32 R16, R56, R8, R16 ;  /* 0x000000083810723c */ /* 0x001fee0000001810 */
[----:B------:R-:W-:-:S02]  /*6960*/  IMAD.MOV.U32 R9, RZ, RZ, R25 ;  /* 0x000000ffff097224 */ /* 0x000fc400078e0019 */
[----:B------:R-:W-:Y:S02]  /*6970*/  FFMA R53, R53, c[0x0][0x188], -R2 ;  /* 0x0000620035357a23 */ /* 0x000fe40000000802 */
[----:B------:R-:W-:Y:S02]  /*6980*/  FFMA R51, R51, c[0x0][0x188], -R9 ;  /* 0x0000620033337a23 */ /* 0x000fe40000000809 */
[----:B------:R-:W-:Y:S02]  /*6990*/  FMUL R52, R52, 1.4426950216293334961 ;  /* 0x3fb8aa3b34347820 */ /* 0x000fe40000400000 */
[----:B------:R-:W-:Y:S02]  /*69a0*/  FMUL R53, R53, 1.4426950216293334961 ;  /* 0x3fb8aa3b35357820 */ /* 0x000fe40000400000 */
[----:B------:R-:W-:Y:S02]  /*69b0*/  FMUL R51, R51, 1.4426950216293334961 ;  /* 0x3fb8aa3b33337820 */ /* 0x000fe40000400000 */
[----:B---3--:R-:W-:-:S02]  /*69c0*/  FMUL R20, R61, R24 ;  /* 0x000000183d147220 */ /* 0x008fc40000400000 */
[----:B------:R-:W0:Y:S01]  /*69d0*/  LDSM.16.M88.4 R24, [R0+0x20400] ;  /* 0x020400000018783b */ /* 0x000e220000000200 */
[C---:B--2---:R-:W-:Y:S02]  /*69e0*/  FMUL R21, R61.reuse, R21 ;  /* 0x000000153d157220 */ /* 0x044fe40000400000 */
[C---:B----4-:R-:W-:Y:S02]  /*69f0*/  FMUL R22, R60.reuse, R22 ;  /* 0x000000163c167220 */ /* 0x050fe40000400000 */
[C---:B------:R-:W-:Y:S02]  /*6a00*/  FMUL R23, R60.reuse, R23 ;  /* 0x000000173c177220 */ /* 0x040fe40000400000 */
[C---:B------:R-:W-:Y:S02]  /*6a10*/  FMUL R36, R61.reuse, R36 ;  /* 0x000000243d247220 */ /* 0x040fe40000400000 */
[C---:B------:R-:W-:Y:S02]  /*6a20*/  FMUL R37, R61.reuse, R37 ;  /* 0x000000253d257220 */ /* 0x040fe40000400000 */
[----:B------:R-:W-:Y:S01]  /*6a30*/  FMUL R38, R60, R38 ;  /* 0x000000263c267220 */ /* 0x000fe20000400000 */
[----:B-1----:R-:W-:Y:S01]  /*6a40*/  HMMA.16816.F32 R20, R56, R12, R20 ;  /* 0x0000000c3814723c */ /* 0x002fe20000001814 */
[----:B------:R-:W-:-:S02]  /*6a50*/  FMUL R40, R61, R40 ;  /* 0x000000283d287220 */ /* 0x000fc40000400000 */
[C---:B------:R-:W-:Y:S02]  /*6a60*/  FMUL R44, R61.reuse, R6 ;  /* 0x000000063d2c7220 */ /* 0x040fe40000400000 */
[C---:B------:R-:W-:Y:S02]  /*6a70*/  FMUL R45, R61.reuse, R5 ;  /* 0x000000053d2d7220 */ /* 0x040fe40000400000 */
[C---:B------:R-:W-:Y:S02]  /*6a80*/  FMUL R46, R60.reuse, R4 ;  /* 0x000000043c2e7220 */ /* 0x040fe40000400000 */
[----:B------:R-:W-:Y:S02]  /*6a90*/  FMUL R47, R60, R3 ;  /* 0x000000033c2f7220 */ /* 0x000fe40000400000 */
[----:B------:R-:W-:Y:S05]  /*6aa0*/  MUFU.EX2 R3, R48 ;  /* 0x0000003000037308 */ /* 0x000fea0000000800 */
[----:B------:R-:W-:Y:S03]  /*6ab0*/  HMMA.16816.F32 R44, R56, R32, R44 ;  /* 0x00000020382c723c */ /* 0x000fe6000000182c */
[----:B------:R1:W2:Y:S01]  /*6ac0*/  MUFU.EX2 R33, R49 ;  /* 0x0000003100217308 */ /* 0x0002a20000000800 */
[----:B------:R-:W-:-:S02]  /*6ad0*/  FMUL R41, R61, R41 ;  /* 0x000000293d297220 */ /* 0x000fc40000400000 */
[C---:B------:R-:W-:Y:S02]  /*6ae0*/  FMUL R42, R60.reuse, R42 ;  /* 0x0000002a3c2a7220 */ /* 0x040fe40000400000 */
[C---:B------:R-:W-:Y:S02]  /*6af0*/  FMUL R43, R60.reuse, R7 ;  /* 0x000000073c2b7220 */ /* 0x040fe40000400000 */
[----:B------:R-:W-:Y:S01]  /*6b00*/  FMUL R39, R60, R39 ;  /* 0x000000273c277220 */ /* 0x000fe20000400000 */
[----:B------:R-:W-:Y:S01]  /*6b10*/  MUFU.EX2 R32, R51 ;  /* 0x0000003300207308 */ /* 0x000fe20000000800 */
[----:B-1----:R-:W3:Y:S04]  /*6b20*/  LDL.LU R49, [R1+0x2a8] ;  /* 0x0002a80001317983 */ /* 0x002ee80000300800 */
[----:B------:R-:W4:Y:S01]  /*6b30*/  LDL.LU R48, [R1+0x2ac] ;  /* 0x0002ac0001307983 */ /* 0x000f220000300800 */
[C---:B------:R-:W-:Y:S02]  /*6b40*/  HMMA.16816.F32 R40, R56.reuse, R28, R40 ;  /* 0x0000001c3828723c */ /* 0x040fe40000001828 */
[----:B------:R1:W2:Y:S01]  /*6b50*/  MUFU.EX2 R28, R52 ;  /* 0x00000034001c7308 */ /* 0x0002a20000000800 */
[--C-:B------:R-:W-:Y:S01]  /*6b60*/  FFMA R50, R50, c[0x0][0x188], -R9.reuse ;  /* 0x0000620032327a23 */ /* 0x100fe20000000809 */
[----:B------:R-:W-:Y:S06]  /*6b70*/  LDSM.16.M88.4 R4, [R0+0x20a00] ;  /* 0x020a00000004783b */ /* 0x000fec0000000200 */
[----:B------:R2:W2:Y:S01]  /*6b80*/  MUFU.EX2 R29, R53 ;  /* 0x00000035001d7308 */ /* 0x0004a20000000800 */
[----:B-1----:R-:W4:Y:S01]  /*6b90*/  LDL.LU R52, [R1+0x2a0] ;  /* 0x0002a00001347983 */ /* 0x002f220000300800 */
[----:B0-----:R-:W-:Y:S03]  /*6ba0*/  HMMA.16816.F32 R36, R56, R24, R36 ;  /* 0x000000183824723c */ /* 0x001fe60000001824 */
[----:B--2---:R-:W-:Y:S04]  /*6bb0*/  STL [R1+0x28], R33 ;  /* 0x0000282101007387 */ /* 0x004fe80000100800 */
[----:B------:R-:W2:Y:S04]  /*6bc0*/  LDL.LU R53, [R1+0x2a4] ;  /* 0x0002a40001357983 */ /* 0x000ea80000300800 */
[----:B------:R-:W-:Y:S04]  /*6bd0*/  STL [R1+0x178], R28 ;  /* 0x0001781c01007387 */ /* 0x000fe80000100800 */
[----:B------:R-:W-:Y:S04]  /*6be0*/  STL [R1+0x2f0], R29 ;  /* 0x0002f01d01007387 */ /* 0x000fe80000100800 */
[----:B------:R-:W2:Y:S04]  /*6bf0*/  LDL.LU R25, [R1+0x2e0] ;  /* 0x0002e00001197983 */ /* 0x000ea80000300800 */
[----:B------:R-:W-:Y:S04]  /*6c00*/  STL [R1+0x14], R32 ;  /* 0x0000142001007387 */ /* 0x000fe80000100800 */
[----:B------:R-:W2:Y:S04]  /*6c10*/  LDL.LU R24, [R1+0x2e4] ;  /* 0x0002e40001187983 */ /* 0x000ea80000300800 */
[----:B------:R-:W2:Y:S04]  /*6c20*/  LDL.LU R13, [R1+0x2e8] ;  /* 0x0002e800010d7983 */ /* 0x000ea80000300800 */
[----:B------:R-:W2:Y:S01]  /*6c30*/  LDL.LU R12, [R1+0x2ec] ;  /* 0x0002ec00010c7983 */ /* 0x000ea20000300800 */
[----:B------:R-:W-:-:S02]  /*6c40*/  FFMA R54, R54, c[0x0][0x188], -R9 ;  /* 0x0000620036367a23 */ /* 0x000fc40000000809 */
[----:B------:R-:W-:Y:S02]  /*6c50*/  FFMA R55, R55, c[0x0][0x188], -R9 ;  /* 0x0000620037377a23 */ /* 0x000fe40000000809 */
[----:B------:R-:W-:Y:S02]  /*6c60*/  FMUL R50, R50, 1.4426950216293334961 ;  /* 0x3fb8aa3b32327820 */ /* 0x000fe40000400000 */
[----:B------:R-:W-:Y:S02]  /*6c70*/  FMUL R54, R54, 1.4426950216293334961 ;  /* 0x3fb8aa3b36367820 */ /* 0x000fe40000400000 */
[----:B------:R-:W-:Y:S01]  /*6c80*/  FMUL R55, R55, 1.4426950216293334961 ;  /* 0x3fb8aa3b37377820 */ /* 0x000fe20000400000 */
[----:B------:R0:W-:Y:S08]  /*6c90*/  MUFU.EX2 R2, R50 ;  /* 0x0000003200027308 */ /* 0x0001f00000000800 */
[----:B------:R-:W-:Y:S08]  /*6ca0*/  MUFU.EX2 R8, R54 ;  /* 0x0000003600087308 */ /* 0x000ff00000000800 */
[----:B------:R-:W1:Y:S01]  /*6cb0*/  MUFU.EX2 R9, R55 ;  /* 0x0000003700097308 */ /* 0x000e620000000800 */
[----:B0-----:R-:W-:-:S02]  /*6cc0*/  F2FP.PACK_AB R50, R29, R28 ;  /* 0x0000001c1d32723e */ /* 0x001fc400000000ff */
[----:B-1----:R-:W-:Y:S01]  /*6cd0*/  F2FP.PACK_AB R51, R9, R8 ;  /* 0x000000080933723e */ /* 0x002fe200000000ff */
[----:B------:R-:W-:Y:S04]  /*6ce0*/  STL [R1+0x24], R8 ;  /* 0x0000240801007387 */ /* 0x000fe80000100800 */
[----:B------:R-:W-:Y:S01]  /*6cf0*/  STL [R1+0x17c], R9 ;  /* 0x00017c0901007387 */ /* 0x000fe20000100800 */
[----:B---3--:R-:W-:Y:S01]  /*6d00*/  FMUL R54, R60, R49 ;  /* 0x000000313c367220 */ /* 0x008fe20000400000 */
[----:B------:R-:W-:Y:S01]  /*6d10*/  F2FP.PACK_AB R49, R32, R2 ;  /* 0x000000022031723e */ /* 0x000fe200000000ff */
[----:B----4-:R-:W-:Y:S01]  /*6d20*/  FMUL R55, R60, R48 ;  /* 0x000000303c377220 */ /* 0x010fe20000400000 */
[----:B------:R-:W-:-:S07]  /*6d30*/  F2FP.PACK_AB R48, R33, R3 ;  /* 0x000000032130723e */ /* 0x000fce00000000ff */
[C---:B------:R-:W-:Y:S01]  /*6d40*/  HMMA.16816.F32 R16, R48.reuse, R10, R16 ;  /* 0x0000000a3010723c */ /* 0x040fe20000001810 */
[----:B------:R-:W0:Y:S11]  /*6d50*/  LDSM.16.M88.4 R8, [R0+0x20c00] ;  /* 0x020c00000008783b */ /* 0x000e360000000200 */
[----:B------:R-:W-:Y:S11]  /*6d60*/  @!UPT UIADD3 URZ, URZ, URZ, URZ ;  /* 0x0000003f3f3ff290 */ /* 0x000ff6000fffe03f */
[----:B------:R-:W-:Y:S04]  /*6d70*/  STL.64 [R1+0x1a0], R16 ;  /* 0x0001a01001007387 */ /* 0x000fe80000100a00 */
[----:B------:R2:W-:Y:S02]  /*6d80*/  STL.64 [R1+0x1a8], R18 ;  /* 0x0001a81201007387 */ /* 0x0005e40000100a00 */
[C---:B--2---:R-:W-:Y:S02]  /*6d90*/  FMUL R18, R60.reuse, R13 ;  /* 0x0000000d3c127220 */ /* 0x044fe40000400000 */
[----:B------:R-:W-:Y:S02]  /*6da0*/  FMUL R19, R60, R12 ;  /* 0x0000000c3c137220 */ /* 0x000fe40000400000 */
[----:B------:R-:W-:Y:S01]  /*6db0*/  HMMA.16816.F32 R12, R48, R14, R20 ;  /* 0x0000000e300c723c */ /* 0x000fe20000001814 */
[----:B------:R-:W-:-:S02]  /*6dc0*/  FMUL R16, R61, R25 ;  /* 0x000000193d107220 */ /* 0x000fc40000400000 */
[----:B------:R-:W-:-:S05]  /*6dd0*/  FMUL R17, R61, R24 ;  /* 0x000000183d117220 */ /* 0x000fca0000400000 */
[C---:B------:R-:W-:Y:S08]  /*6de0*/  HMMA.16816.F32 R24, R48.reuse, R26, R36 ;  /* 0x0000001a3018723c */ /* 0x040ff00000001824 */
[C---:B------:R-:W-:Y:S07]  /*6df0*/  HMMA.16816.F32 R20, R48.reuse, R30, R40 ;  /* 0x0000001e3014723c */ /* 0x040fee0000001828 */
[----:B------:R-:W-:Y:S04]  /*6e00*/  STL.64 [R1+0x190], R12 ;  /* 0x0001900c01007387 */ /* 0x000fe80000100a00 */
[----:B------:R1:W-:Y:S02]  /*6e10*/  STL.64 [R1+0x198], R14 ;  /* 0x0001980e01007387 */ /* 0x0003e40000100a00 */
[----:B-1----:R-:W-:Y:S02]  /*6e20*/  HMMA.16816.F32 R12, R48, R34, R44 ;  /* 0x00000022300c723c */ /* 0x002fe4000000182c */
[----:B------:R-:W-:Y:S04]  /*6e30*/  STL.64 [R1+0x1e0], R24 ;  /* 0x0001e01801007387 */ /* 0x000fe80000100a00 */
[----:B------:R-:W-:Y:S04]  /*6e40*/  STL.64 [R1+0x1e8], R26 ;  /* 0x0001e81a01007387 */ /* 0x000fe80000100a00 */
[----:B------:R-:W2:Y:S04]  /*6e50*/  LDL.LU R33, [R1+0x180] ;  /* 0x0001800001217983 */ /* 0x000ea80000300800 */
[----:B------:R-:W-:Y:S04]  /*6e60*/  STL.64 [R1+0x220], R20 ;  /* 0x0002201401007387 */ /* 0x000fe80000100a00 */
[----:B------:R-:W-:Y:S04]  /*6e70*/  STL.64 [R1+0x228], R22 ;  /* 0x0002281601007387 */ /* 0x000fe80000100a00 */
[----:B------:R-:W3:Y:S04]  /*6e80*/  LDL.LU R32, [R1+0x184] ;  /* 0x0001840001207983 */ /* 0x000ee80000300800 */
[----:B------:R-:W-:Y:S04]  /*6e90*/  STL.64 [R1+0x260], R12 ;  /* 0x0002600c01007387 */ /* 0x000fe80000100a00 */
[----:B------:R1:W-:Y:S04]  /*6ea0*/  STL.64 [R1+0x268], R14 ;  /* 0x0002680e01007387 */ /* 0x0003e80000100a00 */
[----:B------:R-:W4:Y:S04]  /*6eb0*/  LDL.LU R31, [R1+0x188] ;  /* 0x00018800011f7983 */ /* 0x000f280000300800 */
[----:B------:R-:W4:Y:S01]  /*6ec0*/  LDL.LU R30, [R1+0x18c] ;  /* 0x00018c00011e7983 */ /* 0x000f220000300800 */
[----:B------:R-:W-:-:S02]  /*6ed0*/  FMUL R52, R61, R52 ;  /* 0x000000343d347220 */ /* 0x000fc40000400000 */
[C---:B------:R-:W-:Y:S01]  /*6ee0*/  FMUL R53, R61.reuse, R53 ;  /* 0x000000353d357220 */ /* 0x040fe20000400000 */
[C---:B0-----:R-:W-:Y:S01]  /*6ef0*/  HMMA.16816.F32 R16, R56.reuse, R8, R16 ;  /* 0x000000083810723c */ /* 0x041fe20000001810 */
[----:B------:R-:W4:Y:S04]  /*6f00*/  LDL.LU R28, [R1+0x1d0] ;  /* 0x0001d000011c7983 */ /* 0x000f280000300800 */
[----:B------:R-:W4:Y:S03]  /*6f10*/  LDL.LU R29, [R1+0x1d4] ;  /* 0x0001d400011d7983 */ /* 0x000f260000300800 */
[----:B------:R-:W-:Y:S01]  /*6f20*/  HMMA.16816.F32 R52, R56, R4, R52 ;  /* 0x000000043834723c */ /* 0x000fe20000001834 */
[----:B-1----:R-:W4:Y:S04]  /*6f30*/  LDL.LU R15, [R1+0x1d8] ;  /* 0x0001d800010f7983 */ /* 0x002f280000300800 */
[----:B------:R-:W4:Y:S04]  /*6f40*/  LDL.LU R14, [R1+0x1dc] ;  /* 0x0001dc00010e7983 */ /* 0x000f280000300800 */
[----:B------:R-:W4:Y:S04]  /*6f50*/  LDL.LU R13, [R1+0x210] ;  /* 0x00021000010d7983 */ /* 0x000f280000300800 */
[----:B------:R-:W4:Y:S04]  /*6f60*/  LDL.LU R12, [R1+0x214] ;  /* 0x00021400010c7983 */ /* 0x000f280000300800 */
[----:B------:R-:W4:Y:S04]  /*6f70*/  LDL.LU R9, [R1+0x218] ;  /* 0x0002180001097983 */ /* 0x000f280000300800 */
[----:B------:R-:W0:Y:S03]  /*6f80*/  LDSM.16.M88.4 R24, [R0+0x20e00] ;  /* 0x020e00000018783b */ /* 0x000e260000000200 */
[C---:B------:R-:W-:Y:S01]  /*6f90*/  HMMA.16816.F32 R4, R48.reuse, R6, R52 ;  /* 0x000000063004723c */ /* 0x040fe20000001834 */
[----:B------:R-:W1:Y:S11]  /*6fa0*/  LDSM.16.M88.4 R20, [R0+0x21000] ;  /* 0x021000000014783b */ /* 0x000e760000000200 */
[----:B------:R-:W-:Y:S11]  /*6fb0*/  @!UPT UIADD3 URZ, URZ, URZ, URZ ;  /* 0x0000003f3f3ff290 */ /* 0x000ff6000fffe03f */
[----:B------:R-:W-:Y:S04]  /*6fc0*/  STL.64 [R1+0x2a0], R4 ;  /* 0x0002a00401007387 */ /* 0x000fe80000100a00 */
[----:B------:R0:W-:Y:S04]  /*6fd0*/  STL.64 [R1+0x2a8], R6 ;  /* 0x0002a80601007387 */ /* 0x0001e80000100a00 */
[----:B------:R-:W4:Y:S04]  /*6fe0*/  LDL.LU R8, [R1+0x21c] ;  /* 0x00021c0001087983 */ /* 0x000f280000300800 */
[----:B------:R-:W4:Y:S01]  /*6ff0*/  LDL.LU R36, [R1+0x250] ;  /* 0x0002500001247983 */ /* 0x000f220000300800 */
[----:B0-----:R-:W-:Y:S03]  /*7000*/  HMMA.16816.F32 R4, R48, R10, R16 ;  /* 0x0000000a3004723c */ /* 0x001fe60000001810 */
[----:B------:R-:W4:Y:S04]  /*7010*/  LDL.LU R37, [R1+0x254] ;  /* 0x0002540001257983 */ /* 0x000f280000300800 */
[----:B------:R-:W0:Y:S11]  /*7020*/  LDSM.16.M88.4 R16, [R0+0x21200] ;  /* 0x021200000010783b */ /* 0x000e360000000200 */
[----:B------:R-:W-:Y:S05]  /*7030*/  @!UPT UIADD3 URZ, URZ, URZ, URZ ;  /* 0x0000003f3f3ff290 */ /* 0x000fea000fffe03f */
[----:B------:R-:W-:Y:S04]  /*7040*/  STL.64 [R1+0x2e0], R4 ;  /* 0x0002e00401007387 */ /* 0x000fe80000100a00 */
[----:B------:R1:W-:Y:S04]  /*7050*/  STL.64 [R1+0x2e8], R6 ;  /* 0x0002e80601007387 */ /* 0x0003e80000100a00 */
[----:B------:R-:W4:Y:S04]  /*7060*/  LDL.LU R38, [R1+0x258] ;  /* 0x0002580001267983 */ /* 0x000f280000300800 */
[----:B------:R-:W4:Y:S04]  /*7070*/  LDL.LU R39, [R1+0x25c] ;  /* 0x00025c0001277983 */ /* 0x000f280000300800 */
[----:B-1----:R-:W4:Y:S04]  /*7080*/  LDL.LU R7, [R1+0x290] ;  /* 0x0002900001077983 */ /* 0x002f280000300800 */
[----:B------:R-:W4:Y:S04]  /*7090*/  LDL.LU R6, [R1+0x294] ;  /* 0x0002940001067983 */ /* 0x000f280000300800 */
[----:B------:R-:W4:Y:S04]  /*70a0*/  LDL.LU R5, [R1+0x298] ;  /* 0x0002980001057983 */ /* 0x000f280000300800 */
[----:B------:R-:W4:Y:S04]  /*70b0*/  LDL.LU R4, [R1+0x29c] ;  /* 0x00029c0001047983 */ /* 0x000f280000300800 */
[----:B------:R-:W4:Y:S04]  /*70c0*/  LDL.LU R52, [R1+0x2d0] ;  /* 0x0002d00001347983 */ /* 0x000f280000300800 */
[----:B------:R-:W4:Y:S01]  /*70d0*/  LDL.LU R53, [R1+0x2d4] ;  /* 0x0002d40001357983 */ /* 0x000f220000300800 */
[----:B--2---:R-:W-:-:S02]  /*70e0*/  FMUL R44, R61, R33 ;  /* 0x000000213d2c7220 */ /* 0x004fc40000400000 */
[----:B---3--:R-:W-:Y:S02]  /*70f0*/  FMUL R45, R61, R32 ;  /* 0x000000203d2d7220 */ /* 0x008fe40000400000 */
[C---:B----4-:R-:W-:Y:S02]  /*7100*/  FMUL R46, R60.reuse, R31 ;  /* 0x0000001f3c2e7220 */ /* 0x050fe40000400000 */
[----:B------:R-:W-:-:S07]  /*7110*/  FMUL R47, R60, R30 ;  /* 0x0000001e3c2f7220 */ /* 0x000fce0000400000 */
[----:B------:R-:W-:Y:S01]  /*7120*/  HMMA.16816.F32 R44, R56, R24, R44 ;  /* 0x00000018382c723c */ /* 0x000fe2000000182c */
[----:B------:R-:W2:Y:S04]  /*7130*/  LDL.LU R25, [R1+0x2d8] ;  /* 0x0002d80001197983 */ /* 0x000ea80000300800 */
[----:B------:R-:W3:Y:S01]  /*7140*/  LDL.LU R24, [R1+0x2dc] ;  /* 0x0002dc0001187983 */ /* 0x000ee20000300800 */
[C---:B------:R-:W-:Y:S02]  /*7150*/  FMUL R30, R60.reuse, R15 ;  /* 0x0000000f3c1e7220 */ /* 0x040fe40000400000 */
[----:B------:R-:W-:Y:S02]  /*7160*/  FMUL R31, R60, R14 ;  /* 0x0000000e3c1f7220 */ /* 0x000fe40000400000 */
[----:B------:R-:W-:-:S02]  /*7170*/  FMUL R32, R61, R13 ;  /* 0x0000000d3d207220 */ /* 0x000fc40000400000 */
[C---:B------:R-:W-:Y:S02]  /*7180*/  FMUL R33, R61.reuse, R12 ;  /* 0x0000000c3d217220 */ /* 0x040fe40000400000 */
[----:B------:R-:W1:Y:S01]  /*7190*/  LDSM.16.M88.4 R12, [R0+0x21400] ;  /* 0x02140000000c783b */ /* 0x000e620000000200 */
[C---:B------:R-:W-:Y:S02]  /*71a0*/  FMUL R34, R60.reuse, R9 ;  /* 0x000000093c227220 */ /* 0x040fe40000400000 */
[C---:B------:R-:W-:Y:S02]  /*71b0*/  FMUL R28, R61.reuse, R28 ;  /* 0x0000001c3d1c7220 */ /* 0x040fe40000400000 */
[C---:B------:R-:W-:Y:S02]  /*71c0*/  FMUL R29, R61.reuse, R29 ;  /* 0x0000001d3d1d7220 */ /* 0x040fe40000400000 */
[----:B------:R-:W-:Y:S02]  /*71d0*/  FMUL R35, R60, R8 ;  /* 0x000000083c237220 */ /* 0x000fe40000400000 */
[----:B------:R-:W4:Y:S01]  /*71e0*/  LDSM.16.M88.4 R8, [R0+0x21600] ;  /* 0x021600000008783b */ /* 0x000f220000000200 */
[----:B------:R-:W-:-:S02]  /*71f0*/  FMUL R36, R61, R36 ;  /* 0x000000243d247220 */ /* 0x000fc40000400000 */
[----:B------:R-:W-:Y:S01]  /*7200*/  HMMA.16816.F32 R28, R56, R20, R28 ;  /* 0x00000014381c723c */ /* 0x000fe2000000181c */
[----:B------:R-:W-:-:S07]  /*7210*/  FMUL R37, R61, R37 ;  /* 0x000000253d257220 */ /* 0x000fce0000400000 */
[C---:B0-----:R-:W-:Y:S01]  /*7220*/  HMMA.16816.F32 R32, R56.reuse, R16, R32 ;  /* 0x000000103820723c */ /* 0x041fe20000001820 */
[C---:B------:R-:W-:Y:S02]  /*7230*/  FMUL R38, R60.reuse, R38 ;  /* 0x000000263c267220 */ /* 0x040fe40000400000 */
[C---:B------:R-:W-:Y:S02]  /*7240*/  FMUL R39, R60.reuse, R39 ;  /* 0x000000273c277220 */ /* 0x040fe40000400000 */
[C---:B------:R-:W-:Y:S02]  /*7250*/  FMUL R40, R61.reuse, R7 ;  /* 0x000000073d287220 */ /* 0x040fe40000400000 */
[----:B------:R-:W-:Y:S02]  /*7260*/  FMUL R41, R61, R6 ;  /* 0x000000063d297220 */ /* 0x000fe40000400000 */
[C---:B------:R-:W-:Y:S02]  /*7270*/  FMUL R42, R60.reuse, R5 ;  /* 0x000000053c2a7220 */ /* 0x040fe40000400000 */
[C---:B------:R-:W-:Y:S01]  /*7280*/  FMUL R43, R60.reuse, R4 ;  /* 0x000000043c2b7220 */ /* 0x040fe20000400000 */
[C---:B-1----:R-:W-:Y:S01]  /*7290*/  HMMA.16816.F32 R36, R56.reuse, R12, R36 ;  /* 0x0000000c3824723c */ /* 0x042fe20000001824 */
[----:B------:R-:W0:Y:S07]  /*72a0*/  LDSM.16.M88.4 R4, [R0+0x21800] ;  /* 0x021800000004783b */ /* 0x000e2e0000000200 */
[----:B----4-:R-:W-:Y:S08]  /*72b0*/  HMMA.16816.F32 R40, R56, R8, R40 ;  /* 0x000000083828723c */ /* 0x010ff00000001828 */
[C---:B------:R-:W-:Y:S08]  /*72c0*/  HMMA.16816.F32 R20, R48.reuse, R22, R28 ;  /* 0x000000163014723c */ /* 0x040ff0000000181c */
[C---:B------:R-:W-:Y:S08]  /*72d0*/  HMMA.16816.F32 R16, R48.reuse, R18, R32 ;  /* 0x000000123010723c */ /* 0x040ff00000001820 */
[C---:B------:R-:W-:Y:S08]  /*72e0*/  HMMA.16816.F32 R12, R48.reuse, R14, R36 ;  /* 0x0000000e300c723c */ /* 0x040ff00000001824 */
[----:B------:R-:W-:Y:S01]  /*72f0*/  HMMA.16816.F32 R8, R48, R10, R40 ;  /* 0x0000000a3008723c */ /* 0x000fe20000001828 */
[----:B--2---:R-:W-:-:S02]  /*7300*/  FMUL R54, R60, R25 ;  /* 0x000000193c367220 */ /* 0x004fc40000400000 */
[----:B---3--:R-:W-:-:S05]  /*7310*/  FMUL R55, R60, R24 ;  /* 0x000000183c377220 */ /* 0x008fca0000400000 */
[----:B------:R-:W-:Y:S11]  /*7320*/  HMMA.16816.F32 R24, R48, R26, R44 ;  /* 0x0000001a3018723c */ /* 0x000ff6000000182c */
[----:B------:R-:W-:Y:S11]  /*7330*/  @!UPT UIADD3 URZ, URZ, URZ, URZ ;  /* 0x0000003f3f3ff290 */ /* 0x000ff6000fffe03f */
[----:B------:R-:W-:Y:S01]  /*7340*/  @!UPT UIADD3 URZ, URZ, URZ, URZ ;  /* 0x0000003f3f3ff290 */ /* 0x000fe2000fffe03f */
[----:B------:R-:W-:Y:S04]  /*7350*/  STL.64 [R1+0x180], R24 ;  /* 0x0001801801007387 */ /* 0x000fe80000100a00 */
[----:B------:R-:W-:Y:S04]  /*7360*/  STL.64 [R1+0x188], R26 ;  /* 0x0001881a01007387 */ /* 0x000fe80000100a00 */
[----:B------:R-:W-:Y:S04]  /*7370*/  STL.64 [R1+0x1d0], R20 ;  /* 0x0001d01401007387 */ /* 0x000fe80000100a00 */
[----:B------:R-:W-:Y:S04]  /*7380*/  STL.64 [R1+0x1d8], R22 ;  /* 0x0001d81601007387 */ /* 0x000fe80000100a00 */
[----:B------:R-:W-:Y:S04]  /*7390*/  STL.64 [R1+0x210], R16 ;  /* 0x0002101001007387 */ /* 0x000fe80000100a00 */
[----:B------:R-:W-:Y:S04]  /*73a0*/  STL.64 [R1+0x218], R18 ;  /* 0x0002181201007387 */ /* 0x000fe80000100a00 */
[----:B------:R-:W2:Y:S04]  /*73b0*/  LDL.LU R33, [R1+0x160] ;  /* 0x0001600001217983 */ /* 0x000ea80000300800 */
[----:B------:R-:W-:Y:S04]  /*73c0*/  STL.64 [R1+0x250], R12 ;  /* 0x0002500c01007387 */ /* 0x000fe80000100a00 */
[----:B------:R1:W-:Y:S04]  /*73d0*/  STL.64 [R1+0x258], R14 ;  /* 0x0002580e01007387 */ /* 0x0003e80000100a00 */
[----:B------:R-:W3:Y:S04]  /*73e0*/  LDL.LU R32, [R1+0x164] ;  /* 0x0001640001207983 */ /* 0x000ee80000300800 */
[----:B------:R4:W-:Y:S04]  /*73f0*/  STL.64 [R1+0x290], R8 ;  /* 0x0002900801007387 */ /* 0x0009e80000100a00 */
[----:B------:R-:W-:Y:S04]  /*7400*/  STL.64 [R1+0x298], R10 ;  /* 0x0002980a01007387 */ /* 0x000fe80000100a00 */
[----:B------:R-:W3:Y:S04]  /*7410*/  LDL.LU R31, [R1+0x168] ;  /* 0x00016800011f7983 */ /* 0x000ee80000300800 */
[----:B------:R-:W3:Y:S01]  /*7420*/  LDL.LU R30, [R1+0x16c] ;  /* 0x00016c00011e7983 */ /* 0x000ee20000300800 */
[----:B------:R-:W-:-:S02]  /*7430*/  FMUL R52, R61, R52 ;  /* 0x000000343d347220 */ /* 0x000fc40000400000 */
[C---:B------:R-:W-:Y:S01]  /*7440*/  FMUL R53, R61.reuse, R53 ;  /* 0x000000353d357220 */ /* 0x040fe20000400000 */
[----:B------:R-:W3:Y:S04]  /*7450*/  LDL.LU R28, [R1+0x1c0] ;  /* 0x0001c000011c7983 */ /* 0x000ee80000300800 */
[----:B------:R-:W3:Y:S02]  /*7460*/  LDL.LU R29, [R1+0x1c4] ;  /* 0x0001c400011d7983 */ /* 0x000ee40000300800 */
[----:B0-----:R-:W-:Y:S02]  /*7470*/  HMMA.16816.F32 R52, R56, R4, R52 ;  /* 0x000000043834723c */ /* 0x001fe40000001834 */
[----:B-1----:R-:W3:Y:S04]  /*7480*/  LDL.LU R15, [R1+0x1c8] ;  /* 0x0001c800010f7983 */ /* 0x002ee80000300800 */
[----:B------:R-:W3:Y:S04]  /*7490*/  LDL.LU R14, [R1+0x1cc] ;  /* 0x0001cc00010e7983 */ /* 0x000ee80000300800 */
[----:B------:R-:W3:Y:S04]  /*74a0*/  LDL.LU R13, [R1+0x200] ;  /* 0x00020000010d7983 */ /* 0x000ee80000300800 */
[----:B------:R-:W3:Y:S04]  /*74b0*/  LDL.LU R12, [R1+0x204] ;  /* 0x00020400010c7983 */ /* 0x000ee80000300800 */
[----:B------:R-:W0:Y:S04]  /*74c0*/  LDSM.16.M88.4 R24, [R0+0x21a00] ;  /* 0x021a00000018783b */ /* 0x000e280000000200 */
[----:B----4-:R-:W4:Y:S02]  /*74d0*/  LDL.LU R9, [R1+0x208] ;  /* 0x0002080001097983 */ /* 0x010f240000300800 */
[----:B------:R-:W-:Y:S02]  /*74e0*/  HMMA.16816.F32 R4, R48, R6, R52 ;  /* 0x000000063004723c */ /* 0x000fe40000001834 */
[----:B------:R-:W4:Y:S04]  /*74f0*/  LDL.LU R8, [R1+0x20c] ;  /* 0x00020c0001087983 */ /* 0x000f280000300800 */
[----:B------:R-:W4:Y:S04]  /*7500*/  LDL.LU R36, [R1+0x240] ;  /* 0x0002400001247983 */ /* 0x000f280000300800 */
[----:B------:R-:W4:Y:S04]  /*7510*/  LDL.LU R37, [R1+0x244] ;  /* 0x0002440001257983 */ /* 0x000f280000300800 */
[----:B------:R-:W1:Y:S04]  /*7520*/  LDSM.16.M88.4 R20, [R0+0x21c00] ;  /* 0x021c00000014783b */ /* 0x000e680000000200 */
[----:B------:R-:W0:Y:S05]  /*7530*/  LDSM.16.M88.4 R16, [R0+0x21e00] ;  /* 0x021e00000010783b */ /* 0x000e2a0000000200 */
[----:B------:R1:W-:Y:S04]  /*7540*/  STL.64 [R1+0x2d0], R4 ;  /* 0x0002d00401007387 */ /* 0x0003e80000100a00 */
[----:B------:R-:W-:Y:S04]  /*7550*/  STL.64 [R1+0x2d8], R6 ;  /* 0x0002d80601007387 */ /* 0x000fe80000100a00 */
[----:B------:R-:W4:Y:S04]  /*7560*/  LDL.LU R38, [R1+0x248] ;  /* 0x0002480001267983 */ /* 0x000f280000300800 */
[----:B------:R-:W4:Y:S04]  /*7570*/  LDL.LU R39, [R1+0x24c] ;  /* 0x00024c0001277983 */ /* 0x000f280000300800 */
[----:B------:R-:W4:Y:S04]  /*7580*/  LDL.LU R40, [R1+0x280] ;  /* 0x0002800001287983 */ /* 0x000f280000300800 */
[----:B------:R-:W4:Y:S04]  /*7590*/  LDL.LU R41, [R1+0x284] ;  /* 0x0002840001297983 */ /* 0x000f280000300800 */
[----:B-1----:R-:W4:Y:S04]  /*75a0*/  LDL.LU R5, [R1+0x288] ;  /* 0x0002880001057983 */ /* 0x002f280000300800 */
[----:B------:R-:W4:Y:S04]  /*75b0*/  LDL.LU R4, [R1+0x28c] ;  /* 0x00028c0001047983 */ /* 0x000f280000300800 */
[----:B------:R-:W4:Y:S04]  /*75c0*/  LDL.LU R52, [R1+0x2c0] ;  /* 0x0002c00001347983 */ /* 0x000f280000300800 */
[----:B------:R-:W4:Y:S01]  /*75d0*/  LDL.LU R53, [R1+0x2c4] ;  /* 0x0002c40001357983 */ /* 0x000f220000300800 */
[----:B--2---:R-:W-:-:S02]  /*75e0*/  FMUL R44, R61, R33 ;  /* 0x000000213d2c7220 */ /* 0x004fc40000400000 */
[----:B---3--:R-:W-:Y:S02]  /*75f0*/  FMUL R45, R61, R32 ;  /* 0x000000203d2d7220 */ /* 0x008fe40000400000 */
[C---:B------:R-:W-:Y:S02]  /*7600*/  FMUL R46, R60.reuse, R31 ;  /* 0x0000001f3c2e7220 */ /* 0x040fe40000400000 */
[----:B------:R-:W-:-:S07]  /*7610*/  FMUL R47, R60, R30 ;  /* 0x0000001e3c2f7220 */ /* 0x000fce0000400000 */
[----:B0-----:R-:W-:Y:S01]  /*7620*/  HMMA.16816.F32 R44, R56, R24, R44 ;  /* 0x00000018382c723c */ /* 0x001fe2000000182c */
[----:B------:R-:W2:Y:S04]  /*7630*/  LDL.LU R25, [R1+0x2c8] ;  /* 0x0002c80001197983 */ /* 0x000ea80000300800 */
[----:B------:R-:W3:Y:S01]  /*7640*/  LDL.LU R24, [R1+0x2cc] ;  /* 0x0002cc0001187983 */ /* 0x000ee20000300800 */
[C---:B------:R-:W-:Y:S02]  /*7650*/  FMUL R30, R60.reuse, R15 ;  /* 0x0000000f3c1e7220 */ /* 0x040fe40000400000 */
[----:B------:R-:W-:Y:S02]  /*7660*/  FMUL R31, R60, R14 ;  /* 0x0000000e3c1f7220 */ /* 0x000fe40000400000 */
[----:B------:R-:W-:-:S02]  /*7670*/  FMUL R32, R61, R13 ;  /* 0x0000000d3d207220 */ /* 0x000fc40000400000 */
[C---:B------:R-:W-:Y:S02]  /*7680*/  FMUL R33, R61.reuse, R12 ;  /* 0x0000000c3d217220 */ /* 0x040fe40000400000 */
[----:B------:R-:W0:Y:S01]  /*7690*/  LDSM.16.M88.4 R12, [R0+0x22000] ;  /* 0x02200000000c783b */ /* 0x000e220000000200 */
[C---:B------:R-:W-:Y:S02]  /*76a0*/  FMUL R28, R61.reuse, R28 ;  /* 0x0000001c3d1c7220 */ /* 0x040fe40000400000 */
[----:B------:R-:W-:Y:S02]  /*76b0*/  FMUL R29, R61, R29 ;  /* 0x0000001d3d1d7220 */ /* 0x000fe40000400000 */
[C---:B----4-:R-:W-:Y:S02]  /*76c0*/  FMUL R34, R60.reuse, R9 ;  /* 0x000000093c227220 */ /* 0x050fe40000400000 */
[----:B------:R-:W-:-:S03]  /*76d0*/  FMUL R35, R60, R8 ;  /* 0x000000083c237220 */ /* 0x000fc60000400000 */
[----:B------:R-:W-:Y:S01]  /*76e0*/  HMMA.16816.F32 R28, R56, R20, R28 ;  /* 0x00000014381c723c */ /* 0x000fe2000000181c */
[----:B------:R-:W1:Y:S01]  /*76f0*/  LDSM.16.M88.4 R8, [R0+0x22200] ;  /* 0x022200000008783b */ /* 0x000e620000000200 */
[C---:B------:R-:W-:Y:S02]  /*7700*/  FMUL R36, R61.reuse, R36 ;  /* 0x000000243d247220 */ /* 0x040fe40000400000 */
[----:B------:R-:W-:-:S04]  /*7710*/  FMUL R37, R61, R37 ;  /* 0x000000253d257220 */ /* 0x000fc80000400000 */
[----:B------:R-:W-:Y:S01]  /*7720*/  HMMA.16816.F32 R32, R56, R16, R32 ;  /* 0x000000103820723c */ /* 0x000fe20000001820 */
[C---:B------:R-:W-:Y:S02]  /*7730*/  FMUL R38, R60.reuse, R38 ;  /* 0x000000263c267220 */ /* 0x040fe40000400000 */
[----:B------:R-:W-:-:S07]  /*7740*/  FMUL R39, R60, R39 ;  /* 0x000000273c277220 */ /* 0x000fce0000400000 */
[----:B0-----:R-:W-:Y:S08]  /*7750*/  HMMA.16816.F32 R36, R56, R12, R36 ;  /* 0x0000000c3824723c */ /* 0x001ff00000001824 */
[C---:B------:R-:W-:Y:S08]  /*7760*/  HMMA.16816.F32 R20, R48.reuse, R22, R28 ;  /* 0x000000163014723c */ /* 0x040ff0000000181c */
[C---:B------:R-:W-:Y:S01]  /*7770*/  HMMA.16816.F32 R16, R48.reuse, R18, R32 ;  /* 0x000000123010723c */ /* 0x040fe20000001820 */
[C---:B------:R-:W-:Y:S01]  /*7780*/  FMUL R42, R60.reuse, R5 ;  /* 0x000000053c2a7220 */ /* 0x040fe20000400000 */
[----:B------:R-:W-:Y:S06]  /*7790*/  LDSM.16.M88.4 R32, [R0+0x22e00] ;  /* 0x022e00000020783b */ /* 0x000fec0000000200 */
[----:B------:R-:W-:Y:S01]  /*77a0*/  HMMA.16816.F32 R12, R48, R14, R36 ;  /* 0x0000000e300c723c */ /* 0x000fe20000001824 */
[----:B------:R-:W-:-:S02]  /*77b0*/  FMUL R43, R60, R4 ;  /* 0x000000043c2b7220 */ /* 0x000fc40000400000 */
[----:B------:R-:W0:Y:S01]  /*77c0*/  LDSM.16.M88.4 R4, [R0+0x22400] ;  /* 0x022400000004783b */ /* 0x000e220000000200 */
[C---:B--2---:R-:W-:Y:S02]  /*77d0*/  FMUL R54, R60.reuse, R25 ;  /* 0x000000193c367220 */ /* 0x044fe40000400000 */
[----:B---3--:R-:W-:Y:S02]  /*77e0*/  FMUL R55, R60, R24 ;  /* 0x000000183c377220 */ /* 0x008fe40000400000 */
[----:B------:R-:W-:Y:S11]  /*77f0*/  HMMA.16816.F32 R24, R48, R26, R44 ;  /* 0x0000001a3018723c */ /* 0x000ff6000000182c */
[----:B------:R-:W-:Y:S11]  /*7800*/  @!UPT UIADD3 URZ, URZ, URZ, URZ ;  /* 0x0000003f3f3ff290 */ /* 0x000ff6000fffe03f */
[----:B------:R-:W-:Y:S01]  /*7810*/  @!UPT UIADD3 URZ, URZ, URZ, URZ ;  /* 0x0000003f3f3ff290 */ /* 0x000fe2000fffe03f */
[----:B------:R-:W-:Y:S04]  /*7820*/  STL.64 [R1+0x160], R24 ;  /* 0x0001601801007387 */ /* 0x000fe80000100a00 */
[----:B------:R2:W-:Y:S04]  /*7830*/  STL.64 [R1+0x168], R26 ;  /* 0x0001681a01007387 */ /* 0x0005e80000100a00 */
[----:B------:R-:W-:Y:S04]  /*7840*/  STL.64 [R1+0x1c0], R20 ;  /* 0x0001c01401007387 */ /* 0x000fe80000100a00 */
[----:B------:R-:W-:Y:S04]  /*7850*/  STL.64 [R1+0x1c8], R22 ;  /* 0x0001c81601007387 */ /* 0x000fe80000100a00 */
[----:B------:R-:W3:Y:S04]  /*7860*/  LDL.LU R29, [R1] ;  /* 0x00000000011d7983 */ /* 0x000ee80000300800 */
[----:B------:R-:W-:Y:S04]  /*7870*/  STL.64 [R1+0x200], R16 ;  /* 0x0002001001007387 */ /* 0x000fe80000100a00 */
[----:B------:R4:W-:Y:S04]  /*7880*/  STL.64 [R1+0x208], R18 ;  /* 0x0002081201007387 */ /* 0x0009e80000100a00 */
[----:B------:R-:W3:Y:S04]  /*7890*/  LDL.LU R28, [R1+0x4] ;  /* 0x00000400011c7983 */ /* 0x000ee80000300800 */
[----:B------:R-:W-:Y:S04]  /*78a0*/  STL.64 [R1+0x240], R12 ;  /* 0x0002400c01007387 */ /* 0x000fe80000100a00 */
[----:B------:R0:W-:Y:S04]  /*78b0*/  STL.64 [R1+0x248], R14 ;  /* 0x0002480e01007387 */ /* 0x0001e80000100a00 */
[----:B--2---:R-:W2:Y:S04]  /*78c0*/  LDL.LU R27, [R1+0x8] ;  /* 0x00000800011b7983 */ /* 0x004ea80000300800 */
[----:B------:R-:W2:Y:S01]  /*78d0*/  LDL.LU R26, [R1+0xc] ;  /* 0x00000c00011a7983 */ /* 0x000ea20000300800 */
[----:B------:R-:W-:-:S02]  /*78e0*/  FMUL R40, R61, R40 ;  /* 0x000000283d287220 */ /* 0x000fc40000400000 */
[C---:B------:R-:W-:Y:S01]  /*78f0*/  FMUL R41, R61.reuse, R41 ;  /* 0x000000293d297220 */ /* 0x040fe20000400000 */
[----:B------:R-:W-:Y:S01]  /*7900*/  LDSM.16.M88.4 R20, [R0+0x22a00] ;  /* 0x022a00000014783b */ /* 0x000fe20000000200 */
[C---:B------:R-:W-:Y:S02]  /*7910*/  FMUL R52, R61.reuse, R52 ;  /* 0x000000343d347220 */ /* 0x040fe40000400000 */
[----:B------:R-:W-:-:S03]  /*7920*/  FMUL R53, R61, R53 ;  /* 0x000000353d357220 */ /* 0x000fc60000400000 */
[C---:B-1----:R-:W-:Y:S08]  /*7930*/  HMMA.16816.F32 R40, R56.reuse, R8, R40 ;  /* 0x000000083828723c */ /* 0x042ff00000001828 */
[----:B0-----:R-:W-:Y:S01]  /*7940*/  HMMA.16816.F32 R52, R56, R4, R52 ;  /* 0x000000043834723c */ /* 0x001fe20000001834 */
[----:B------:R-:W2:Y:S04]  /*7950*/  LDL.LU R4, [R1+0xf0] ;  /* 0x0000f00001047983 */ /* 0x000ea80000300800 */
[----:B------:R-:W2:Y:S04]  /*7960*/  LDL.LU R5, [R1+0xf4] ;  /* 0x0000f40001057983 */ /* 0x000ea80000300800 */
[----:B------:R-:W2:Y:S04]  /*7970*/  LDL.LU R25, [R1+0xf8] ;  /* 0x0000f80001197983 */ /* 0x000ea80000300800 */
[----:B------:R-:W2:Y:S03]  /*7980*/  LDL.LU R24, [R1+0xfc] ;  /* 0x0000fc0001187983 */ /* 0x000ea60000300800 */
[C---:B----4-:R-:W-:Y:S01]  /*7990*/  HMMA.16816.F32 R16, R48.reuse, R10, R40 ;  /* 0x0000000a3010723c */ /* 0x050fe20000001828 */
[----:B------:R-:W4:Y:S07]  /*79a0*/  LDL.LU R8, [R1+0x100] ;  /* 0x0001000001087983 */ /* 0x000f2e0000300800 */
[----:B------:R-:W-:Y:S11]  /*79b0*/  HMMA.16816.F32 R12, R48, R6, R52 ;  /* 0x00000006300c723c */ /* 0x000ff60000001834 */
[----:B------:R-:W-:Y:S04]  /*79c0*/  @!UPT UIADD3 URZ, URZ, URZ, URZ ;  /* 0x0000003f3f3ff290 */ /* 0x000fe8000fffe03f */
[----:B------:R-:W-:Y:S04]  /*79d0*/  STL.64 [R1+0x280], R16 ;  /* 0x0002801001007387 */ /* 0x000fe80000100a00 */
[----:B------:R-:W-:Y:S04]  /*79e0*/  STL.64 [R1+0x288], R18 ;  /* 0x0002881201007387 */ /* 0x000fe80000100a00 */
[----:B------:R-:W4:Y:S04]  /*79f0*/  LDL.LU R9, [R1+0x104] ;  /* 0x0001040001097983 */ /* 0x000f280000300800 */
[----:B------:R-:W-:Y:S04]  /*7a00*/  STL.64 [R1+0x2c0], R12 ;  /* 0x0002c00c01007387 */ /* 0x000fe80000100a00 */
[----:B------:R-:W-:Y:S04]  /*7a10*/  STL.64 [R1+0x2c8], R14 ;  /* 0x0002c80e01007387 */ /* 0x000fe80000100a00 */
[----:B------:R-:W4:Y:S04]  /*7a20*/  LDL.LU R10, [R1+0x108] ;  /* 0x00010800010a7983 */ /* 0x000f280000300800 */
[----:B------:R-:W4:Y:S04]  /*7a30*/  LDL.LU R11, [R1+0x10c] ;  /* 0x00010c00010b7983 */ /* 0x000f280000300800 */
[----:B------:R-:W0:Y:S04]  /*7a40*/  LDSM.16.M88.4 R12, [R0+0x22600] ;  /* 0x02260000000c783b */ /* 0x000e280000000200 */
[----:B------:R-:W1:Y:S04]  /*7a50*/  LDSM.16.M88.4 R16, [R0+0x22800] ;  /* 0x022800000010783b */ /* 0x000e680000000200 */
[----:B------:R-:W-:Y:S04]  /*7a60*/  STL.64 [R1+0x4b0], R50 ;  /* 0x0004b03201007387 */ /* 0x000fe80000100a00 */
[----:B------:R-:W-:Y:S04]  /*7a70*/  STL.64 [R1+0x4a8], R48 ;  /* 0x0004a83001007387 */ /* 0x000fe80000100a00 */
[----:B0-----:R0:W-:Y:S04]  /*7a80*/  STL.64 [R1+0xd8], R14 ;  /* 0x0000d80e01007387 */ /* 0x0011e80000100a00 */
[----:B-1----:R1:W-:Y:S01]  /*7a90*/  STL.64 [R1+0xc8], R18 ;  /* 0x0000c81201007387 */ /* 0x0023e20000100a00 */
[----:B---3--:R-:W-:-:S02]  /*7aa0*/  FMUL R44, R61, R29 ;  /* 0x0000001d3d2c7220 */ /* 0x008fc40000400000 */
[----:B------:R-:W-:Y:S02]  /*7ab0*/  FMUL R45, R61, R28 ;  /* 0x0000001c3d2d7220 */ /* 0x000fe40000400000 */
[C---:B--2---:R-:W-:Y:S02]  /*7ac0*/  FMUL R46, R60.reuse, R27 ;  /* 0x0000001b3c2e7220 */ /* 0x044fe40000400000 */
[----:B------:R-:W-:-:S07]  /*7ad0*/  FMUL R47, R60, R26 ;  /* 0x0000001a3c2f7220 */ /* 0x000fce0000400000 */
[----:B------:R-:W-:Y:S01]  /*7ae0*/  HMMA.16816.F32 R44, R56, R12, R44 ;  /* 0x0000000c382c723c */ /* 0x000fe2000000182c */
[----:B------:R-:W2:Y:S04]  /*7af0*/  LDL.LU R12, [R1+0x110] ;  /* 0x00011000010c7983 */ /* 0x000ea80000300800 */
[----:B------:R-:W3:Y:S04]  /*7b00*/  LDL.LU R13, [R1+0x114] ;  /* 0x00011400010d7983 */ /* 0x000ee80000300800 */
[----:B0-----:R-:W3:Y:S04]  /*7b10*/  LDL.LU R14, [R1+0x118] ;  /* 0x00011800010e7983 */ /* 0x001ee80000300800 */
[----:B------:R-:W3:Y:S01]  /*7b20*/  LDL.LU R15, [R1+0x11c] ;  /* 0x00011c00010f7983 */ /* 0x000ee20000300800 */
[----:B------:R-:W-:-:S02]  /*7b30*/  FMUL R4, R61, R4 ;  /* 0x000000043d047220 */ /* 0x000fc40000400000 */
[----:B------:R-:W-:Y:S02]  /*7b40*/  FMUL R5, R61, R5 ;  /* 0x000000053d057220 */ /* 0x000fe40000400000 */
[C---:B------:R-:W-:Y:S02]  /*7b50*/  FMUL R6, R60.reuse, R25 ;  /* 0x000000193c067220 */ /* 0x040fe40000400000 */
[----:B------:R-:W-:-:S03]  /*7b60*/  FMUL R7, R60, R24 ;  /* 0x000000183c077220 */ /* 0x000fc60000400000 */
[----:B------:R-:W-:Y:S01]  /*7b70*/  STL.64 [R1+0x4c0], R46 ;  /* 0x0004c02e01007387 */ /* 0x000fe20000100a00 */
[C---:B----4-:R-:W-:Y:S01]  /*7b80*/  FMUL R8, R61.reuse, R8 ;  /* 0x000000083d087220 */ /* 0x050fe20000400000 */
[----:B------:R-:W-:Y:S01]  /*7b90*/  MOV R42, R23 ;  /* 0x00000017002a7202 */ /* 0x000fe20000000f00 */
[----:B------:R-:W-:Y:S01]  /*7ba0*/  IMAD.MOV.U32 R43, RZ, RZ, R22 ;  /* 0x000000ffff2b7224 */ /* 0x000fe200078e0016 */
[----:B------:R-:W-:Y:S01]  /*7bb0*/  HMMA.16816.F32 R4, R56, R16, R4 ;  /* 0x000000103804723c */ /* 0x000fe20000001804 */
[----:B------:R-:W-:Y:S04]  /*7bc0*/  STL.64 [R1+0x4b8], R44 ;  /* 0x0004b82c01007387 */ /* 0x000fe80000100a00 */
[----:B------:R-:W4:Y:S04]  /*7bd0*/  LDL.LU R16, [R1+0x120] ;  /* 0x0001200001107983 */ /* 0x000f280000300800 */
[----:B------:R-:W4:Y:S04]  /*7be0*/  LDL.LU R17, [R1+0x124] ;  /* 0x0001240001117983 */ /* 0x000f280000300800 */
[----:B-1----:R-:W4:Y:S04]  /*7bf0*/  LDL.LU R18, [R1+0x128] ;  /* 0x0001280001127983 */ /* 0x002f280000300800 */
[----:B------:R-:W4:Y:S04]  /*7c00*/  LDL.LU R19, [R1+0x12c] ;  /* 0x00012c0001137983 */ /* 0x000f280000300800 */
[----:B------:R-:W0:Y:S01]  /*7c10*/  LDSM.16.M88.4 R24, [R0+0x22c00] ;  /* 0x022c00000018783b */ /* 0x000e220000000200 */
[----:B------:R-:W-:-:S03]  /*7c20*/  FMUL R9, R61, R9 ;  /* 0x000000093d097220 */ /* 0x000fc60000400000 */
[----:B------:R-:W-:Y:S04]  /*7c30*/  STL.64 [R1+0x4a0], R6 ;  /* 0x0004a00601007387 */ /* 0x000fe80000100a00 */
[----:B------:R0:W-:Y:S01]  /*7c40*/  STL.64 [R1+0x498], R4 ;  /* 0x0004980401007387 */ /* 0x0001e20000100a00 */
[C---:B------:R-:W-:Y:S02]  /*7c50*/  FMUL R10, R60.reuse, R10 ;  /* 0x0000000a3c0a7220 */ /* 0x040fe40000400000 */
[----:B------:R-:W-:-:S07]  /*7c60*/  FMUL R11, R60, R11 ;  /* 0x0000000b3c0b7220 */ /* 0x000fce0000400000 */
[----:B------:R-:W-:Y:S01]  /*7c70*/  HMMA.16816.F32 R8, R56, R20, R8 ;  /* 0x000000143808723c */ /* 0x000fe20000001808 */
[----:B------:R-:W4:Y:S04]  /*7c80*/  LDL.LU R20, [R1+0x130] ;  /* 0x0001300001147983 */ /* 0x000f280000300800 */
[----:B------:R-:W4:Y:S04]  /*7c90*/  LDL.LU R21, [R1+0x134] ;  /* 0x0001340001157983 */ /* 0x000f280000300800 */
[----:B------:R-:W4:Y:S04]  /*7ca0*/  LDL.LU R22, [R1+0x138] ;  /* 0x0001380001167983 */ /* 0x000f280000300800 */
[----:B------:R-:W4:Y:S04]  /*7cb0*/  LDL.LU R23, [R1+0x13c] ;  /* 0x00013c0001177983 */ /* 0x000f280000300800 */
[----:B------:R-:W4:Y:S04]  /*7cc0*/  LDL.LU R30, [R1+0x34] ;  /* 0x00003400011e7983 */ /* 0x000f280000300800 */
[----:B------:R-:W4:Y:S04]  /*7cd0*/  LDL.LU R31, [R1+0x38] ;  /* 0x00003800011f7983 */ /* 0x000f280000300800 */
[----:B------:R-:W-:Y:S04]  /*7ce0*/  STL.64 [R1+0x490], R10 ;  /* 0x0004900a01007387 */ /* 0x000fe80000100a00 */
[----:B------:R-:W-:Y:S01]  /*7cf0*/  STL.64 [R1+0x488], R8 ;  /* 0x0004880801007387 */ /* 0x000fe20000100a00 */
[----:B0-----:R-:W-:-:S03]  /*7d00*/  IMAD.MOV.U32 R4, RZ, RZ, R27 ;  /* 0x000000ffff047224 */ /* 0x001fc600078e001b */
[----:B------:R-:W4:Y:S01]  /*7d10*/  LDL.LU R28, [R1+0x1c] ;  /* 0x00001c00011c7983 */ /* 0x000f220000300800 */
[----:B------:R-:W-:-:S03]  /*7d20*/  IMAD.MOV.U32 R5, RZ, RZ, R26 ;  /* 0x000000ffff057224 */ /* 0x000fc600078e001a */
[----:B------:R-:W4:Y:S04]  /*7d30*/  LDL.LU R29, [R1+0x20] ;  /* 0x00002000011d7983 */ /* 0x000f280000300800 */
[----:B------:R-:W0:Y:S01]  /*7d40*/  LDSM.16.M88.4 R8, [R0+0x23000] ;  /* 0x023000000008783b */ /* 0x000e220000000200 */
[C---:B--2---:R-:W-:Y:S02]  /*7d50*/  FMUL R12, R61.reuse, R12 ;  /* 0x0000000c3d0c7220 */ /* 0x044fe40000400000 */
[----:B---3--:R-:W-:Y:S02]  /*7d60*/  FMUL R13, R61, R13 ;  /* 0x0000000d3d0d7220 */ /* 0x008fe40000400000 */
[C---:B------:R-:W-:Y:S02]  /*7d70*/  FMUL R14, R60.reuse, R14 ;  /* 0x0000000e3c0e7220 */ /* 0x040fe40000400000 */
[----:B------:R-:W-:-:S07]  /*7d80*/  FMUL R15, R60, R15 ;  /* 0x0000000f3c0f7220 */ /* 0x000fce0000400000 */
[----:B------:R-:W-:Y:S11]  /*7d90*/  HMMA.16816.F32 R12, R56, R24, R12 ;  /* 0x00000018380c723c */ /* 0x000ff6000000180c */
[----:B------:R-:W-:Y:S11]  /*7da0*/  @!UPT UIADD3 URZ, URZ, URZ, URZ ;  /* 0x0000003f3f3ff290 */ /* 0x000ff6000fffe03f */
[----:B------:R-:W-:Y:S01]  /*7db0*/  @!UPT UIADD3 URZ, URZ, URZ, URZ ;  /* 0x0000003f3f3ff290 */ /* 0x000fe2000fffe03f */
[----:B------:R1:W-:Y:S04]  /*7dc0*/  STL.64 [R1+0x480], R14 ;  /* 0x0004800e01007387 */ /* 0x0003e80000100a00 */
[----:B------:R-:W-:Y:S04]  /*7dd0*/  STL.64 [R1+0x478], R12 ;  /* 0x0004780c01007387 */ /* 0x000fe80000100a00 */
[----:B------:R-:W2:Y:S04]  /*7de0*/  LDL.LU R27, [R1+0x140] ;  /* 0x00014000011b7983 */ /* 0x000ea80000300800 */
[----:B------:R-:W3:Y:S04]  /*7df0*/  LDL.LU R26, [R1+0x144] ;  /* 0x00014400011a7983 */ /* 0x000ee80000300800 */
[----:B-1----:R-:W2:Y:S04]  /*7e00*/  LDL.LU R15, [R1+0x148] ;  /* 0x00014800010f7983 */ /* 0x002ea80000300800 */
[----:B------:R-:W3:Y:S01]  /*7e10*/  LDL.LU R14, [R1+0x14c] ;  /* 0x00014c00010e7983 */ /* 0x000ee20000300800 */
[----:B----4-:R-:W-:-:S02]  /*7e20*/  FMUL R16, R61, R16 ;  /* 0x000000103d107220 */ /* 0x010fc40000400000 */
[C---:B------:R-:W-:Y:S01]  /*7e30*/  FMUL R17, R61.reuse, R17 ;  /* 0x000000113d117220 */ /* 0x040fe20000400000 */
[----:B------:R-:W4:Y:S01]  /*7e40*/  LDL.LU R24, [R1+0x3c] ;  /* 0x00003c0001187983 */ /* 0x000f220000300800 */
[C---:B------:R-:W-:Y:S02]  /*7e50*/  FMUL R18, R60.reuse, R18 ;  /* 0x000000123c127220 */ /* 0x040fe40000400000 */
[----:B------:R-:W-:Y:S01]  /*7e60*/  FMUL R19, R60, R19 ;  /* 0x000000133c137220 */ /* 0x000fe20000400000 */
[----:B------:R-:W4:Y:S06]  /*7e70*/  LDL.LU R25, [R1+0x2c] ;  /* 0x00002c0001197983 */ /* 0x000f2c0000300800 */
[----:B------:R-:W-:Y:S01]  /*7e80*/  HMMA.16816.F32 R16, R56, R32, R16 ;  /* 0x000000203810723c */ /* 0x000fe20000001810 */
[----:B------:R-:W-:-:S02]  /*7e90*/  FMUL R20, R61, R20 ;  /* 0x000000143d147220 */ /* 0x000fc40000400000 */
[----:B------:R-:W-:Y:S02]  /*7ea0*/  FMUL R21, R61, R21 ;  /* 0x000000153d157220 */ /* 0x000fe40000400000 */
[C---:B------:R-:W-:Y:S02]  /*7eb0*/  FMUL R22, R60.reuse, R22 ;  /* 0x000000163c167220 */ /* 0x040fe40000400000 */
[----:B------:R-:W-:-:S07]  /*7ec0*/  FMUL R23, R60, R23 ;  /* 0x000000173c177220 */ /* 0x000fce0000400000 */
[----:B0-----:R-:W-:Y:S09]  /*7ed0*/  HMMA.16816.F32 R20, R56, R8, R20 ;  /* 0x000000083814723c */ /* 0x001ff20000001814 */
[----:B------:R-:W-:Y:S04]  /*7ee0*/  STL.64 [R1+0x470], R18 ;  /* 0x0004701201007387 */ /* 0x000fe80000100a00 */
[----:B------:R-:W-:Y:S10]  /*7ef0*/  STL.64 [R1+0x468], R16 ;  /* 0x0004681001007387 */ /* 0x000ff40000100a00 */
[----:B------:R0:W-:Y:S04]  /*7f00*/  STL.64 [R1+0x460], R22 ;  /* 0x0004601601007387 */ /* 0x0001e80000100a00 */
[----:B------:R1:W-:Y:S04]  /*7f10*/  STL.64 [R1+0x458], R20 ;  /* 0x0004581401007387 */ /* 0x0003e80000100a00 */
[----:B0-----:R-:W4:Y:S04]  /*7f20*/  LDL.LU R23, [R1+0x150] ;  /* 0x0001500001177983 */ /* 0x001f280000300800 */
[----:B------:R-:W4:Y:S04]  /*7f30*/  LDL.LU R22, [R1+0x154] ;  /* 0x0001540001167983 */ /* 0x000f280000300800 */
[----:B-1----:R-:W4:Y:S04]  /*7f40*/  LDL.LU R21, [R1+0x158] ;  /* 0x0001580001157983 */ /* 0x002f280000300800 */
[----:B------:R-:W4:Y:S01]  /*7f50*/  LDL.LU R20, [R1+0x15c] ;  /* 0x00015c0001147983 */ /* 0x000f220000300800 */
[----:B------:R-:W-:-:S03]  /*7f60*/  FADD R33, R31, R30 ;  /* 0x0000001e1f217221 */ /* 0x000fc60000000000 */
[----:B------:R-:W4:Y:S04]  /*7f70*/  LDL.LU R30, [R1+0x40] ;  /* 0x00004000011e7983 */ /* 0x000f280000300800 */
[----:B------:R-:W4:Y:S04]  /*7f80*/  LDL.LU R31, [R1+0x30] ;  /* 0x00003000011f7983 */ /* 0x000f280000300800 */
[----:B------:R-:W4:Y:S04]  /*7f90*/  LDL.LU R19, [R1+0x1b0] ;  /* 0x0001b00001137983 */ /* 0x000f280000300800 */
[----:B------:R-:W4:Y:S01]  /*7fa0*/  LDL.LU R18, [R1+0x1b4] ;  /* 0x0001b40001127983 */ /* 0x000f220000300800 */
[----:B------:R-:W-:Y:S01]  /*7fb0*/  IMAD.MOV.U32 R13, RZ, RZ, R10 ;  /* 0x000000ffff0d7224 */ /* 0x000fe200078e000a */
[----:B------:R-:W-:-:S02]  /*7fc0*/  MOV R12, R11 ;  /* 0x0000000b000c7202 */ /* 0x000fc40000000f00 */
[----:B------:R-:W0:Y:S01]  /*7fd0*/  LDSM.16.M88.4 R8, [R0+0x23200] ;  /* 0x023200000008783b */ /* 0x000e220000000200 */
[----:B--2---:R-:W-:-:S03]  /*7fe0*/  FMUL R54, R60, R15 ;  /* 0x0000000f3c367220 */ /* 0x004fc60000400000 */
[----:B------:R-:W2:Y:S01]  /*7ff0*/  LDL.LU R15, [R1+0x1b8] ;  /* 0x0001b800010f7983 */ /* 0x000ea20000300800 */
[----:B---3--:R-:W-:-:S03]  /*8000*/  FMUL R55, R60, R14 ;  /* 0x0000000e3c377220 */ /* 0x008fc60000400000 */
[----:B------:R-:W3:Y:S01]  /*8010*/  LDL.LU R14, [R1+0x1bc] ;  /* 0x0001bc00010e7983 */ /* 0x000ee20000300800 */
[C---:B------:R-:W-:Y:S02]  /*8020*/  FMUL R52, R61.reuse, R27 ;  /* 0x0000001b3d347220 */ /* 0x040fe40000400000 */
[----:B------:R-:W-:Y:S02]  /*8030*/  FMUL R53, R61, R26 ;  /* 0x0000001a3d357220 */ /* 0x000fe40000400000 */
[----:B0-----:R-:W-:Y:S02]  /*8040*/  IMAD.MOV.U32 R49, RZ, RZ, R10 ;  /* 0x000000ffff317224 */ /* 0x001fe400078e000a */
[----:B------:R-:W-:-:S03]  /*8050*/  IMAD.MOV.U32 R48, RZ, RZ, R11 ;  /* 0x000000ffff307224 */ /* 0x000fc600078e000b */
[----:B------:R-:W-:Y:S01]  /*8060*/  HMMA.16816.F32 R52, R56, R8, R52 ;  /* 0x000000083834723c */ /* 0x000fe20000001834 */
[----:B------:R-:W0:Y:S01]  /*8070*/  LDSM.16.M88.4 R8, [R0+0x23400] ;  /* 0x023400000008783b */ /* 0x000e220000000200 */
[----:B------:R-:W-:Y:S01]  /*8080*/  FADD R32, R29, R28 ;  /* 0x0000001c1d207221 */ /* 0x000fe20000000000 */
[----:B------:R-:W-:Y:S01]  /*8090*/  MOV R7, R34 ;  /* 0x0000002200077202 */ /* 0x000fe20000000f00 */
[----:B------:R-:W-:Y:S02]  /*80a0*/  IMAD.MOV.U32 R6, RZ, RZ, R35 ;  /* 0x000000ffff067224 */ /* 0x000fe400078e0023 */
[----:B----4-:R-:W-:Y:S01]  /*80b0*/  FADD R33, R24, R33 ;  /* 0x0000002118217221 */ /* 0x010fe20000000000 */
[----:B------:R-:W4:Y:S01]  /*80c0*/  LDL.LU R35, [R1+0x1f0] ;  /* 0x0001f00001237983 */ /* 0x000f220000300800 */
[----:B------:R-:W-:-:S03]  /*80d0*/  FADD R32, R25, R32 ;  /* 0x0000002019207221 */ /* 0x000fc60000000000 */
[----:B------:R-:W4:Y:S01]  /*80e0*/  LDL.LU R34, [R1+0x1f4] ;  /* 0x0001f40001227983 */ /* 0x000f220000300800 */
[----:B------:R-:W-:-:S03]  /*80f0*/  FMUL R24, R61, R23 ;  /* 0x000000173d187220 */ /* 0x000fc60000400000 */
[----:B------:R-:W4:Y:S01]  /*8100*/  LDL.LU R23, [R1+0x1f8] ;  /* 0x0001f80001177983 */ /* 0x000f220000300800 */
[----:B------:R-:W-:-:S03]  /*8110*/  FMUL R25, R61, R22 ;  /* 0x000000163d197220 */ /* 0x000fc60000400000 */
[----:B------:R-:W4:Y:S01]  /*8120*/  LDL.LU R22, [R1+0x1fc] ;  /* 0x0001fc0001167983 */ /* 0x000f220000300800 */
[C---:B------:R-:W-:Y:S02]  /*8130*/  FMUL R26, R60.reuse, R21 ;  /* 0x000000153c1a7220 */ /* 0x040fe40000400000 */
[----:B------:R-:W-:-:S07]  /*8140*/  FMUL R27, R60, R20 ;  /* 0x000000143c1b7220 */ /* 0x000fce0000400000 */
[----:B0-----:R-:W-:Y:S01]  /*8150*/  HMMA.16816.F32 R24, R56, R8, R24 ;  /* 0x000000083818723c */ /* 0x001fe20000001818 */
[----:B------:R-:W-:Y:S02]  /*8160*/  FADD R33, R30, R33 ;  /* 0x000000211e217221 */ /* 0x000fe40000000000 */
[----:B------:R-:W-:Y:S02]  /*8170*/  FADD R32, R31, R32 ;  /* 0x000000201f207221 */ /* 0x000fe40000000000 */
[C---:B------:R-:W-:Y:S02]  /*8180*/  FMUL R28, R61.reuse, R19 ;  /* 0x000000133d1c7220 */ /* 0x040fe40000400000 */
[----:B------:R-:W-:Y:S11]  /*8190*/  FMUL R29, R61, R18 ;  /* 0x000000123d1d7220 */ /* 0x000ff60000400000 */
[----:B------:R-:W-:Y:S05]  /*81a0*/  @!UPT UIADD3 URZ, URZ, URZ, URZ ;  /* 0x0000003f3f3ff290 */ /* 0x000fea000fffe03f */
[----:B------:R-:W-:Y:S04]  /*81b0*/  STL.64 [R1+0x448], R26 ;  /* 0x0004481a01007387 */ /* 0x000fe80000100a00 */
[----:B------:R-:W-:Y:S04]  /*81c0*/  STL.64 [R1+0x440], R24 ;  /* 0x0004401801007387 */ /* 0x000fe80000100a00 */
[----:B------:R-:W4:Y:S04]  /*81d0*/  LDL.LU R38, [R1+0x28] ;  /* 0x0000280001267983 */ /* 0x000f280000300800 */
[----:B------:R-:W4:Y:S04]  /*81e0*/  LDL.LU R39, [R1+0x14] ;  /* 0x0000140001277983 */ /* 0x000f280000300800 */
[----:B------:R-:W4:Y:S04]  /*81f0*/  LDL.LU R19, [R1+0x230] ;  /* 0x0002300001137983 */ /* 0x000f280000300800 */
[----:B------:R-:W4:Y:S01]  /*8200*/  LDL.LU R18, [R1+0x234] ;  /* 0x0002340001127983 */ /* 0x000f220000300800 */
[----:B--2---:R-:W-:-:S03]  /*8210*/  FMUL R30, R60, R15 ;  /* 0x0000000f3c1e7220 */ /* 0x004fc60000400000 */
[----:B------:R-:W2:Y:S01]  /*8220*/  LDL.LU R15, [R1+0x238] ;  /* 0x00023800010f7983 */ /* 0x000ea20000300800 */
[----:B---3--:R-:W-:-:S03]  /*8230*/  FMUL R31, R60, R14 ;  /* 0x0000000e3c1f7220 */ /* 0x008fc60000400000 */
[----:B------:R-:W3:Y:S01]  /*8240*/  LDL.LU R14, [R1+0x23c] ;  /* 0x00023c00010e7983 */ /* 0x000ee20000300800 */
[----:B------:R-:W-:Y:S01]  /*8250*/  MOV R17, R10 ;  /* 0x0000000a00117202 */ /* 0x000fe20000000f00 */
[----:B------:R-:W-:Y:S02]  /*8260*/  IMAD.MOV.U32 R16, RZ, RZ, R11 ;  /* 0x000000ffff107224 */ /* 0x000fe400078e000b */
[----:B------:R-:W0:Y:S01]  /*8270*/  LDSM.16.M88.4 R8, [R0+0x23600] ;  /* 0x023600000008783b */ /* 0x000e220000000200 */
[----:B------:R-:W-:Y:S02]  /*8280*/  FADD R37, R3, R33 ;  /* 0x0000002103257221 */ /* 0x000fe40000000000 */
[----:B------:R-:W-:Y:S01]  /*8290*/  FADD R36, R2, R32 ;  /* 0x0000002002247221 */ /* 0x000fe20000000000 */
[----:B------:R-:W3:Y:S01]  /*82a0*/  LDL.LU R46, [R1+0x178] ;  /* 0x00017800012e7983 */ /* 0x000ee20000300800 */
[----:B0-----:R-:W-:Y:S01]  /*82b0*/  IMAD.MOV.U32 R21, RZ, RZ, R10 ;  /* 0x000000ffff157224 */ /* 0x001fe200078e000a */
[----:B------:R-:W-:Y:S01]  /*82c0*/  MOV R20, R11 ;  /* 0x0000000b00147202 */ /* 0x000fe20000000f00 */
[----:B------:R-:W-:Y:S01]  /*82d0*/  HMMA.16816.F32 R28, R56, R8, R28 ;  /* 0x00000008381c723c */ /* 0x000fe2000000181c */
[----:B------:R-:W0:Y:S01]  /*82e0*/  LDSM.16.M88.4 R8, [R0+0x23800] ;  /* 0x023800000008783b */ /* 0x000e220000000200 */
[----:B----4-:R-:W-:-:S02]  /*82f0*/  FMUL R32, R61, R35 ;  /* 0x000000233d207220 */ /* 0x010fc40000400000 */
[----:B------:R-:W-:Y:S02]  /*8300*/  FMUL R33, R61, R34 ;  /* 0x000000223d217220 */ /* 0x000fe40000400000 */
[C---:B------:R-:W-:Y:S02]  /*8310*/  FMUL R34, R60.reuse, R23 ;  /* 0x000000173c227220 */ /* 0x040fe40000400000 */
[----:B------:R-:W-:-:S07]  /*8320*/  FMUL R35, R60, R22 ;  /* 0x000000163c237220 */ /* 0x000fce0000400000 */
[----:B0-----:R-:W-:Y:S01]  /*8330*/  HMMA.16816.F32 R32, R56, R8, R32 ;  /* 0x000000083820723c */ /* 0x001fe20000001820 */
[----:B------:R-:W-:-:S07]  /*8340*/  IMAD.MOV.U32 R2, RZ, RZ, R11 ;  /* 0x000000ffff027224 */ /* 0x000fce00078e000b */
[----:B------:R-:W-:Y:S01]  /*8350*/  STL.64 [R1+0x438], R30 ;  /* 0x0004381e01007387 */ /* 0x000fe20000100a00 */
[----:B------:R-:W-:-:S03]  /*8360*/  IMAD.MOV.U32 R3, RZ, RZ, R10 ;  /* 0x000000ffff037224 */ /* 0x000fc600078e000a */
[----:B------:R-:W-:Y:S04]  /*8370*/  STL.64 [R1+0x430], R28 ;  /* 0x0004301c01007387 */ /* 0x000fe80000100a00 */
[----:B------:R-:W0:Y:S04]  /*8380*/  LDSM.16.M88.4 R8, [R0+0x23a00] ;  /* 0x023a00000008783b */ /* 0x000e280000000200 */
[----:B------:R-:W4:Y:S04]  /*8390*/  LDL.LU R47, [R1+0x24] ;  /* 0x00002400012f7983 */ /* 0x000f280000300800 */
[----:B------:R-:W-:Y:S04]  /*83a0*/  STL [R1+0x454], R2 ;  /* 0x0004540201007387 */ /* 0x000fe80000100800 */
[----:B------:R1:W-:Y:S04]  /*83b0*/  STL [R1+0x450], R3 ;  /* 0x0004500301007387 */ /* 0x0003e80000100800 */
[----:B------:R-:W-:Y:S04]  /*83c0*/  STL.64 [R1+0x420], R34 ;  /* 0x0004202201007387 */ /* 0x000fe80000100a00 */
[----:B------:R-:W-:Y:S04]  /*83d0*/  STL.64 [R1+0x418], R32 ;  /* 0x0004182001007387 */ /* 0x000fe80000100a00 */
[----:B------:R-:W4:Y:S04]  /*83e0*/  LDL.LU R50, [R1+0x2f0] ;  /* 0x0002f00001327983 */ /* 0x000f280000300800 */
[----:B------:R-:W4:Y:S04]  /*83f0*/  LDL.LU R51, [R1+0x17c] ;  /* 0x00017c0001337983 */ /* 0x000f280000300800 */
[----:B------:R-:W4:Y:S04]  /*8400*/  LDL.LU R25, [R1+0x278] ;  /* 0x0002780001197983 */ /* 0x000f280000300800 */
[----:B------:R-:W4:Y:S04]  /*8410*/  LDL.LU R24, [R1+0x27c] ;  /* 0x00027c0001187983 */ /* 0x000f280000300800 */
[----:B------:R-:W4:Y:S04]  /*8420*/  LDL.LU R27, [R1+0x270] ;  /* 0x00027000011b7983 */ /* 0x000f280000300800 */
[----:B------:R-:W4:Y:S01]  /*8430*/  LDL.LU R26, [R1+0x274] ;  /* 0x00027400011a7983 */ /* 0x000f220000300800 */
[----:B------:R-:W-:-:S02]  /*8440*/  FADD R41, R38, R37 ;  /* 0x0000002526297221 */ /* 0x000fc40000000000 */
[----:B------:R-:W-:Y:S02]  /*8450*/  FADD R40, R39, R36 ;  /* 0x0000002427287221 */ /* 0x000fe40000000000 */
[C---:B------:R-:W-:Y:S02]  /*8460*/  FMUL R36, R61.reuse, R19 ;  /* 0x000000133d247220 */ /* 0x040fe40000400000 */
[----:B------:R-:W-:Y:S01]  /*8470*/  FMUL R37, R61, R18 ;  /* 0x000000123d257220 */ /* 0x000fe20000400000 */
[----:B------:R-:W-:Y:S01]  /*8480*/  MOV R23, R6 ;  /* 0x0000000600177202 */ /* 0x000fe20000000f00 */
[----:B------:R-:W-:Y:S01]  /*8490*/  IMAD.MOV.U32 R22, RZ, RZ, R7 ;  /* 0x000000ffff167224 */ /* 0x000fe200078e0007 */
[----:B------:R-:W4:Y:S01]  /*84a0*/  LDL.LU R6, [R1+0xd8] ;  /* 0x0000d80001067983 */ /* 0x000f220000300800 */
[----:B0-----:R-:W-:Y:S01]  /*84b0*/  MOV R29, R10 ;  /* 0x0000000a001d7202 */ /* 0x001fe20000000f00 */
[----:B------:R-:W-:Y:S02]  /*84c0*/  IMAD.MOV.U32 R28, RZ, RZ, R11 ;  /* 0x000000ffff1c7224 */ /* 0x000fe400078e000b */
[----:B------:R-:W4:Y:S01]  /*84d0*/  LDL.LU R7, [R1+0xdc] ;  /* 0x0000dc0001077983 */ /* 0x000f220000300800 */
[----:B------:R-:W-:-:S03]  /*84e0*/  IMAD.MOV.U32 R18, RZ, RZ, R5 ;  /* 0x000000ffff127224 */ /* 0x000fc600078e0005 */
[----:B------:R-:W4:Y:S01]  /*84f0*/  LDL.LU R10, [R1+0xc8] ;  /* 0x0000c800010a7983 */ /* 0x000f220000300800 */
[----:B------:R-:W-:-:S03]  /*8500*/  IMAD.MOV.U32 R19, RZ, RZ, R4 ;  /* 0x000000ffff137224 */ /* 0x000fc600078e0004 */
[----:B------:R-:W4:Y:S01]  /*8510*/  LDL.LU R11, [R1+0xcc] ;  /* 0x0000cc00010b7983 */ /* 0x000f220000300800 */
[C---:B--2---:R-:W-:Y:S02]  /*8520*/  FMUL R38, R60.reuse, R15 ;  /* 0x0000000f3c267220 */ /* 0x044fe40000400000 */
[----:B---3--:R-:W-:-:S07]  /*8530*/  FMUL R39, R60, R14 ;  /* 0x0000000e3c277220 */ /* 0x008fce0000400000 */
[----:B------:R-:W-:Y:S01]  /*8540*/  HMMA.16816.F32 R36, R56, R8, R36 ;  /* 0x000000083824723c */ /* 0x000fe20000001824 */
[----:B------:R-:W2:Y:S04]  /*8550*/  LDL.LU R9, [R1+0x2b0] ;  /* 0x0002b00001097983 */ /* 0x000ea80000300800 */
[----:B------:R-:W3:Y:S04]  /*8560*/  LDL.LU R8, [R1+0x2b4] ;  /* 0x0002b40001087983 */ /* 0x000ee80000300800 */
[----:B------:R-:W3:Y:S04]  /*8570*/  LDL.LU R5, [R1+0x2b8] ;  /* 0x0002b80001057983 */ /* 0x000ee80000300800 */
[----:B------:R-:W3:Y:S01]  /*8580*/  LDL.LU R4, [R1+0x2bc] ;  /* 0x0002bc0001047983 */ /* 0x000ee20000300800 */
[----:B-1----:R-:W-:Y:S01]  /*8590*/  FADD R3, R46, R41 ;  /* 0x000000292e037221 */ /* 0x002fe20000000000 */
[----:B------:R-:W-:Y:S01]  /*85a0*/  MOV R14, R43 ;  /* 0x0000002b000e7202 */ /* 0x000fe20000000f00 */
[----:B------:R-:W-:-:S02]  /*85b0*/  IMAD.MOV.U32 R15, RZ, RZ, R42 ;  /* 0x000000ffff0f7224 */ /* 0x000fc400078e002a */
[----:B----4-:R-:W-:Y:S02]  /*85c0*/  FADD R2, R47, R40 ;  /* 0x000000282f027221 */ /* 0x010fe40000000000 */
[----:B------:R-:W0:Y:S01]  /*85d0*/  LDSM.16.M88.4 R44, [R0+0x23c00] ;  /* 0x023c0000002c783b */ /* 0x000e220000000200 */
[----:B------:R-:W-:Y:S02]  /*85e0*/  FMUL R42, R60, R25 ;  /* 0x000000193c2a7220 */ /* 0x000fe40000400000 */
[----:B------:R-:W-:Y:S02]  /*85f0*/  FADD R25, R50, R3 ;  /* 0x0000000332197221 */ /* 0x000fe40000000000 */
[----:B------:R-:W-:Y:S02]  /*8600*/  FMUL R43, R60, R24 ;  /* 0x000000183c2b7220 */ /* 0x000fe40000400000 */
[----:B------:R-:W-:Y:S02]  /*8610*/  FADD R24, R51, R2 ;  /* 0x0000000233187221 */ /* 0x000fe40000000000 */
[----:B------:R-:W-:-:S02]  /*8620*/  FMUL R40, R61, R27 ;  /* 0x0000001b3d287220 */ /* 0x000fc40000400000 */
[----:B------:R-:W-:Y:S02]  /*8630*/  IMAD.MOV.U32 R27, RZ, RZ, R48 ;  /* 0x000000ffff1b7224 */ /* 0x000fe400078e0030 */
[----:B------:R-:W-:Y:S02]  /*8640*/  FMUL R41, R61, R26 ;  /* 0x0000001a3d297220 */ /* 0x000fe40000400000 */
[----:B------:R-:W-:Y:S02]  /*8650*/  IMAD.MOV.U32 R26, RZ, RZ, R49 ;  /* 0x000000ffff1a7224 */ /* 0x000fe400078e0031 */
[----:B------:R-:W1:Y:S01]  /*8660*/  LDSM.16.M88.4 R48, [R0+0x23e00] ;  /* 0x023e00000030783b */ /* 0x000e620000000200 */
[----:B0-----:R-:W-:Y:S01]  /*8670*/  IMAD.MOV.U32 R33, RZ, RZ, R46 ;  /* 0x000000ffff217224 */ /* 0x001fe200078e002e */
[----:B------:R-:W-:Y:S01]  /*8680*/  MOV R32, R47 ;  /* 0x0000002f00207202 */ /* 0x000fe20000000f00 */
[----:B------:R-:W-:Y:S01]  /*8690*/  HMMA.16816.F32 R40, R56, R44, R40 ;  /* 0x0000002c3828723c */ /* 0x000fe20000001828 */
[----:B-1----:R-:W-:-:S02]  /*86a0*/  IMAD.MOV.U32 R2, RZ, RZ, R50 ;  /* 0x000000ffff027224 */ /* 0x002fc400078e0032 */
[----:B------:R-:W-:-:S04]  /*86b0*/  IMAD.MOV.U32 R3, RZ, RZ, R51 ;  /* 0x000000ffff037224 */ /* 0x000fc800078e0033 */
[C---:B--2---:R-:W-:Y:S02]  /*86c0*/  FMUL R44, R61.reuse, R9 ;  /* 0x000000093d2c7220 */ /* 0x044fe40000400000 */
[----:B---3--:R-:W-:Y:S02]  /*86d0*/  FMUL R45, R61, R8 ;  /* 0x000000083d2d7220 */ /* 0x008fe40000400000 */
[C---:B------:R-:W-:Y:S02]  /*86e0*/  FMUL R46, R60.reuse, R5 ;  /* 0x000000053c2e7220 */ /* 0x040fe40000400000 */
[----:B------:R-:W-:-:S07]  /*86f0*/  FMUL R47, R60, R4 ;  /* 0x000000043c2f7220 */ /* 0x000fce0000400000 */
[----:B------:R-:W-:Y:S01]  /*8700*/  HMMA.16816.F32 R56, R56, R48, R44 ;  /* 0x000000303838723c */ /* 0x000fe2000000182c */
[----:B------:R-:W2:Y:S04]  /*8710*/  LDL.LU.64 R46, [R1+0x4c0] ;  /* 0x0004c000012e7983 */ /* 0x000ea80000300a00 */
[----:B------:R-:W2:Y:S04]  /*8720*/  LDL.LU.64 R44, [R1+0x4b8] ;  /* 0x0004b800012c7983 */ /* 0x000ea80000300a00 */
[----:B------:R-:W2:Y:S04]  /*8730*/  LDL.LU.64 R50, [R1+0x4b0] ;  /* 0x0004b00001327983 */ /* 0x000ea80000300a00 */
[----:B------:R-:W2:Y:S02]  /*8740*/  LDL.LU.64 R48, [R1+0x4a8] ;  /* 0x0004a80001307983 */ /* 0x000ea40000300a00 */
[C---:B--2---:R-:W-:Y:S02]  /*8750*/  HMMA.16816.F32 R44, R48.reuse, R6, R44 ;  /* 0x00000006302c723c */ /* 0x044fe4000000182c */
[----:B------:R-:W2:Y:S04]  /*8760*/  LDL.LU.64 R6, [R1+0x4a0] ;  /* 0x0004a00001067983 */ /* 0x000ea80000300a00 */
[----:B------:R-:W2:Y:S11]  /*8770*/  LDL.LU.64 R4, [R1+0x498] ;  /* 0x0004980001047983 */ /* 0x000eb60000300a00 */
[----:B------:R-:W-:Y:S06]  /*8780*/  @!UPT UIADD3 URZ, URZ, URZ, URZ ;  /* 0x0000003f3f3ff290 */ /* 0x000fec000fffe03f */
[----:B------:R-:W-:Y:S04]  /*8790*/  STL.64 [R1], R44 ;  /* 0x0000002c01007387 */ /* 0x000fe80000100a00 */
[----:B------:R0:W-:Y:S04]  /*87a0*/  STL.64 [R1+0x8], R46 ;  /* 0x0000082e01007387 */ /* 0x0001e80000100a00 */
[----:B0-----:R-:W3:Y:S04]  /*87b0*/  LDL R46, [R1+0xe8] ;  /* 0x0000e800012e7983 */ /* 0x001ee80000100800 */
[----:B------:R-:W4:Y:S01]  /*87c0*/  LDL R47, [R1+0xe4] ;  /* 0x0000e400012f7983 */ /* 0x000f220000100800 */
[C---:B--2---:R-:W-:Y:S03]  /*87d0*/  HMMA.16816.F32 R4, R48.reuse, R10, R4 ;  /* 0x0000000a3004723c */ /* 0x044fe60000001804 */
[----:B------:R-:W2:Y:S04]  /*87e0*/  LDL.LU.64 R10, [R1+0x490] ;  /* 0x00049000010a7983 */ /* 0x000ea80000300a00 */
[----:B------:R-:W2:Y:S11]  /*87f0*/  LDL.LU.64 R8, [R1+0x488] ;  /* 0x0004880001087983 */ /* 0x000eb60000300a00 */
[----:B------:R-:W-:Y:S05]  /*8800*/  @!UPT UIADD3 URZ, URZ, URZ, URZ ;  /* 0x0000003f3f3ff290 */ /* 0x000fea000fffe03f */
[----:B------:R-:W-:Y:S04]  /*8810*/  STL.64 [R1+0xf0], R4 ;  /* 0x0000f00401007387 */ /* 0x000fe80000100a00 */
[----:B------:R0:W-:Y:S02]  /*8820*/  STL.64 [R1+0xf8], R6 ;  /* 0x0000f80601007387 */ /* 0x0001e40000100a00 */
[----:B0-----:R-:W-:Y:S01]  /*8830*/  MOV R6, R13 ;  /* 0x0000000d00067202 */ /* 0x001fe20000000f00 */
[----:B------:R-:W-:Y:S01]  /*8840*/  IMAD.MOV.U32 R7, RZ, RZ, R12 ;  /* 0x000000ffff077224 */ /* 0x000fe200078e000c */
[C---:B--2---:R-:W-:Y:S01]  /*8850*/  HMMA.16816.F32 R8, R48.reuse, R14, R8 ;  /* 0x0000000e3008723c */ /* 0x044fe20000001808 */
[----:B------:R-:W2:Y:S04]  /*8860*/  LDL.LU.64 R14, [R1+0x480] ;  /* 0x00048000010e7983 */ /* 0x000ea80000300a00 */
[----:B------:R-:W2:Y:S01]  /*8870*/  LDL.LU.64 R12, [R1+0x478] ;  /* 0x00047800010c7983 */ /* 0x000ea20000300a00 */
[----:B------:R-:W-:Y:S01]  /*8880*/  IMAD.MOV.U32 R30, RZ, RZ, R17 ;  /* 0x000000ffff1e7224 */ /* 0x000fe200078e0011 */
[----:B------:R-:W-:Y:S11]  /*8890*/  MOV R31, R16 ;  /* 0x00000010001f7202 */ /* 0x000ff60000000f00 */
[----:B------:R-:W-:Y:S05]  /*88a0*/  @!UPT UIADD3 URZ, URZ, URZ, URZ ;  /* 0x0000003f3f3ff290 */ /* 0x000fea000fffe03f */
[----:B------:R-:W-:Y:S04]  /*88b0*/  STL.64 [R1+0x100], R8 ;  /* 0x0001000801007387 */ /* 0x000fe80000100a00 */
[----:B------:R0:W-:Y:S04]  /*88c0*/  STL.64 [R1+0x108], R10 ;  /* 0x0001080a01007387 */ /* 0x0001e80000100a00 */
[----:B0-----:R-:W3:Y:S01]  /*88d0*/  LDL.LU R11, [R1+0xe0] ;  /* 0x0000e000010b7983 */ /* 0x001ee20000300800 */
[C---:B--2---:R-:W-:Y:S03]  /*88e0*/  HMMA.16816.F32 R12, R48.reuse, R18, R12 ;  /* 0x00000012300c723c */ /* 0x044fe6000000180c */
[----:B------:R-:W2:Y:S04]  /*88f0*/  LDL.LU.64 R18, [R1+0x470] ;  /* 0x0004700001127983 */ /* 0x000ea80000300a00 */
[----:B------:R-:W2:Y:S01]  /*8900*/  LDL.LU.64 R16, [R1+0x468] ;  /* 0x0004680001107983 */ /* 0x000ea20000300a00 */
[----:B------:R-:W-:Y:S01]  /*8910*/  MOV R34, R21 ;  /* 0x0000001500227202 */ /* 0x000fe20000000f00 */
[----:B------:R-:W-:Y:S11]  /*8920*/  IMAD.MOV.U32 R35, RZ, RZ, R20 ;  /* 0x000000ffff237224 */ /* 0x000ff600078e0014 */
[----:B------:R-:W-:Y:S03]  /*8930*/  @!UPT UIADD3 URZ, URZ, URZ, URZ ;  /* 0x0000003f3f3ff290 */ /* 0x000fe6000fffe03f */
[----:B------:R-:W-:Y:S04]  /*8940*/  STL.64 [R1+0x110], R12 ;  /* 0x0001100c01007387 */ /* 0x000fe80000100a00 */
[----:B------:R0:W-:Y:S04]  /*8950*/  STL.64 [R1+0x118], R14 ;  /* 0x0001180e01007387 */ /* 0x0001e80000100a00 */
[----:B0-----:R-:W3:Y:S01]  /*8960*/  LDL.LU R15, [R1+0x2f4] ;  /* 0x0002f400010f7983 */ /* 0x001ee20000300800 */
[C---:B--2---:R-:W-:Y:S03]  /*8970*/  HMMA.16816.F32 R16, R48.reuse, R22, R16 ;  /* 0x000000163010723c */ /* 0x044fe60000001810 */
[----:B------:R-:W2:Y:S04]  /*8980*/  LDL.LU.64 R22, [R1+0x460] ;  /* 0x0004600001167983 */ /* 0x000ea80000300a00 */
[----:B------:R-:W2:Y:S04]  /*8990*/  LDL.LU.64 R20, [R1+0x458] ;  /* 0x0004580001147983 */ /* 0x000ea80000300a00 */
[----:B------:R-:W0:Y:S04]  /*89a0*/  SHFL.BFLY PT, R44, R25, 0x2, 0x1f ;  /* 0x0c401f00192c7f89 */ /* 0x000e2800000e0000 */
[----:B------:R-:W1:Y:S01]  /*89b0*/  SHFL.BFLY PT, R45, R24, 0x2, 0x1f ;  /* 0x0c401f00182d7f89 */ /* 0x000e6200000e0000 */
[C---:B------:R-:W-:Y:S07]  /*89c0*/  HMMA.16816.F32 R52, R48.reuse, R26, R52 ;  /* 0x0000001a3034723c */ /* 0x040fee0000001834 */
[----:B------:R-:W-:Y:S04]  /*89d0*/  STL.64 [R1+0x120], R16 ;  /* 0x0001201001007387 */ /* 0x000fe80000100a00 */
[----:B------:R0:W-:Y:S02]  /*89e0*/  STL.64 [R1+0x128], R18 ;  /* 0x0001281201007387 */ /* 0x0001e40000100a00 */
[----:B0-----:R-:W-:Y:S01]  /*89f0*/  IMAD.MOV.U32 R18, RZ, RZ, R2 ;  /* 0x000000ffff127224 */ /* 0x001fe200078e0002 */
[----:B------:R-:W-:Y:S01]  /*8a00*/  MOV R19, R3 ;  /* 0x0000000300137202 */ /* 0x000fe20000000f00 */
[----:B------:R-:W3:Y:S04]  /*8a10*/  LDL.LU R2, [R1+0x454] ;  /* 0x0004540001027983 */ /* 0x000ee80000300800 */
[----:B------:R-:W3:Y:S01]  /*8a20*/  LDL.LU R3, [R1+0x450] ;  /* 0x0004500001037983 */ /* 0x000ee20000300800 */
[----:B--2---:R-:W-:Y:S11]  /*8a30*/  HMMA.16816.F32 R4, R48, R6, R20 ;  /* 0x000000063004723c */ /* 0x004ff60000001814 */
[----:B------:R-:W-:Y:S11]  /*8a40*/  @!UPT UIADD3 URZ, URZ, URZ, URZ ;  /* 0x0000003f3f3ff290 */ /* 0x000ff6000fffe03f */
[----:B------:R-:W-:Y:S01]  /*8a50*/  @!UPT UIADD3 URZ, URZ, URZ, URZ ;  /* 0x0000003f3f3ff290 */ /* 0x000fe2000fffe03f */
[----:B------:R0:W-:Y:S04]  /*8a60*/  STL.64 [R1+0x130], R4 ;  /* 0x0001300401007387 */ /* 0x0001e80000100a00 */
[----:B------:R-:W-:Y:S04]  /*8a70*/  STL.64 [R1+0x138], R6 ;  /* 0x0001380601007387 */ /* 0x000fe80000100a00 */
[----:B------:R-:W2:Y:S01]  /*8a80*/  LDL.LU.64 R26, [R1+0x448] ;  /* 0x00044800011a7983 */ /* 0x000ea20000300a00 */
[----:B0-----:R-:W-:Y:S02]  /*8a90*/  FADD R4, R25, R44 ;  /* 0x0000002c19047221 */ /* 0x001fe40000000000 */
[----:B-1----:R-:W-:-:S02]  /*8aa0*/  FADD R5, R24, R45 ;  /* 0x0000002d18057221 */ /* 0x002fc40000000000 */
[----:B------:R-:W2:Y:S04]  /*8ab0*/  LDL.LU.64 R24, [R1+0x440] ;  /* 0x0004400001187983 */ /* 0x000ea80000300a00 */
[----:B------:R-:W-:Y:S04]  /*8ac0*/  STL.64 [R1+0x140], R52 ;  /* 0x0001403401007387 */ /* 0x000fe80000100a00 */
[----:B------:R0:W-:Y:S04]  /*8ad0*/  STL.64 [R1+0x148], R54 ;  /* 0x0001483601007387 */ /* 0x0001e80000100a00 */
[----:B------:R-:W3:Y:S04]  /*8ae0*/  LDL.LU R10, [R1+0x2fc] ;  /* 0x0002fc00010a7983 */ /* 0x000ee80000300800 */
[----:B------:R-:W3:Y:S01]  /*8af0*/  LDL.LU R9, [R1+0x300] ;  /* 0x0003000001097983 */ /* 0x000ee20000300800 */
[----:B0-----:R-:W-:Y:S01]  /*8b00*/  MOV R54, R29 ;  /* 0x0000001d00367202 */ /* 0x001fe20000000f00 */
[----:B------:R-:W-:Y:S01]  /*8b10*/  IMAD.MOV.U32 R55, RZ, RZ, R28 ;  /* 0x000000ffff377224 */ /* 0x000fe200078e001c */
[----:B--2---:R-:W-:Y:S01]  /*8b20*/  HMMA.16816.F32 R24, R48, R30, R24 ;  /* 0x0000001e3018723c */ /* 0x004fe20000001818 */
[----:B------:R-:W2:Y:S04]  /*8b30*/  LDL.LU.64 R30, [R1+0x438] ;  /* 0x00043800011e7983 */ /* 0x000ea80000300a00 */
[----:B------:R-:W2:Y:S01]  /*8b40*/  LDL.LU.64 R28, [R1+0x430] ;  /* 0x00043000011c7983 */ /* 0x000ea20000300a00 */
[----:B------:R-:W-:-:S02]  /*8b50*/  IMAD.MOV.U32 R22, RZ, RZ, R33 ;  /* 0x000000ffff167224 */ /* 0x000fc400078e0021 */
[----:B------:R-:W-:Y:S11]  /*8b60*/  IMAD.MOV.U32 R23, RZ, RZ, R32 ;  /* 0x000000ffff177224 */ /* 0x000ff600078e0020 */
[----:B------:R-:W-:Y:S04]  /*8b70*/  @!UPT UIADD3 URZ, URZ, URZ, URZ ;  /* 0x0000003f3f3ff290 */ /* 0x000fe8000fffe03f */
[----:B------:R-:W-:Y:S04]  /*8b80*/  STL.64 [R1+0x150], R24 ;  /* 0x0001501801007387 */ /* 0x000fe80000100a00 */
[----:B------:R3:W-:Y:S02]  /*8b90*/  STL.64 [R1+0x158], R26 ;  /* 0x0001581a01007387 */ /* 0x0007e40000100a00 */
[----:B---3--:R-:W-:Y:S01]  /*8ba0*/  IMAD.MOV.U32 R26, RZ, RZ, R3 ;  /* 0x000000ffff1a7224 */ /* 0x008fe200078e0003 */
[----:B------:R-:W-:Y:S01]  /*8bb0*/  MOV R27, R2 ;  /* 0x00000002001b7202 */ /* 0x000fe20000000f00 */
[----:B------:R-:W3:Y:S04]  /*8bc0*/  LDL.LU R3, [R1+0x42c] ;  /* 0x00042c0001037983 */ /* 0x000ee80000300800 */
[----:B------:R0:W5:Y:S01]  /*8bd0*/  LDL.LU R2, [R1+0x428] ;  /* 0x0004280001027983 */ /* 0x0001620000300800 */
[C---:B--2---:R-:W-:Y:S03]  /*8be0*/  HMMA.16816.F32 R28, R48.reuse, R34, R28 ;  /* 0x00000022301c723c */ /* 0x044fe6000000181c */
[----:B------:R-:W2:Y:S04]  /*8bf0*/  LDL.LU.64 R34, [R1+0x420] ;  /* 0x0004200001227983 */ /* 0x000ea80000300a00 */
[----:B------:R-:W2:Y:S04]  /*8c00*/  LDL.LU.64 R32, [R1+0x418] ;  /* 0x0004180001207983 */ /* 0x000ea80000300a00 */
[----:B------:R-:W1:Y:S01]  /*8c10*/  SHFL.BFLY PT, R6, R4, 0x1, 0x1f ;  /* 0x0c201f0004067f89 */ /* 0x000e6200000e0000 */
[C---:B------:R-:W-:Y:S03]  /*8c20*/  HMMA.16816.F32 R20, R48.reuse, R22, R40 ;  /* 0x000000163014723c */ /* 0x040fe60000001828 */
[----:B------:R-:W0:Y:S08]  /*8c30*/  SHFL.BFLY PT, R7, R5, 0x1, 0x1f ;  /* 0x0c201f0005077f89 */ /* 0x000e3000000e0000 */
[----:B------:R-:W-:Y:S04]  /*8c40*/  STL.64 [R1+0x1b0], R28 ;  /* 0x0001b01c01007387 */ /* 0x000fe80000100a00 */
[----:B------:R2:W-:Y:S01]  /*8c50*/  STL.64 [R1+0x1b8], R30 ;  /* 0x0001b81e01007387 */ /* 0x0005e20000100a00 */
[----:B------:R-:W-:Y:S01]  /*8c60*/  HMMA.16816.F32 R16, R48, R18, R56 ;  /* 0x000000123010723c */ /* 0x000fe20000001838 */
[----:B------:R-:W-:Y:S01]  /*8c70*/  IMAD.MOV.U32 R8, RZ, RZ, 0x20 ;  /* 0x00000020ff087424 */ /* 0x000fe200078e00ff */
[----:B------:R-:W-:Y:S01]  /*8c80*/  IADD3 R15, R15, 0x20, RZ ;  /* 0x000000200f0f7810 */ /* 0x000fe20007ffe0ff */
[----:B-1----:R-:W-:-:S02]  /*8c90*/  FADD R4, R4, R6 ;  /* 0x0000000604047221 */ /* 0x002fc40000000000 */
[----:B------:R-:W-:Y:S02]  /*8ca0*/  IMAD R11, R8, c[0x0][0x1a4], R11 ;  /* 0x00006900080b7a24 */ /* 0x000fe400078e020b */
[----:B0-----:R-:W-:Y:S02]  /*8cb0*/  FADD R5, R5, R7 ;  /* 0x0000000705057221 */ /* 0x001fe40000000000 */
[----:B------:R-:W-:Y:S02]  /*8cc0*/  FFMA R10, R61, R10, R4 ;  /* 0x0000000a3d0a7223 */ /* 0x000fe40000000004 */
[----:B------:R-:W-:Y:S01]  /*8cd0*/  FFMA R9, R60, R9, R5 ;  /* 0x000000093c097223 */ /* 0x000fe20000000005 */
[----:B------:R-:W-:Y:S01]  /*8ce0*/  ISETP.GE.AND P0, PT, R15, c[0x0][0x1d0], PT ;  /* 0x000074000f007a0c */ /* 0x000fe20003f06270 */
[----:B---3--:R-:W-:Y:S01]  /*8cf0*/  IMAD R3, R8, c[0x0][0x1b4], R3 ;  /* 0x00006d0008037a24 */ /* 0x008fe200078e0203 */
[----:B----4-:R-:W-:Y:S01]  /*8d00*/  MOV R45, R47 ;  /* 0x0000002f002d7202 */ /* 0x010fe20000000f00 */
[----:B------:R-:W-:Y:S01]  /*8d10*/  IMAD.MOV.U32 R44, RZ, RZ, R46 ;  /* 0x000000ffff2c7224 */ /* 0x000fe200078e002e */
[C---:B--2---:R-:W-:Y:S08]  /*8d20*/  HMMA.16816.F32 R28, R48.reuse, R26, R32 ;  /* 0x0000001a301c723c */ /* 0x044ff00000001820 */
[----:B------:R-:W-:Y:S11]  /*8d30*/  HMMA.16816.F32 R24, R48, R54, R36 ;  /* 0x000000363018723c */ /* 0x000ff60000001824 */
[----:B------:R-:W-:Y:S04]  /*8d40*/  @!UPT UIADD3 URZ, URZ, URZ, URZ ;  /* 0x0000003f3f3ff290 */ /* 0x000fe8000fffe03f */
[----:B------:R0:W-:Y:S04]  /*8d50*/  STL.64 [R1+0x1f0], R28 ;  /* 0x0001f01c01007387 */ /* 0x0001e80000100a00 */
[----:B------:R0:W-:Y:S04]  /*8d60*/  STL.64 [R1+0x1f8], R30 ;  /* 0x0001f81e01007387 */ /* 0x0001e80000100a00 */
[----:B------:R0:W-:Y:S04]  /*8d70*/  STL.64 [R1+0x230], R24 ;  /* 0x0002301801007387 */ /* 0x0001e80000100a00 */
[----:B------:R0:W-:Y:S04]  /*8d80*/  STL.64 [R1+0x238], R26 ;  /* 0x0002381a01007387 */ /* 0x0001e80000100a00 */
[----:B------:R0:W-:Y:S04]  /*8d90*/  STL.64 [R1+0x270], R20 ;  /* 0x0002701401007387 */ /* 0x0001e80000100a00 */
[----:B------:R0:W-:Y:S04]  /*8da0*/  STL.64 [R1+0x278], R22 ;  /* 0x0002781601007387 */ /* 0x0001e80000100a00 */
[----:B------:R0:W-:Y:S04]  /*8db0*/  STL.64 [R1+0x2b0], R16 ;  /* 0x0002b01001007387 */ /* 0x0001e80000100a00 */
[----:B------:R0:W-:Y:S04]  /*8dc0*/  STL.64 [R1+0x2b8], R18 ;  /* 0x0002b81201007387 */ /* 0x0001e80000100a00 */
[----:B------:R0:W-:Y:S04]  /*8dd0*/  STL [R1+0x2f4], R15 ;  /* 0x0002f40f01007387 */ /* 0x0001e80000100800 */
[----:B------:R0:W-:Y:S04]  /*8de0*/  STL [R1+0xe0], R11 ;  /* 0x0000e00b01007387 */ /* 0x0001e80000100800 */
[----:B------:R0:W-:Y:S04]  /*8df0*/  STL [R1+0x2fc], R10 ;  /* 0x0002fc0a01007387 */ /* 0x0001e80000100800 */
[----:B------:R0:W-:Y:S01]  /*8e00*/  STL [R1+0x300], R9 ;  /* 0x0003000901007387 */ /* 0x0001e20000100800 */
[----:B------:R-:W-:Y:S01]  /*8e10*/  @P0 CALL.REL.NOINC `(.L_x_1) ;  /* 0x0000001000000944 */ /* 0x000fe20003c00000 */
[----:B------:R-:W-:Y:S05]  /*8e20*/  BRA `(.L_x_2) ;  /* 0xffffc25000007947 */ /* 0x000fea000383ffff */
.L_x_1:
[----:B------:R-:W-:Y:S02]  /*8e30*/  IMAD.MOV.U32 R0, RZ, RZ, R47 ;  /* 0x000000ffff007224 */ /* 0x000fe400078e002f */
[----:B-----5:R-:W-:-:S03]  /*8e40*/  IMAD.MOV.U32 R2, RZ, RZ, R46 ;  /* 0x000000ffff027224 */ /* 0x020fc600078e002e */
[----:B------:R1:W-:Y:S04]  /*8e50*/  STL [R1+0x304], R0 ;  /* 0x0003040001007387 */ /* 0x0003e80000100800 */
[----:B------:R1:W-:Y:S02]  /*8e60*/  STL [R1+0x308], R2 ;  /* 0x0003080201007387 */ /* 0x0003e40000100800 */
.L_x_0:
[----:B------:R-:W2:Y:S04]  /*8e70*/  LDL.LU R8, [R1+0x300] ;  /* 0x0003000001087983 */ /* 0x000ea80000300800 */
[----:B------:R-:W4:Y:S01]  /*8e80*/  LDL.LU R7, [R1+0x2fc] ;  /* 0x0002fc0001077983 */ /* 0x000f220000300800 */
[----:B---3--:R-:W-:-:S03]  /*8e90*/  IMAD.MOV.U32 R5, RZ, RZ, 0x3dc6b27f ;  /* 0x3dc6b27fff057424 */ /* 0x008fc600078e00ff */
[----:B------:R-:W-:Y:S01]  /*8ea0*/  BAR.SYNC.DEFER_BLOCKING 0x0 ;  /* 0x0000000000007b1d */ /* 0x000fe20000010000 */
[C---:B-1--4-:R-:W-:Y:S01]  /*8eb0*/  FMUL R2, R7.reuse, 8388608 ;  /* 0x4b00000007027820 */ /* 0x052fe20000400000 */
[----:B------:R-:W-:-:S04]  /*8ec0*/  FSETP.GEU.AND P0, PT, R7, 1.175494350822287508e-38, PT ;  /* 0x008000000700780b */ /* 0x000fc80003f0e000 */
[----:B------:R-:W-:Y:S01]  /*8ed0*/  STL [R1+0x4ac], R7 ;  /* 0x0004ac0701007387 */ /* 0x000fe20000100800 */
[----:B------:R-:W-:Y:S02]  /*8ee0*/  FSEL R2, R2, R7, !P0 ;  /* 0x0000000702027208 */ /* 0x000fe40004000000 */
[----:B------:R-:W-:Y:S02]  /*8ef0*/  FSEL R3, RZ, -23, P0 ;  /* 0xc1b80000ff037808 */ /* 0x000fe40000000000 */
[C---:B------:R-:W-:Y:S02]  /*8f00*/  IADD3 R0, R2.reuse, -0x3f3504f3, RZ ;  /* 0xc0cafb0d02007810 */ /* 0x040fe40007ffe0ff */
[----:B------:R-:W-:Y:S02]  /*8f10*/  ISETP.GE.U32.AND P0, PT, R2, 0x7f800000, PT ;  /* 0x7f8000000200780c */ /* 0x000fe40003f06070 */
[----:B------:R-:W-:-:S04]  /*8f20*/  LOP3.LUT R0, R0, 0xff800000, RZ, 0xc0, !PT ;  /* 0xff80000000007812 */ /* 0x000fc800078ec0ff */
[----:B------:R1:W3:Y:S02]  /*8f30*/  I2F R4, R0 ;  /* 0x0000000000047306 */ /* 0x0002e40000201400 */
[----:B-1----:R-:W-:-:S05]  /*8f40*/  IADD3 R0, R2, -R0, RZ ;  /* 0x8000000002007210 */ /* 0x002fca0007ffe0ff */
[----:B------:R-:W-:Y:S02]  /*8f50*/  FADD R0, R0, -1 ;  /* 0xbf80000000007421 */ /* 0x000fe40000000000 */
[----:B---3--:R-:W-:Y:S02]  /*8f60*/  FFMA.FTZ R4, R4, 1.1920928955078125e-07, R3 ;  /* 0x3400000004047823 */ /* 0x008fe40000010003 */
[----:B------:R-:W-:-:S04]  /*8f70*/  FFMA.FTZ R3, R0, R5, -0.16845393180847167969 ;  /* 0xbe2c7f3000037423 */ /* 0x000fc80000010005 */
[----:B------:R-:W-:-:S04]  /*8f80*/  FFMA.FTZ R3, R0, R3, 0.1716887056827545166 ;  /* 0x3e2fcf2a00037423 */ /* 0x000fc80000010003 */
[----:B------:R-:W-:-:S04]  /*8f90*/  FFMA.FTZ R3, R0, R3, -0.17900948226451873779 ;  /* 0xbe374e4300037423 */ /* 0x000fc80000010003 */
[----:B------:R-:W-:-:S04]  /*8fa0*/  FFMA.FTZ R3, R0, R3, 0.20512372255325317383 ;  /* 0x3e520bf400037423 */ /* 0x000fc80000010003 */
[----:B------:R-:W-:-:S04]  /*8fb0*/  FFMA.FTZ R3, R0, R3, -0.24046532809734344482 ;  /* 0xbe763c8b00037423 */ /* 0x000fc80000010003 */
[----:B------:R-:W-:-:S04]  /*8fc0*/  FFMA.FTZ R3, R0, R3, 0.28857114911079406738 ;  /* 0x3e93bf9900037423 */ /* 0x000fc80000010003 */
[----:B------:R-:W-:-:S04]  /*8fd0*/  FFMA.FTZ R3, R0, R3, -0.36067417263984680176 ;  /* 0xbeb8aa4900037423 */ /* 0x000fc80000010003 */
[----:B------:R-:W-:-:S04]  /*8fe0*/  FFMA.FTZ R3, R0, R3, 0.48089820146560668945 ;  /* 0x3ef6384a00037423 */ /* 0x000fc80000010003 */
[----:B------:R-:W-:-:S04]  /*8ff0*/  FFMA.FTZ R3, R0, R3, -0.72134751081466674805 ;  /* 0xbf38aa3b00037423 */ /* 0x000fc80000010003 */
[----:B------:R-:W-:-:S04]  /*9000*/  FMUL R3, R0, R3 ;  /* 0x0000000300037220 */ /* 0x000fc80000400000 */
[----:B------:R-:W-:-:S04]  /*9010*/  FMUL R3, R0, R3 ;  /* 0x0000000300037220 */ /* 0x000fc80000400000 */
[----:B------:R-:W-:Y:S02]  /*9020*/  FFMA.FTZ R0, R0, 1.4426950216293334961, R3 ;  /* 0x3fb8aa3b00007823 */ /* 0x000fe40000010003 */
[----:B------:R-:W-:Y:S02]  /*9030*/  @P0 IMAD.MOV.U32 R3, RZ, RZ, 0x7f800000 ;  /* 0x7f800000ff030424 */ /* 0x000fe400078e00ff */
[----:B------:R-:W-:Y:S01]  /*9040*/  FADD R6, R4, R0 ;  /* 0x0000000004067221 */ /* 0x000fe20000000000 */
[----:B--2---:R-:W-:Y:S01]  /*9050*/  MOV R0, R8 ;  /* 0x0000000800007202 */ /* 0x004fe20000000f00 */
[C---:B------:R-:W-:Y:S01]  /*9060*/  @P0 FFMA.FTZ R6, R2.reuse, R3, +INF ;  /* 0x7f80000002060423 */ /* 0x040fe20000010003 */
[----:B------:R-:W-:Y:S02]  /*9070*/  FSETP.NEU.AND P0, PT, R2, RZ, PT ;  /* 0x000000ff0200720b */ /* 0x000fe40003f0d000 */
[C---:B------:R-:W-:Y:S01]  /*9080*/  FSETP.GEU.AND P1, PT, R0.reuse, 1.175494350822287508e-38, PT ;  /* 0x008000000000780b */ /* 0x040fe20003f2e000 */
[----:B------:R-:W-:Y:S01]  /*9090*/  FMUL R2, R0, 8388608 ;  /* 0x4b00000000027820 */ /* 0x000fe20000400000 */
[----:B------:R1:W-:Y:S02]  /*90a0*/  STL [R1+0x2f4], R6 ;  /* 0x0002f40601007387 */ /* 0x0003e40000100800 */
[----:B------:R-:W-:-:S02]  /*90b0*/  FSEL R3, RZ, -23, P1 ;  /* 0xc1b80000ff037808 */ /* 0x000fc40000800000 */
[----:B-1----:R-:W-:-:S04]  /*90c0*/  FSEL R6, R2, R0, !P1 ;  /* 0x0000000002067208 */ /* 0x002fc80004800000 */
[----:B------:R-:W-:Y:S01]  /*90d0*/  IADD3 R2, R6, -0x3f3504f3, RZ ;  /* 0xc0cafb0d06027810 */ /* 0x000fe20007ffe0ff */
[----:B------:R-:W-:Y:S03]  /*90e0*/  STL [R1+0x24], R6 ;  /* 0x0000240601007387 */ /* 0x000fe60000100800 */
[----:B------:R-:W-:Y:S01]  /*90f0*/  LOP3.LUT R2, R2, 0xff800000, RZ, 0xc0, !PT ;  /* 0xff80000002027812 */ /* 0x000fe200078ec0ff */
[----:B------:R-:W2:Y:S03]  /*9100*/  LDL.LU R7, [R1+0x1a8] ;  /* 0x0001a80001077983 */ /* 0x000ea60000300800 */
[----:B------:R1:W3:Y:S02]  /*9110*/  I2F R4, R2 ;  /* 0x0000000200047306 */ /* 0x0002e40000201400 */
[----:B-1----:R-:W-:-:S04]  /*9120*/  IMAD.IADD R2, R6, 0x1, -R2 ;  /* 0x0000000106027824 */ /* 0x002fc800078e0a02 */
        /* <DEDUP_REMOVED lines=13> */
[----:B------:R-:W-:-:S04]  /*9200*/  FFMA.FTZ R2, R2, 1.4426950216293334961, R3 ;  /* 0x3fb8aa3b02027823 */ /* 0x000fc80000010003 */
[----:B------:R-:W-:-:S05]  /*9210*/  FADD R2, R4, R2 ;  /* 0x0000000204027221 */ /* 0x000fca0000000000 */
[----:B------:R-:W-:Y:S04]  /*9220*/  STL [R1+0x2f0], R2 ;  /* 0x0002f00201007387 */ /* 0x000fe80000100800 */
[----:B--2---:R1:W-:Y:S04]  /*9230*/  STL [R1+0x4c0], R7 ;  /* 0x0004c00701007387 */ /* 0x0043e80000100800 */
[----:B-1----:R-:W2:Y:S04]  /*9240*/  LDL.LU R7, [R1+0x1ac] ;  /* 0x0001ac0001077983 */ /* 0x002ea80000300800 */
[----:B--2---:R1:W-:Y:S04]  /*9250*/  STL [R1+0x4c4], R7 ;  /* 0x0004c40701007387 */ /* 0x0043e80000100800 */
[----:B-1----:R-:W2:Y:S04]  /*9260*/  LDL.LU R7, [R1+0x198] ;  /* 0x0001980001077983 */ /* 0x002ea80000300800 */
[----:B--2---:R1:W-:Y:S04]  /*9270*/  STL [R1+0x4c8], R7 ;  /* 0x0004c80701007387 */ /* 0x0043e80000100800 */
[----:B-1----:R-:W2:Y:S01]  /*9280*/  LDL.LU R7, [R1+0x19c] ;  /* 0x00019c0001077983 */ /* 0x002ea20000300800 */
[----:B------:R-:W-:-:S03]  /*9290*/  FSETP.GT.AND P1, PT, |R0|, 8.50705917302346158658e+37, PT ;  /* 0x7e8000000000780b */ /* 0x000fc60003f24200 */
[----:B--2---:R1:W-:Y:S04]  /*92a0*/  STL [R1+0x4cc], R7 ;  /* 0x0004cc0701007387 */ /* 0x0043e80000100800 */
[----:B-1----:R-:W2:Y:S04]  /*92b0*/  LDL.LU R7, [R1+0x1e8] ;  /* 0x0001e80001077983 */ /* 0x002ea80000300800 */
[----:B------:R-:W3:Y:S04]  /*92c0*/  LDL.LU R61, [R1+0x1ec] ;  /* 0x0001ec00013d7983 */ /* 0x000ee80000300800 */
[----:B------:R-:W4:Y:S04]  /*92d0*/  LDL.LU R60, [R1+0x228] ;  /* 0x00022800013c7983 */ /* 0x000f280000300800 */
[----:B------:R-:W5:Y:S04]  /*92e0*/  LDL.LU R59, [R1+0x22c] ;  /* 0x00022c00013b7983 */ /* 0x000f680000300800 */
        /* <DEDUP_REMOVED lines=27> */
[----:B0-----:R-:W3:Y:S04]  /*94a0*/  LDL.LU R31, [R1+0x28c] ;  /* 0x00028c00011f7983 */ /* 0x001ee80000300800 */
        /* <DEDUP_REMOVED lines=27> */
[----:B------:R-:W3:Y:S01]  /*9660*/  LDL.LU R2, [R1+0x278] ;  /* 0x0002780001027983 */ /* 0x000ee20000300800 */
[----:B--2---:R-:W-:-:S05]  /*9670*/  @P1 FMUL R7, R7, 0.25 ;  /* 0x3e80000007071820 */ /* 0x004fca0000400000 */
[----:B------:R0:W-:Y:S04]  /*9680*/  STL [R1+0x10], R7 ;  /* 0x0000100701007387 */ /* 0x0001e80000100800 */
[----:B0-----:R-:W2:Y:S02]  /*9690*/  LDL.LU R7, [R1+0x4cc] ;  /* 0x0004cc0001077983 */ /* 0x001ea40000300800 */
        /* <DEDUP_REMOVED lines=11> */
[----:B0-----:R-:W2:Y:S04]  /*9750*/  LDL R7, [R1+0x1c] ;  /* 0x00001c0001077983 */ /* 0x001ea80000100800 */
[----:B--2---:R0:W-:Y:S04]  /*9760*/  STL [R1+0x4b4], R7 ;  /* 0x0004b40701007387 */ /* 0x0041e80000100800 */
[----:B0-----:R-:W2:Y:S04]  /*9770*/  LDL R7, [R1+0x18] ;  /* 0x0000180001077983 */ /* 0x001ea80000100800 */
[----:B--2---:R0:W-:Y:S04]  /*9780*/  STL [R1+0x4b8], R7 ;  /* 0x0004b80701007387 */ /* 0x0041e80000100800 */
[----:B0-----:R-:W2:Y:S01]  /*9790*/  LDL R7, [R1+0x14] ;  /* 0x0000140001077983 */ /* 0x001ea20000100800 */
[----:B------:R-:W-:-:S03]  /*97a0*/  FSETP.GEU.AND P2, PT, |R0|, 1.175494350822287508e-38, PT ;  /* 0x008000000000780b */ /* 0x000fc60003f4e200 */
[----:B--2---:R0:W-:Y:S04]  /*97b0*/  STL [R1+0x4bc], R7 ;  /* 0x0004bc0701007387 */ /* 0x0041e80000100800 */
[----:B0-----:R-:W2:Y:S06]  /*97c0*/  LDL R7, [R1+0x10] ;  /* 0x0000100001077983 */ /* 0x001eac0000100800 */
[----:B--2---:R-:W-:-:S05]  /*97d0*/  @!P2 FMUL R7, R7, 16777216 ;  /* 0x4b8000000707a820 */ /* 0x004fca0000400000 */
[----:B------:R0:W-:Y:S04]  /*97e0*/  @!P2 STL [R1+0x10], R7 ;  /* 0x000010070100a387 */ /* 0x0001e80000100800 */
[----:B0-----:R-:W2:Y:S02]  /*97f0*/  LDL.LU R7, [R1+0x4bc] ;  /* 0x0004bc0001077983 */ /* 0x001ea40000300800 */
[----:B--2---:R-:W-:-:S05]  /*9800*/  @!P2 FMUL R7, R7, 16777216 ;  /* 0x4b8000000707a820 */ /* 0x004fca0000400000 */
[----:B------:R0:W-:Y:S04]  /*9810*/  @!P2 STL [R1+0x14], R7 ;  /* 0x000014070100a387 */ /* 0x0001e80000100800 */
[----:B0-----:R-:W2:Y:S01]  /*9820*/  LDL.LU R7, [R1+0x4b8] ;  /* 0x0004b80001077983 */ /* 0x001ea20000300800 */
[----:B------:R-:W-:-:S04]  /*9830*/  @P1 FMUL R0, R0, 0.25 ;  /* 0x3e80000000001820 */ /* 0x000fc80000400000 */
[----:B------:R-:W-:Y:S02]  /*9840*/  @!P2 FMUL R0, R0, 16777216 ;  /* 0x4b8000000000a820 */ /* 0x000fe40000400000 */
[----:B--2---:R-:W-:-:S05]  /*9850*/  @!P2 FMUL R7, R7, 16777216 ;  /* 0x4b8000000707a820 */ /* 0x004fca0000400000 */
[----:B------:R0:W-:Y:S04]  /*9860*/  @!P2 STL [R1+0x18], R7 ;  /* 0x000018070100a387 */ /* 0x0001e80000100800 */
[----:B0-----:R-:W2:Y:S01]  /*9870*/  LDL.LU R7, [R1+0x4b4] ;  /* 0x0004b40001077983 */ /* 0x001ea20000300800 */
[----:B------:R-:W0:Y:S01]  /*9880*/  MUFU.RCP R0, R0 ;  /* 0x0000000000007308 */ /* 0x000e220000001000 */
[----:B---3--:R-:W-:Y:S02]  /*9890*/  @P1 FMUL R5, R5, 0.25 ;  /* 0x3e80000005051820 */ /* 0x008fe40000400000 */
[----:B------:R-:W-:Y:S02]  /*98a0*/  @P1 FMUL R4, R4, 0.25 ;  /* 0x3e80000004041820 */ /* 0x000fe40000400000 */
[----:B------:R-:W-:-:S02]  /*98b0*/  @!P2 FMUL R5, R5, 16777216 ;  /* 0x4b8000000505a820 */ /* 0x000fc40000400000 */
[----:B------:R-:W-:Y:S02]  /*98c0*/  @!P2 FMUL R4, R4, 16777216 ;  /* 0x4b8000000404a820 */ /* 0x000fe40000400000 */
[----:B------:R-:W-:Y:S02]  /*98d0*/  @P1 FMUL R3, R3, 0.25 ;  /* 0x3e80000003031820 */ /* 0x000fe40000400000 */
[----:B------:R-:W-:Y:S02]  /*98e0*/  @P1 FMUL R2, R2, 0.25 ;  /* 0x3e80000002021820 */ /* 0x000fe40000400000 */
[----:B------:R-:W-:Y:S02]  /*98f0*/  @P1 FMUL R6, R6, 0.25 ;  /* 0x3e80000006061820 */ /* 0x000fe40000400000 */
[C---:B0-----:R-:W-:Y:S02]  /*9900*/  FMUL R5, R0.reuse, R5 ;  /* 0x0000000500057220 */ /* 0x041fe40000400000 */
[----:B------:R-:W-:-:S02]  /*9910*/  FMUL R4, R0, R4 ;  /* 0x0000000400047220 */ /* 0x000fc40000400000 */
[----:B------:R-:W-:Y:S02]  /*9920*/  @!P2 FMUL R3, R3, 16777216 ;  /* 0x4b8000000303a820 */ /* 0x000fe40000400000 */
[----:B------:R-:W-:Y:S02]  /*9930*/  @P1 FMUL R8, R8, 0.25 ;  /* 0x3e80000008081820 */ /* 0x000fe40000400000 */
[----:B------:R-:W-:Y:S02]  /*9940*/  @!P2 FMUL R2, R2, 16777216 ;  /* 0x4b8000000202a820 */ /* 0x000fe40000400000 */
[----:B------:R-:W-:Y:S02]  /*9950*/  @P1 FMUL R9, R9, 0.25 ;  /* 0x3e80000009091820 */ /* 0x000fe40000400000 */
[----:B------:R-:W-:Y:S02]  /*9960*/  @!P2 FMUL R6, R6, 16777216 ;  /* 0x4b8000000606a820 */ /* 0x000fe40000400000 */
[----:B------:R-:W-:-:S02]  /*9970*/  @!P2 FMUL R8, R8, 16777216 ;  /* 0x4b8000000808a820 */ /* 0x000fc40000400000 */
[----:B------:R-:W-:Y:S02]  /*9980*/  @P1 FMUL R10, R10, 0.25 ;  /* 0x3e8000000a0a1820 */ /* 0x000fe40000400000 */
        /* <DEDUP_REMOVED lines=48> */
[----:B------:R-:W-:Y:S02]  /*9c90*/  @!P2 FMUL R33, R33, 16777216 ;  /* 0x4b8000002121a820 */ /* 0x000fe40000400000 */
[----:B------:R-:W-:Y:S02]  /*9ca0*/  @P1 FMUL R35, R35, 0.25 ;  /* 0x3e80000023231820 */ /* 0x000fe40000400000 */
[----:B------:R-:W-:Y:S02]  /*9cb0*/  @!P2 FMUL R34, R34, 16777216 ;  /* 0x4b8000002222a820 */ /* 0x000fe40000400000 */
[----:B------:R-:W-:Y:S02]  /*9cc0*/  @!P2 FMUL R35, R35, 16777216 ;  /* 0x4b8000002323a820 */ /* 0x000fe40000400000 */
[----:B--2---:R-:W-:-:S05]  /*9cd0*/  @!P2 FMUL R7, R7, 16777216 ;  /* 0x4b8000000707a820 */ /* 0x004fca0000400000 */
[----:B------:R0:W-:Y:S04]  /*9ce0*/  @!P2 STL [R1+0x1c], R7 ;  /* 0x00001c070100a387 */ /* 0x0001e80000100800 */
[----:B0-----:R-:W2:Y:S04]  /*9cf0*/  LDL.LU R7, [R1+0x4b0] ;  /* 0x0004b00001077983 */ /* 0x001ea80000300800 */
[----:B------:R0:W-:Y:S04]  /*9d00*/  STL [R1+0x1cc], R5 ;  /* 0x0001cc0501007387 */ /* 0x0001e80000100800 */
[----:B------:R1:W-:Y:S01]  /*9d10*/  STL [R1+0x1bc], R4 ;  /* 0x0001bc0401007387 */ /* 0x0003e20000100800 */
[----:B0-----:R-:W-:-:S02]  /*9d20*/  FMUL R5, R0, R3 ;  /* 0x0000000300057220 */ /* 0x001fc40000400000 */
[----:B-1----:R-:W-:-:S03]  /*9d30*/  FMUL R4, R0, R2 ;  /* 0x0000000200047220 */ /* 0x002fc60000400000 */
[----:B------:R-:W-:Y:S01]  /*9d40*/  STL [R1+0x1c8], R5 ;  /* 0x0001c80501007387 */ /* 0x000fe20000100800 */
[C---:B------:R-:W-:Y:S02]  /*9d50*/  FMUL R3, R0.reuse, R6 ;  /* 0x0000000600037220 */ /* 0x040fe40000400000 */
[C---:B------:R-:W-:Y:S01]  /*9d60*/  FMUL R2, R0.reuse, R8 ;  /* 0x0000000800027220 */ /* 0x040fe20000400000 */
[----:B------:R0:W-:Y:S04]  /*9d70*/  STL [R1+0x1b8], R4 ;  /* 0x0001b80401007387 */ /* 0x0001e80000100800 */
[----:B------:R1:W-:Y:S01]  /*9d80*/  STL [R1+0x1ac], R3 ;  /* 0x0001ac0301007387 */ /* 0x0003e20000100800 */
[----:B0-----:R-:W-:-:S03]  /*9d90*/  FMUL R4, R0, R9 ;  /* 0x0000000900047220 */ /* 0x001fc60000400000 */
[----:B------:R0:W-:Y:S01]  /*9da0*/  STL [R1+0x19c], R2 ;  /* 0x00019c0201007387 */ /* 0x0001e20000100800 */
[----:B-1----:R-:W-:-:S03]  /*9db0*/  FMUL R3, R0, R10 ;  /* 0x0000000a00037220 */ /* 0x002fc60000400000 */
[----:B------:R1:W-:Y:S01]  /*9dc0*/  STL [R1+0x1a8], R4 ;  /* 0x0001a80401007387 */ /* 0x0003e20000100800 */
[----:B0-----:R-:W-:-:S03]  /*9dd0*/  FMUL R2, R0, R11 ;  /* 0x0000000b00027220 */ /* 0x001fc60000400000 */
[----:B------:R0:W-:Y:S01]  /*9de0*/  STL [R1+0x198], R3 ;  /* 0x0001980301007387 */ /* 0x0001e20000100800 */
[----:B-1----:R-:W-:-:S03]  /*9df0*/  FMUL R4, R0, R12 ;  /* 0x0000000c00047220 */ /* 0x002fc60000400000 */
[----:B------:R1:W-:Y:S04]  /*9e00*/  STL [R1+0x18c], R2 ;  /* 0x00018c0201007387 */ /* 0x0003e80000100800 */
[----:B------:R3:W-:Y:S01]  /*9e10*/  STL [R1+0x188], R4 ;  /* 0x0001880401007387 */ /* 0x0007e20000100800 */
[C---:B0-----:R-:W-:Y:S02]  /*9e20*/  FMUL R3, R0.reuse, R13 ;  /* 0x0000000d00037220 */ /* 0x041fe40000400000 */
[----:B-1----:R-:W-:-:S03]  /*9e30*/  FMUL R2, R0, R14 ;  /* 0x0000000e00027220 */ /* 0x002fc60000400000 */
[----:B------:R0:W-:Y:S01]  /*9e40*/  STL [R1+0x17c], R3 ;  /* 0x00017c0301007387 */ /* 0x0001e20000100800 */
[----:B---3--:R-:W-:-:S03]  /*9e50*/  FMUL R4, R0, R15 ;  /* 0x0000000f00047220 */ /* 0x008fc60000400000 */
        /* <DEDUP_REMOVED lines=36> */
[----:B------:R1:W-:Y:S01]  /*a0a0*/  STL [R1+0xec], R2 ;  /* 0x0000ec0201007387 */ /* 0x0003e20000100800 */
[----:B0-----:R-:W-:-:S03]  /*a0b0*/  FMUL R3, R0, R34 ;  /* 0x0000002200037220 */ /* 0x001fc60000400000 */
[----:B-1----:R-:W3:Y:S04]  /*a0c0*/  LDL.LU R2, [R1+0x10] ;  /* 0x0000100001027983 */ /* 0x002ee80000300800 */
[----:B------:R0:W-:Y:S04]  /*a0d0*/  STL [R1+0xe8], R4 ;  /* 0x0000e80401007387 */ /* 0x0001e80000100800 */
[----:B------:R-:W3:Y:S01]  /*a0e0*/  LDL.LU R5, [R1+0x14] ;  /* 0x0000140001057983 */ /* 0x000ee20000300800 */
[----:B0-----:R-:W-:-:S03]  /*a0f0*/  FMUL R4, R0, R35 ;  /* 0x0000002300047220 */ /* 0x001fc60000400000 */
[----:B------:R0:W-:Y:S04]  /*a100*/  STL [R1+0xe4], R3 ;  /* 0x0000e40301007387 */ /* 0x0001e80000100800 */
[----:B0-----:R-:W3:Y:S04]  /*a110*/  LDL.LU R3, [R1+0x18] ;  /* 0x0000180001037983 */ /* 0x001ee80000300800 */
[----:B------:R0:W-:Y:S04]  /*a120*/  STL [R1+0xe0], R4 ;  /* 0x0000e00401007387 */ /* 0x0001e80000100800 */
[----:B0-----:R-:W3:Y:S01]  /*a130*/  LDL.LU R4, [R1+0x1c] ;  /* 0x00001c0001047983 */ /* 0x001ee20000300800 */
[----:B------:R-:W-:-:S02]  /*a140*/  @P1 FMUL R36, R36, 0.25 ;  /* 0x3e80000024241820 */ /* 0x000fc40000400000 */
[----:B------:R-:W-:Y:S02]  /*a150*/  @P1 FMUL R37, R37, 0.25 ;  /* 0x3e80000025251820 */ /* 0x000fe40000400000 */
[----:B------:R-:W-:Y:S02]  /*a160*/  @!P2 FMUL R36, R36, 16777216 ;  /* 0x4b8000002424a820 */ /* 0x000fe40000400000 */
[----:B------:R-:W-:Y:S02]  /*a170*/  @P1 FMUL R38, R38, 0.25 ;  /* 0x3e80000026261820 */ /* 0x000fe40000400000 */
[----:B------:R-:W-:Y:S02]  /*a180*/  FMUL R6, R0, R36 ;  /* 0x0000002400067220 */ /* 0x000fe40000400000 */
[----:B------:R-:W-:Y:S02]  /*a190*/  @!P2 FMUL R37, R37, 16777216 ;  /* 0x4b8000002525a820 */ /* 0x000fe40000400000 */
[----:B------:R-:W-:-:S02]  /*a1a0*/  @P1 FMUL R39, R39, 0.25 ;  /* 0x3e80000027271820 */ /* 0x000fc40000400000 */
[----:B------:R-:W-:Y:S02]  /*a1b0*/  @!P2 FMUL R38, R38, 16777216 ;  /* 0x4b8000002626a820 */ /* 0x000fe40000400000 */
[----:B------:R-:W-:Y:S01]  /*a1c0*/  @P1 FMUL R40, R40, 0.25 ;  /* 0x3e80000028281820 */ /* 0x000fe20000400000 */
[----:B------:R0:W-:Y:S01]  /*a1d0*/  STL [R1+0xdc], R6 ;  /* 0x0000dc0601007387 */ /* 0x0001e20000100800 */
[----:B------:R-:W-:Y:S02]  /*a1e0*/  @P1 FMUL R41, R41, 0.25 ;  /* 0x3e80000029291820 */ /* 0x000fe40000400000 */
[----:B------:R-:W-:Y:S02]  /*a1f0*/  FMUL R8, R0, R37 ;  /* 0x0000002500087220 */ /* 0x000fe40000400000 */
[----:B------:R-:W-:Y:S02]  /*a200*/  @!P2 FMUL R39, R39, 16777216 ;  /* 0x4b8000002727a820 */ /* 0x000fe40000400000 */
[----:B------:R-:W-:-:S02]  /*a210*/  @!P2 FMUL R40, R40, 16777216 ;  /* 0x4b8000002828a820 */ /* 0x000fc40000400000 */
[----:B0-----:R-:W-:Y:S02]  /*a220*/  FMUL R6, R0, R38 ;  /* 0x0000002600067220 */ /* 0x001fe40000400000 */
[----:B------:R-:W-:Y:S02]  /*a230*/  @P1 FMUL R42, R42, 0.25 ;  /* 0x3e8000002a2a1820 */ /* 0x000fe40000400000 */
[----:B------:R-:W-:Y:S01]  /*a240*/  @!P2 FMUL R41, R41, 16777216 ;  /* 0x4b8000002929a820 */ /* 0x000fe20000400000 */
[----:B------:R0:W-:Y:S01]  /*a250*/  STL [R1+0xd8], R8 ;  /* 0x0000d80801007387 */ /* 0x0001e20000100800 */
[----:B------:R-:W-:Y:S02]  /*a260*/  @P1 FMUL R43, R43, 0.25 ;  /* 0x3e8000002b2b1820 */ /* 0x000fe40000400000 */
[----:B------:R-:W-:Y:S01]  /*a270*/  @P1 FMUL R44, R44, 0.25 ;  /* 0x3e8000002c2c1820 */ /* 0x000fe20000400000 */
[----:B------:R1:W-:Y:S01]  /*a280*/  STL [R1+0xd4], R6 ;  /* 0x0000d40601007387 */ /* 0x0003e20000100800 */
[----:B------:R-:W-:-:S02]  /*a290*/  FMUL R9, R0, R39 ;  /* 0x0000002700097220 */ /* 0x000fc40000400000 */
[----:B------:R-:W-:Y:S02]  /*a2a0*/  @!P2 FMUL R42, R42, 16777216 ;  /* 0x4b8000002a2aa820 */ /* 0x000fe40000400000 */
[C---:B0-----:R-:W-:Y:S02]  /*a2b0*/  FMUL R8, R0.reuse, R40 ;  /* 0x0000002800087220 */ /* 0x041fe40000400000 */
[----:B------:R-:W-:Y:S02]  /*a2c0*/  @!P2 FMUL R43, R43, 16777216 ;  /* 0x4b8000002b2ba820 */ /* 0x000fe40000400000 */
[----:B-1----:R-:W-:Y:S01]  /*a2d0*/  FMUL R6, R0, R41 ;  /* 0x0000002900067220 */ /* 0x002fe20000400000 */
[----:B------:R0:W-:Y:S01]  /*a2e0*/  STL [R1+0xd0], R9 ;  /* 0x0000d00901007387 */ /* 0x0001e20000100800 */
[----:B------:R-:W-:Y:S02]  /*a2f0*/  @P1 FMUL R45, R45, 0.25 ;  /* 0x3e8000002d2d1820 */ /* 0x000fe40000400000 */
[----:B------:R-:W-:Y:S01]  /*a300*/  @!P2 FMUL R44, R44, 16777216 ;  /* 0x4b8000002c2ca820 */ /* 0x000fe20000400000 */
[----:B------:R1:W-:Y:S01]  /*a310*/  STL [R1+0xcc], R8 ;  /* 0x0000cc0801007387 */ /* 0x0003e20000100800 */
[----:B------:R-:W-:-:S02]  /*a320*/  @P1 FMUL R46, R46, 0.25 ;  /* 0x3e8000002e2e1820 */ /* 0x000fc40000400000 */
[----:B------:R-:W-:Y:S01]  /*a330*/  @P1 FMUL R47, R47, 0.25 ;  /* 0x3e8000002f2f1820 */ /* 0x000fe20000400000 */
[----:B------:R4:W-:Y:S01]  /*a340*/  STL [R1+0xc8], R6 ;  /* 0x0000c80601007387 */ /* 0x0009e20000100800 */
[C---:B0-----:R-:W-:Y:S02]  /*a350*/  FMUL R9, R0.reuse, R42 ;  /* 0x0000002a00097220 */ /* 0x041fe40000400000 */
[----:B------:R-:W-:Y:S02]  /*a360*/  @!P2 FMUL R45, R45, 16777216 ;  /* 0x4b8000002d2da820 */ /* 0x000fe40000400000 */
[----:B-1----:R-:W-:Y:S02]  /*a370*/  FMUL R8, R0, R43 ;  /* 0x0000002b00087220 */ /* 0x002fe40000400000 */
[----:B------:R-:W-:Y:S02]  /*a380*/  @!P2 FMUL R46, R46, 16777216 ;  /* 0x4b8000002e2ea820 */ /* 0x000fe40000400000 */
[----:B----4-:R-:W-:Y:S01]  /*a390*/  FMUL R6, R0, R44 ;  /* 0x0000002c00067220 */ /* 0x010fe20000400000 */
[----:B------:R0:W-:Y:S01]  /*a3a0*/  STL [R1+0xc4], R9 ;  /* 0x0000c40901007387 */ /* 0x0001e20000100800 */
[----:B------:R-:W-:-:S02]  /*a3b0*/  @P1 FMUL R48, R48, 0.25 ;  /* 0x3e80000030301820 */ /* 0x000fc40000400000 */
[----:B------:R-:W-:Y:S01]  /*a3c0*/  @!P2 FMUL R47, R47, 16777216 ;  /* 0x4b8000002f2fa820 */ /* 0x000fe20000400000 */
[----:B------:R1:W-:Y:S01]  /*a3d0*/  STL [R1+0xc0], R8 ;  /* 0x0000c00801007387 */ /* 0x0003e20000100800 */
[----:B------:R-:W-:Y:S02]  /*a3e0*/  @P1 FMUL R49, R49, 0.25 ;  /* 0x3e80000031311820 */ /* 0x000fe40000400000 */
[----:B------:R-:W-:Y:S01]  /*a3f0*/  @P1 FMUL R50, R50, 0.25 ;  /* 0x3e80000032321820 */ /* 0x000fe20000400000 */
[----:B------:R4:W-:Y:S01]  /*a400*/  STL [R1+0xbc], R6 ;  /* 0x0000bc0601007387 */ /* 0x0009e20000100800 */
[----:B0-----:R-:W-:Y:S02]  /*a410*/  FMUL R9, R0, R45 ;  /* 0x0000002d00097220 */ /* 0x001fe40000400000 */
[----:B------:R-:W-:Y:S02]  /*a420*/  @!P2 FMUL R48, R48, 16777216 ;  /* 0x4b8000003030a820 */ /* 0x000fe40000400000 */
[----:B-1----:R-:W-:-:S02]  /*a430*/  FMUL R8, R0, R46 ;  /* 0x0000002e00087220 */ /* 0x002fc40000400000 */
[----:B------:R-:W-:Y:S02]  /*a440*/  @!P2 FMUL R49, R49, 16777216 ;  /* 0x4b8000003131a820 */ /* 0x000fe40000400000 */
[----:B----4-:R-:W-:Y:S01]  /*a450*/  FMUL R6, R0, R47 ;  /* 0x0000002f00067220 */ /* 0x010fe20000400000 */
[----:B------:R0:W-:Y:S01]  /*a460*/  STL [R1+0xb8], R9 ;  /* 0x0000b80901007387 */ /* 0x0001e20000100800 */
[----:B------:R-:W-:Y:S02]  /*a470*/  @P1 FMUL R51, R51, 0.25 ;  /* 0x3e80000033331820 */ /* 0x000fe40000400000 */
[----:B------:R-:W-:Y:S01]  /*a480*/  @!P2 FMUL R50, R50, 16777216 ;  /* 0x4b8000003232a820 */ /* 0x000fe20000400000 */
[----:B------:R1:W-:Y:S01]  /*a490*/  STL [R1+0xb4], R8 ;  /* 0x0000b40801007387 */ /* 0x0003e20000100800 */
[----:B------:R-:W-:Y:S02]  /*a4a0*/  @P1 FMUL R52, R52, 0.25 ;  /* 0x3e80000034341820 */ /* 0x000fe40000400000 */
[----:B------:R-:W-:Y:S01]  /*a4b0*/  @P1 FMUL R53, R53, 0.25 ;  /* 0x3e80000035351820 */ /* 0x000fe20000400000 */
[----:B------:R4:W-:Y:S01]  /*a4c0*/  STL [R1+0xb0], R6 ;  /* 0x0000b00601007387 */ /* 0x0009e20000100800 */
[----:B0-----:R-:W-:-:S02]  /*a4d0*/  FMUL R9, R0, R48 ;  /* 0x0000003000097220 */ /* 0x001fc40000400000 */
[----:B------:R-:W-:Y:S02]  /*a4e0*/  @!P2 FMUL R51, R51, 16777216 ;  /* 0x4b8000003333a820 */ /* 0x000fe40000400000 */
[----:B-1----:R-:W-:Y:S02]  /*a4f0*/  FMUL R8, R0, R49 ;  /* 0x0000003100087220 */ /* 0x002fe40000400000 */
[----:B------:R-:W-:Y:S02]  /*a500*/  @!P2 FMUL R52, R52, 16777216 ;  /* 0x4b8000003434a820 */ /* 0x000fe40000400000 */
[----:B----4-:R-:W-:Y:S01]  /*a510*/  FMUL R6, R0, R50 ;  /* 0x0000003200067220 */ /* 0x010fe20000400000 */
[----:B------:R0:W-:Y:S01]  /*a520*/  STL [R1+0xac], R9 ;  /* 0x0000ac0901007387 */ /* 0x0001e20000100800 */
[----:B------:R-:W-:Y:S02]  /*a530*/  @P1 FMUL R54, R54, 0.25 ;  /* 0x3e80000036361820 */ /* 0x000fe40000400000 */
[----:B------:R-:W-:Y:S01]  /*a540*/  @!P2 FMUL R53, R53, 16777216 ;  /* 0x4b8000003535a820 */ /* 0x000fe20000400000 */
[----:B------:R1:W-:Y:S01]  /*a550*/  STL [R1+0xa8], R8 ;  /* 0x0000a80801007387 */ /* 0x0003e20000100800 */
[----:B------:R-:W-:-:S02]  /*a560*/  @P1 FMUL R55, R55, 0.25 ;  /* 0x3e80000037371820 */ /* 0x000fc40000400000 */
[----:B------:R-:W-:Y:S01]  /*a570*/  @P1 FMUL R56, R56, 0.25 ;  /* 0x3e80000038381820 */ /* 0x000fe20000400000 */
[----:B------:R4:W-:Y:S01]  /*a580*/  STL [R1+0xa4], R6 ;  /* 0x0000a40601007387 */ /* 0x0009e20000100800 */
[----:B0-----:R-:W-:Y:S02]  /*a590*/  FMUL R9, R0, R51 ;  /* 0x0000003300097220 */ /* 0x001fe40000400000 */
[----:B------:R-:W-:Y:S02]  /*a5a0*/  @!P2 FMUL R54, R54, 16777216 ;  /* 0x4b8000003636a820 */ /* 0x000fe40000400000 */
[C---:B-1----:R-:W-:Y:S02]  /*a5b0*/  FMUL R8, R0.reuse, R52 ;  /* 0x0000003400087220 */ /* 0x042fe40000400000 */
[----:B------:R-:W-:Y:S02]  /*a5c0*/  @!P2 FMUL R55, R55, 16777216 ;  /* 0x4b8000003737a820 */ /* 0x000fe40000400000 */
[----:B----4-:R-:W-:Y:S01]  /*a5d0*/  FMUL R6, R0, R53 ;  /* 0x0000003500067220 */ /* 0x010fe20000400000 */
[----:B------:R0:W-:Y:S01]  /*a5e0*/  STL [R1+0xa0], R9 ;  /* 0x0000a00901007387 */ /* 0x0001e20000100800 */
[----:B------:R-:W-:-:S02]  /*a5f0*/  @P1 FMUL R57, R57, 0.25 ;  /* 0x3e80000039391820 */ /* 0x000fc40000400000 */
[----:B------:R-:W-:Y:S01]  /*a600*/  @!P2 FMUL R56, R56, 16777216 ;  /* 0x4b8000003838a820 */ /* 0x000fe20000400000 */
[----:B------:R1:W-:Y:S01]  /*a610*/  STL [R1+0x9c], R8 ;  /* 0x00009c0801007387 */ /* 0x0003e20000100800 */
[----:B------:R-:W-:Y:S02]  /*a620*/  @P1 FMUL R58, R58, 0.25 ;  /* 0x3e8000003a3a1820 */ /* 0x000fe40000400000 */
[----:B-----5:R-:W-:Y:S01]  /*a630*/  @P1 FMUL R59, R59, 0.25 ;  /* 0x3e8000003b3b1820 */ /* 0x020fe20000400000 */
[----:B------:R4:W-:Y:S01]  /*a640*/  STL [R1+0x98], R6 ;  /* 0x0000980601007387 */ /* 0x0009e20000100800 */
[C---:B0-----:R-:W-:Y:S02]  /*a650*/  FMUL R9, R0.reuse, R54 ;  /* 0x0000003600097220 */ /* 0x041fe40000400000 */
        /* <DEDUP_REMOVED lines=9> */
[----:B------:R-:W-:Y:S01]  /*a6f0*/  @!P2 FMUL R60, R60, 16777216 ;  /* 0x4b8000003c3ca820 */ /* 0x000fe20000400000 */
[----:B------:R4:W-:Y:S01]  /*a700*/  STL [R1+0x8c], R6 ;  /* 0x00008c0601007387 */ /* 0x0009e20000100800 */
[----:B0-----:R-:W-:-:S02]  /*a710*/  FMUL R9, R0, R57 ;  /* 0x0000003900097220 */ /* 0x001fc40000400000 */
[----:B------:R-:W-:Y:S02]  /*a720*/  @!P2 FMUL R61, R61, 16777216 ;  /* 0x4b8000003d3da820 */ /* 0x000fe40000400000 */
[C---:B-1----:R-:W-:Y:S01]  /*a730*/  FMUL R8, R0.reuse, R58 ;  /* 0x0000003a00087220 */ /* 0x042fe20000400000 */
[----:B------:R0:W-:Y:S01]  /*a740*/  STL [R1+0x88], R9 ;  /* 0x0000880901007387 */ /* 0x0001e20000100800 */
[----:B----4-:R-:W-:-:S03]  /*a750*/  FMUL R6, R0, R59 ;  /* 0x0000003b00067220 */ /* 0x010fc60000400000 */
[----:B------:R1:W-:Y:S04]  /*a760*/  STL [R1+0x84], R8 ;  /* 0x0000840801007387 */ /* 0x0003e80000100800 */
[----:B------:R-:W-:Y:S01]  /*a770*/  STL [R1+0x74], R6 ;  /* 0x0000740601007387 */ /* 0x000fe20000100800 */
[C---:B0-----:R-:W-:Y:S02]  /*a780*/  FMUL R9, R0.reuse, R60 ;  /* 0x0000003c00097220 */ /* 0x041fe40000400000 */
[----:B-1----:R-:W-:-:S03]  /*a790*/  FMUL R8, R0, R61 ;  /* 0x0000003d00087220 */ /* 0x002fc60000400000 */
[----:B------:R0:W-:Y:S04]  /*a7a0*/  STL [R1+0x6c], R9 ;  /* 0x00006c0901007387 */ /* 0x0001e80000100800 */
[----:B------:R-:W-:Y:S04]  /*a7b0*/  STL [R1+0x68], R8 ;  /* 0x0000680801007387 */ /* 0x000fe80000100800 */
[----:B0-----:R-:W0:Y:S01]  /*a7c0*/  S2R R9, SR_TID.X ;  /* 0x0000000000097919 */ /* 0x001e220000002100 */
[----:B--2---:R-:W-:Y:S02]  /*a7d0*/  @!P2 FMUL R7, R7, 16777216 ;  /* 0x4b8000000707a820 */ /* 0x004fe40000400000 */
[----:B---3--:R-:W-:-:S05]  /*a7e0*/  FMUL R6, R0, R2 ;  /* 0x0000000200067220 */ /* 0x008fca0000400000 */
[----:B------:R1:W-:Y:S01]  /*a7f0*/  STL [R1+0x60], R6 ;  /* 0x0000600601007387 */ /* 0x0003e20000100800 */
[----:B------:R-:W-:-:S03]  /*a800*/  FMUL R2, R0, R5 ;  /* 0x0000000500027220 */ /* 0x000fc60000400000 */
[----:B------:R-:W2:Y:S01]  /*a810*/  S2R R5, SR_TID.X ;  /* 0x0000000000057919 */ /* 0x000ea20000002100 */
[C---:B-1----:R-:W-:Y:S02]  /*a820*/  FMUL R6, R0.reuse, R3 ;  /* 0x0000000300067220 */ /* 0x042fe40000400000 */
[C---:B------:R-:W-:Y:S02]  /*a830*/  FMUL R3, R0.reuse, R4 ;  /* 0x0000000400037220 */ /* 0x040fe40000400000 */
[----:B------:R-:W1:Y:S04]  /*a840*/  S2R R4, SR_TID.X ;  /* 0x0000000000047919 */ /* 0x000e680000002100 */
[----:B------:R2:W-:Y:S01]  /*a850*/  STL [R1+0x54], R2 ;  /* 0x0000540201007387 */ /* 0x0005e20000100800 */
[----:B------:R-:W-:-:S03]  /*a860*/  FMUL R0, R0, R7 ;  /* 0x0000000700007220 */ /* 0x000fc60000400000 */
[----:B------:R3:W-:Y:S01]  /*a870*/  STL [R1+0x4c], R6 ;  /* 0x00004c0601007387 */ /* 0x0007e20000100800 */
[----:B--2---:R-:W-:Y:S01]  /*a880*/  LOP3.LUT R2, R5, 0x1e0, RZ, 0xc0, !PT ;  /* 0x000001e005027812 */ /* 0x004fe200078ec0ff */
[----:B0-----:R-:W-:Y:S02]  /*a890*/  IMAD.SHL.U32 R5, R9, 0x4, RZ ;  /* 0x0000000409057824 */ /* 0x001fe400078e00ff */
[----:B---3--:R-:W0:Y:S04]  /*a8a0*/  S2R R6, SR_CTAID.X ;  /* 0x0000000000067919 */ /* 0x008e280000002500 */
[----:B------:R2:W-:Y:S01]  /*a8b0*/  STL [R1+0x48], R3 ;  /* 0x0000480301007387 */ /* 0x0005e20000100800 */
[C---:B-1----:R-:W-:Y:S02]  /*a8c0*/  LOP3.LUT R10, R4.reuse, 0xff, RZ, 0xc0, !PT ;  /* 0x000000ff040a7812 */ /* 0x042fe400078ec0ff */
[----:B------:R-:W-:Y:S01]  /*a8d0*/  LOP3.LUT R8, R4, 0x1ff, RZ, 0xc0, !PT ;  /* 0x000001ff04087812 */ /* 0x000fe200078ec0ff */
[----:B------:R-:W3:Y:S04]  /*a8e0*/  LDL.LU R7, [R1+0x4ac] ;  /* 0x0004ac0001077983 */ /* 0x000ee80000300800 */
[----:B------:R-:W1:Y:S01]  /*a8f0*/  S2R R4, SR_CTAID.Y ;  /* 0x0000000000047919 */ /* 0x000e620000002600 */
[----:B--2---:R-:W-:-:S03]  /*a900*/  LOP3.LUT R3, R5, 0x70, RZ, 0xc0, !PT ;  /* 0x0000007005037812 */ /* 0x004fc600078ec0ff */
[----:B------:R2:W-:Y:S01]  /*a910*/  STL [R1+0x38], R0 ;  /* 0x0000380001007387 */ /* 0x0005e20000100800 */
[----:B------:R-:W-:Y:S01]  /*a920*/  LEA R3, R2, R3, 0x3 ;  /* 0x0000000302037211 */ /* 0x000fe200078e18ff */
[C---:B------:R-:W-:Y:S02]  /*a930*/  IMAD.SHL.U32 R2, R9.reuse, 0x20, RZ ;  /* 0x0000002009027824 */ /* 0x040fe400078e00ff */
[----:B--2---:R-:W-:-:S05]  /*a940*/  IMAD.SHL.U32 R0, R9, 0x400, RZ ;  /* 0x0000040009007824 */ /* 0x004fca00078e00ff */
[----:B------:R-:W-:-:S04]  /*a950*/  LOP3.LUT R0, R0, 0x6000, RZ, 0xc0, !PT ;  /* 0x0000600000007812 */ /* 0x000fc800078ec0ff */
[----:B------:R-:W-:Y:S01]  /*a960*/  LOP3.LUT R0, R0, 0x60, R2, 0xf8, !PT ;  /* 0x0000006000007812 */ /* 0x000fe200078ef802 */
[----:B0-----:R-:W-:-:S03]  /*a970*/  IMAD R6, R6, 0x100, R10 ;  /* 0x0000010006067824 */ /* 0x001fc600078e020a */
[----:B------:R-:W-:Y:S02]  /*a980*/  LOP3.LUT R3, R0, R3, RZ, 0x3c, !PT ;  /* 0x0000000300037212 */ /* 0x000fe400078e3cff */
[----:B------:R-:W-:Y:S01]  /*a990*/  SHF.L.U32 R0, R9, 0xc, RZ ;  /* 0x0000000c09007819 */ /* 0x000fe200000006ff */
[----:B-1----:R-:W-:-:S03]  /*a9a0*/  IMAD R4, R4, c[0x0][0x1c0], RZ ;  /* 0x0000700004047a24 */ /* 0x002fc600078e02ff */
[----:B------:R-:W-:Y:S01]  /*a9b0*/  LOP3.LUT R0, R0, 0x6000, RZ, 0xc0, !PT ;  /* 0x0000600000007812 */ /* 0x000fe200078ec0ff */
[----:B------:R-:W-:Y:S01]  /*a9c0*/  IMAD R2, R6, c[0x0][0x1c4], RZ ;  /* 0x0000710006027a24 */ /* 0x000fe200078e02ff */
[----:B------:R-:W-:-:S03]  /*a9d0*/  SHF.L.U32 R6, R4, 0x1, RZ ;  /* 0x0000000104067819 */ /* 0x000fc600000006ff */
[----:B------:R-:W-:Y:S02]  /*a9e0*/  IMAD R0, R8, 0x10, R0 ;  /* 0x0000001008007824 */ /* 0x000fe400078e0200 */
[----:B------:R-:W-:Y:S02]  /*a9f0*/  IMAD.SHL.U32 R0, R2, 0x2, RZ ;  /* 0x0000000202007824 */ /* 0x000fe400078e00ff */
[----:B------:R-:W-:-:S03]  /*aa00*/  IMAD.HI R4, R4, 0x2, RZ ;  /* 0x0000000204047827 */ /* 0x000fc600078e02ff */
[----:B------:R-:W-:Y:S01]  /*aa10*/  IADD3 R0, P1, P2, R0, c[0x0][0x178], R6 ;  /* 0x00005e0000007a10 */ /* 0x000fe20007a3e006 */
[----:B------:R-:W-:Y:S01]  /*aa20*/  IMAD.HI R2, R2, 0x2, RZ ;  /* 0x0000000202027827 */ /* 0x000fe200078e02ff */
[----:B------:R0:W-:Y:S04]  /*aa30*/  STL [R1+0x484], R3 ;  /* 0x0004840301007387 */ /* 0x0001e80000100800 */
[----:B------:R-:W-:Y:S01]  /*aa40*/  IADD3.X R2, R2, c[0x0][0x17c], R4, P1, P2 ;  /* 0x00005f0002027a10 */ /* 0x000fe20000fe4404 */
[----:B------:R1:W-:Y:S04]  /*aa50*/  STL [R1+0x478], R0 ;  /* 0x0004780001007387 */ /* 0x0003e80000100800 */
[----:B------:R-:W-:Y:S04]  /*aa60*/  STL [R1+0x47c], R2 ;  /* 0x00047c0201007387 */ /* 0x000fe80000100800 */
[----:B0-----:R-:W2:Y:S01]  /*aa70*/  LDL.LU R3, [R1+0x1a0] ;  /* 0x0001a00001037983 */ /* 0x001ea20000300800 */
[----:B------:R-:W-:Y:S01]  /*aa80*/  IMAD.SHL.U32 R8, R9, 0x8, RZ ;  /* 0x0000000809087824 */ /* 0x000fe200078e00ff */
[----:B------:R-:W-:-:S02]  /*aa90*/  SHF.R.U32.HI R4, RZ, 0x1, R9 ;  /* 0x00000001ff047819 */ /* 0x000fc40000011609 */
[----:B------:R-:W-:Y:S02]  /*aaa0*/  LOP3.LUT R5, R5, 0x3c0, RZ, 0xc0, !PT ;  /* 0x000003c005057812 */ /* 0x000fe400078ec0ff */
[----:B------:R-:W-:Y:S02]  /*aab0*/  LOP3.LUT R6, R8, 0x38, RZ, 0xc0, !PT ;  /* 0x0000003808067812 */ /* 0x000fe400078ec0ff */
[----:B------:R-:W-:-:S04]  /*aac0*/  LOP3.LUT R4, R4, 0x4, RZ, 0xc0, !PT ;  /* 0x0000000404047812 */ /* 0x000fc800078ec0ff */
[----:B-1----:R-:W-:-:S05]  /*aad0*/  IADD3 R0, R4, R6, R5 ;  /* 0x0000000604007210 */ /* 0x002fca0007ffe005 */
[----:B------:R-:W-:Y:S04]  /*aae0*/  STL [R1+0x1d8], R0 ;  /* 0x0001d80001007387 */ /* 0x000fe80000100800 */
[----:B--2---:R0:W-:Y:S04]  /*aaf0*/  STL [R1+0x49c], R3 ;  /* 0x00049c0301007387 */ /* 0x0041e80000100800 */
[----:B0-----:R-:W2:Y:S04]  /*ab00*/  LDL.LU R3, [R1+0x1a4] ;  /* 0x0001a40001037983 */ /* 0x001ea80000300800 */
[----:B--2---:R0:W-:Y:S04]  /*ab10*/  STL [R1+0x4a4], R3 ;  /* 0x0004a40301007387 */ /* 0x0041e80000100800 */
[----:B------:R-:W2:Y:S04]  /*ab20*/  LDL.LU R0, [R1+0x190] ;  /* 0x0001900001007983 */ /* 0x000ea80000300800 */
[----:B--2---:R1:W-:Y:S04]  /*ab30*/  STL [R1+0x4a8], R0 ;  /* 0x0004a80001007387 */ /* 0x0043e80000100800 */
[----:B------:R-:W2:Y:S04]  /*ab40*/  LDL.LU R2, [R1+0x194] ;  /* 0x0001940001027983 */ /* 0x000ea80000300800 */
[----:B0-----:R-:W4:Y:S04]  /*ab50*/  LDL.LU R3, [R1+0x1e0] ;  /* 0x0001e00001037983 */ /* 0x001f280000300800 */
[----:B------:R-:W5:Y:S04]  /*ab60*/  LDL.LU R4, [R1+0x1e4] ;  /* 0x0001e40001047983 */ /* 0x000f680000300800 */
[----:B-1----:R-:W2:Y:S01]  /*ab70*/  LDL.LU R0, [R1+0x220] ;  /* 0x0002200001007983 */ /* 0x002ea20000300800 */
[----:B------:R-:W-:-:S03]  /*ab80*/  LOP3.LUT P1, RZ, R9, 0x100, RZ, 0xc0, !PT ;  /* 0x0000010009ff7812 */ /* 0x000fc6000782c0ff */
[----:B-----5:R0:W-:Y:S04]  /*ab90*/  STL [R1+0xc], R4 ;  /* 0x00000c0401007387 */ /* 0x0201e80000100800 */
[----:B0-----:R-:W5:Y:S04]  /*aba0*/  LDL.LU R4, [R1+0x224] ;  /* 0x0002240001047983 */ /* 0x001f680000300800 */
[----:B------:R-:W2:Y:S04]  /*abb0*/  LDL.LU R5, [R1+0x260] ;  /* 0x0002600001057983 */ /* 0x000ea80000300800 */
        /* <DEDUP_REMOVED lines=29> */
[----:B------:R-:W2:Y:S04]  /*ad90*/  LDL.LU R36, [R1] ;  /* 0x0000000001247983 */ /* 0x000ea80000300800 */
        /* <DEDUP_REMOVED lines=22> */
[----:B------:R-:W2:Y:S01]  /*af00*/  LDL.LU R59, [R1+0x2b0] ;  /* 0x0002b000013b7983 */ /* 0x000ea20000300800 */
[----:B---3--:R-:W-:-:S03]  /*af10*/  FSETP.GT.AND P2, PT, |R7|, 8.50705917302346158658e+37, PT ;  /* 0x7e8000000700780b */ /* 0x008fc60003f44200 */
[----:B------:R-:W3:Y:S04]  /*af20*/  LDL.LU R60, [R1+0x274] ;  /* 0x00027400013c7983 */ /* 0x000ee80000300800 */
[----:B------:R-:W3:Y:S06]  /*af30*/  LDL.LU R61, [R1+0x270] ;  /* 0x00027000013d7983 */ /* 0x000eec0000300800 */
[----:B--2---:R-:W-:-:S05]  /*af40*/  @P2 FMUL R59, R59, 0.25 ;  /* 0x3e8000003b3b2820 */ /* 0x004fca0000400000 */
[----:B------:R0:W-:Y:S04]  /*af50*/  STL [R1+0x4a0], R59 ;  /* 0x0004a03b01007387 */ /* 0x0001e80000100800 */
[----:B0-----:R-:W2:Y:S01]  /*af60*/  LDL R59, [R1+0xc] ;  /* 0x00000c00013b7983 */ /* 0x001ea20000100800 */
[----:B------:R-:W-:Y:S02]  /*af70*/  @P2 FMUL R0, R0, 0.25 ;  /* 0x3e80000000002820 */ /* 0x000fe40000400000 */
[----:B----4-:R-:W-:-:S03]  /*af80*/  @P2 FMUL R3, R3, 0.25 ;  /* 0x3e80000003032820 */ /* 0x010fc60000400000 */
[----:B------:R0:W-:Y:S01]  /*af90*/  STL [R1+0x8], R0 ;  /* 0x0000080001007387 */ /* 0x0001e20000100800 */
[----:B------:R-:W-:-:S03]  /*afa0*/  @P2 FMUL R2, R2, 0.25 ;  /* 0x3e80000002022820 */ /* 0x000fc60000400000 */
[----:B0-----:R-:W4:Y:S04]  /*afb0*/  LDL.LU R0, [R1+0x4a8] ;  /* 0x0004a80001007983 */ /* 0x001f280000300800 */
[----:B------:R0:W-:Y:S04]  /*afc0*/  STL [R1+0x10], R3 ;  /* 0x0000100301007387 */ /* 0x0001e80000100800 */
[----:B0-----:R-:W3:Y:S04]  /*afd0*/  LDL.LU R3, [R1+0x4a4] ;  /* 0x0004a40001037983 */ /* 0x001ee80000300800 */
[----:B------:R0:W-:Y:S01]  /*afe0*/  STL [R1+0x490], R2 ;  /* 0x0004900201007387 */ /* 0x0001e20000100800 */
[----:B--2---:R-:W-:-:S05]  /*aff0*/  @P2 FMUL R59, R59, 0.25 ;  /* 0x3e8000003b3b2820 */ /* 0x004fca0000400000 */
[----:B------:R-:W-:Y:S04]  /*b000*/  @P2 STL [R1+0xc], R59 ;  /* 0x00000c3b01002387 */ /* 0x000fe80000100800 */
[----:B0-----:R-:W2:Y:S01]  /*b010*/  LDL R2, [R1+0x8] ;  /* 0x0000080001027983 */ /* 0x001ea20000100800 */
[----:B------:R-:W-:Y:S01]  /*b020*/  FSETP.GEU.AND P3, PT, |R7|, 1.175494350822287508e-38, PT ;  /* 0x008000000700780b */ /* 0x000fe20003f6e200 */
[----:B----4-:R-:W-:-:S05]  /*b030*/  @P2 FMUL R0, R0, 0.25 ;  /* 0x3e80000000002820 */ /* 0x010fca0000400000 */
[----:B------:R0:W-:Y:S01]  /*b040*/  STL [R1+0x494], R0 ;  /* 0x0004940001007387 */ /* 0x0001e20000100800 */
[----:B------:R-:W-:Y:S02]  /*b050*/  @P2 FMUL R54, R54, 0.25 ;  /* 0x3e80000036362820 */ /* 0x000fe40000400000 */
[----:B---3--:R-:W-:Y:S01]  /*b060*/  @P2 FMUL R3, R3, 0.25 ;  /* 0x3e80000003032820 */ /* 0x008fe20000400000 */
[----:B0-----:R-:W-:Y:S02]  /*b070*/  MOV R0, R59 ;  /* 0x0000003b00007202 */ /* 0x001fe40000000f00 */
[----:B------:R-:W3:Y:S04]  /*b080*/  LDL.LU R59, [R1+0x4a0] ;  /* 0x0004a000013b7983 */ /* 0x000ee80000300800 */
[----:B------:R0:W-:Y:S01]  /*b090*/  STL [R1+0x1c], R3 ;  /* 0x00001c0301007387 */ /* 0x0001e20000100800 */
[----:B------:R-:W-:-:S03]  /*b0a0*/  @!P3 FMUL R54, R54, 16777216 ;  /* 0x4b8000003636b820 */ /* 0x000fc60000400000 */
[----:B0-----:R-:W4:Y:S04]  /*b0b0*/  LDL.LU R3, [R1+0x49c] ;  /* 0x00049c0001037983 */ /* 0x001f280000300800 */
[----:B------:R2:W-:Y:S02]  /*b0c0*/  STL [R1+0x498], R0 ;  /* 0x0004980001007387 */ /* 0x0005e40000100800 */
[----:B--2---:R-:W-:Y:S02]  /*b0d0*/  IMAD.MOV.U32 R0, RZ, RZ, R2 ;  /* 0x000000ffff007224 */ /* 0x004fe400078e0002 */
[----:B------:R-:W2:Y:S02]  /*b0e0*/  LDL R2, [R1+0x10] ;  /* 0x0000100001027983 */ /* 0x000ea40000100800 */
[----:B------:R-:W-:-:S02]  /*b0f0*/  @!P3 FMUL R0, R0, 16777216 ;  /* 0x4b8000000000b820 */ /* 0x000fc40000400000 */
[----:B------:R0:W-:Y:S04]  /*b100*/  STL [R1+0x48c], R54 ;  /* 0x00048c3601007387 */ /* 0x0001e80000100800 */
[----:B0-----:R-:W3:Y:S04]  /*b110*/  LDL.LU R54, [R1+0x1c] ;  /* 0x00001c0001367983 */ /* 0x001ee80000300800 */
[----:B------:R0:W-:Y:S04]  /*b120*/  @!P3 STL [R1+0x8], R0 ;  /* 0x000008000100b387 */ /* 0x0001e80000100800 */
[----:B0-----:R-:W4:Y:S01]  /*b130*/  LDL.LU R0, [R1+0x498] ;  /* 0x0004980001007983 */ /* 0x001f220000300800 */
[----:B------:R-:W-:-:S04]  /*b140*/  @P2 FMUL R7, R7, 0.25 ;  /* 0x3e80000007072820 */ /* 0x000fc80000400000 */
[----:B------:R-:W-:-:S06]  /*b150*/  @!P3 FMUL R7, R7, 16777216 ;  /* 0x4b8000000707b820 */ /* 0x000fcc0000400000 */
[----:B------:R-:W0:Y:S01]  /*b160*/  MUFU.RCP R7, R7 ;  /* 0x0000000700077308 */ /* 0x000e220000001000 */
[----:B------:R-:W-:-:S04]  /*b170*/  @P2 FMUL R58, R58, 0.25 ;  /* 0x3e8000003a3a2820 */ /* 0x000fc80000400000 */
[----:B------:R-:W-:-:S04]  /*b180*/  @!P3 FMUL R58, R58, 16777216 ;  /* 0x4b8000003a3ab820 */ /* 0x000fc80000400000 */
[----:B0-----:R-:W-:Y:S02]  /*b190*/  FMUL R58, R7, R58 ;  /* 0x0000003a073a7220 */ /* 0x001fe40000400000 */
[----:B--2---:R-:W-:Y:S02]  /*b1a0*/  @!P3 FMUL R2, R2, 16777216 ;  /* 0x4b8000000202b820 */ /* 0x004fe40000400000 */
[----:B---3--:R-:W-:Y:S02]  /*b1b0*/  @!P3 FMUL R54, R54, 16777216 ;  /* 0x4b8000003636b820 */ /* 0x008fe40000400000 */
[----:B----4-:R-:W-:-:S05]  /*b1c0*/  @!P3 FMUL R0, R0, 16777216 ;  /* 0x4b8000000000b820 */ /* 0x010fca0000400000 */
[----:B------:R0:W-:Y:S04]  /*b1d0*/  @!P3 STL [R1+0xc], R0 ;  /* 0x00000c000100b387 */ /* 0x0001e80000100800 */
[----:B0-----:R-:W2:Y:S04]  /*b1e0*/  LDL.LU R0, [R1+0x494] ;  /* 0x0004940001007983 */ /* 0x001ea80000300800 */
[----:B------:R0:W-:Y:S04]  /*b1f0*/  @!P3 STL [R1+0x10], R2 ;  /* 0x000010020100b387 */ /* 0x0001e80000100800 */
[----:B0-----:R-:W3:Y:S04]  /*b200*/  LDL.LU R2, [R1+0x490] ;  /* 0x0004900001027983 */ /* 0x001ee80000300800 */
[----:B------:R0:W-:Y:S02]  /*b210*/  STL [R1+0x80], R58 ;  /* 0x0000803a01007387 */ /* 0x0001e40000100800 */
[----:B0-----:R-:W-:-:S02]  /*b220*/  IMAD.MOV.U32 R58, RZ, RZ, R54 ;  /* 0x000000ffff3a7224 */ /* 0x001fc400078e0036 */
[----:B------:R-:W4:Y:S01]  /*b230*/  LDL.LU R54, [R1+0x48c] ;  /* 0x00048c0001367983 */ /* 0x000f220000300800 */
[----:B------:R-:W-:Y:S02]  /*b240*/  @!P3 FMUL R59, R59, 16777216 ;  /* 0x4b8000003b3bb820 */ /* 0x000fe40000400000 */
[----:B------:R-:W-:Y:S02]  /*b250*/  @P2 FMUL R60, R60, 0.25 ;  /* 0x3e8000003c3c2820 */ /* 0x000fe40000400000 */
[----:B------:R-:W-:Y:S02]  /*b260*/  FMUL R59, R7, R59 ;  /* 0x0000003b073b7220 */ /* 0x000fe40000400000 */
[----:B------:R-:W-:Y:S02]  /*b270*/  @!P3 FMUL R60, R60, 16777216 ;  /* 0x4b8000003c3cb820 */ /* 0x000fe40000400000 */
[----:B------:R-:W-:Y:S01]  /*b280*/  @P2 FMUL R61, R61, 0.25 ;  /* 0x3e8000003d3d2820 */ /* 0x000fe20000400000 */
[----:B------:R0:W-:Y:S01]  /*b290*/  STL [R1+0x7c], R59 ;  /* 0x00007c3b01007387 */ /* 0x0001e20000100800 */
[----:B------:R-:W-:-:S02]  /*b2a0*/  @P2 FMUL R57, R57, 0.25 ;  /* 0x3e80000039392820 */ /* 0x000fc40000400000 */
[----:B------:R-:W-:Y:S02]  /*b2b0*/  @P2 FMUL R56, R56, 0.25 ;  /* 0x3e80000038382820 */ /* 0x000fe40000400000 */
[----:B------:R-:W-:Y:S02]  /*b2c0*/  @P2 FMUL R55, R55, 0.25 ;  /* 0x3e80000037372820 */ /* 0x000fe40000400000 */
[----:B------:R-:W-:Y:S02]  /*b2d0*/  @!P3 FMUL R61, R61, 16777216 ;  /* 0x4b8000003d3db820 */ /* 0x000fe40000400000 */
[----:B0-----:R-:W-:Y:S02]  /*b2e0*/  FMUL R59, R7, R60 ;  /* 0x0000003c073b7220 */ /* 0x001fe40000400000 */
[----:B------:R-:W-:Y:S02]  /*b2f0*/  @P2 FMUL R53, R53, 0.25 ;  /* 0x3e80000035352820 */ /* 0x000fe40000400000 */
[----:B------:R-:W-:-:S02]  /*b300*/  @!P3 FMUL R57, R57, 16777216 ;  /* 0x4b8000003939b820 */ /* 0x000fc40000400000 */
[----:B------:R-:W-:Y:S02]  /*b310*/  @P2 FMUL R52, R52, 0.25 ;  /* 0x3e80000034342820 */ /* 0x000fe40000400000 */
[----:B------:R-:W-:Y:S01]  /*b320*/  @!P3 FMUL R56, R56, 16777216 ;  /* 0x4b8000003838b820 */ /* 0x000fe20000400000 */
[----:B------:R0:W-:Y:S01]  /*b330*/  STL [R1+0x78], R59 ;  /* 0x0000783b01007387 */ /* 0x0001e20000100800 */
[----:B------:R-:W-:Y:S02]  /*b340*/  @P2 FMUL R51, R51, 0.25 ;  /* 0x3e80000033332820 */ /* 0x000fe40000400000 */
[----:B------:R-:W-:Y:S02]  /*b350*/  @!P3 FMUL R55, R55, 16777216 ;  /* 0x4b8000003737b820 */ /* 0x000fe40000400000 */
[----:B------:R-:W-:Y:S02]  /*b360*/  @P2 FMUL R50, R50, 0.25 ;  /* 0x3e80000032322820 */ /* 0x000fe40000400000 */
[----:B------:R-:W-:-:S02]  /*b370*/  FMUL R60, R7, R61 ;  /* 0x0000003d073c7220 */ /* 0x000fc40000400000 */
[----:B------:R-:W-:Y:S02]  /*b380*/  @!P3 FMUL R53, R53, 16777216 ;  /* 0x4b8000003535b820 */ /* 0x000fe40000400000 */
[C---:B0-----:R-:W-:Y:S02]  /*b390*/  FMUL R59, R7.reuse, R57 ;  /* 0x00000039073b7220 */ /* 0x041fe40000400000 */
[----:B------:R-:W-:Y:S02]  /*b3a0*/  @!P3 FMUL R52, R52, 16777216 ;  /* 0x4b8000003434b820 */ /* 0x000fe40000400000 */
[----:B------:R-:W-:Y:S02]  /*b3b0*/  FMUL R57, R7, R56 ;  /* 0x0000003807397220 */ /* 0x000fe40000400000 */
[----:B------:R-:W-:Y:S02]  /*b3c0*/  @!P3 FMUL R51, R51, 16777216 ;  /* 0x4b8000003333b820 */ /* 0x000fe40000400000 */
[----:B------:R-:W-:Y:S01]  /*b3d0*/  FMUL R56, R7, R55 ;  /* 0x0000003707387220 */ /* 0x000fe20000400000 */
[----:B------:R-:W-:Y:S01]  /*b3e0*/  STL [R1+0x70], R60 ;  /* 0x0000703c01007387 */ /* 0x000fe20000100800 */
[----:B------:R-:W-:-:S02]  /*b3f0*/  @!P3 FMUL R50, R50, 16777216 ;  /* 0x4b8000003232b820 */ /* 0x000fc40000400000 */
[----:B------:R-:W-:Y:S01]  /*b400*/  @P2 FMUL R49, R49, 0.25 ;  /* 0x3e80000031312820 */ /* 0x000fe20000400000 */
[----:B------:R-:W-:Y:S01]  /*b410*/  STL [R1+0x64], R59 ;  /* 0x0000643b01007387 */ /* 0x000fe20000100800 */
[----:B------:R-:W-:Y:S02]  /*b420*/  @P2 FMUL R48, R48, 0.25 ;  /* 0x3e80000030302820 */ /* 0x000fe40000400000 */
[----:B------:R-:W-:Y:S01]  /*b430*/  FMUL R50, R7, R50 ;  /* 0x0000003207327220 */ /* 0x000fe20000400000 */
[----:B------:R-:W-:Y:S01]  /*b440*/  STL [R1+0x5c], R57 ;  /* 0x00005c3901007387 */ /* 0x000fe20000100800 */
[----:B------:R-:W-:-:S03]  /*b450*/  @!P3 FMUL R49, R49, 16777216 ;  /* 0x4b8000003131b820 */ /* 0x000fc60000400000 */
[----:B------:R-:W-:Y:S01]  /*b460*/  STL [R1+0x58], R56 ;  /* 0x0000583801007387 */ /* 0x000fe20000100800 */
[----:B------:R-:W-:Y:S02]  /*b470*/  @!P3 FMUL R48, R48, 16777216 ;  /* 0x4b8000003030b820 */ /* 0x000fe40000400000 */
[C---:B----4-:R-:W-:Y:S02]  /*b480*/  FMUL R55, R7.reuse, R54 ;  /* 0x0000003607377220 */ /* 0x050fe40000400000 */
[C---:B------:R-:W-:Y:S02]  /*b490*/  FMUL R54, R7.reuse, R53 ;  /* 0x0000003507367220 */ /* 0x040fe40000400000 */
[C---:B------:R-:W-:Y:S02]  /*b4a0*/  FMUL R53, R7.reuse, R52 ;  /* 0x0000003407357220 */ /* 0x040fe40000400000 */
[C---:B------:R-:W-:Y:S01]  /*b4b0*/  FMUL R52, R7.reuse, R51 ;  /* 0x0000003307347220 */ /* 0x040fe20000400000 */
[----:B------:R-:W-:Y:S01]  /*b4c0*/  STL [R1+0x50], R55 ;  /* 0x0000503701007387 */ /* 0x000fe20000100800 */
[----:B------:R-:W-:-:S03]  /*b4d0*/  FMUL R51, R7, R49 ;  /* 0x0000003107337220 */ /* 0x000fc60000400000 */
[----:B------:R-:W-:Y:S04]  /*b4e0*/  STL [R1+0x44], R54 ;  /* 0x0000443601007387 */ /* 0x000fe80000100800 */
[----:B------:R-:W-:Y:S04]  /*b4f0*/  STL [R1+0x40], R53 ;  /* 0x0000403501007387 */ /* 0x000fe80000100800 */
[----:B------:R-:W-:Y:S04]  /*b500*/  STL [R1+0x3c], R52 ;  /* 0x00003c3401007387 */ /* 0x000fe80000100800 */
[----:B------:R0:W-:Y:S04]  /*b510*/  STL [R1+0x34], R50 ;  /* 0x0000343201007387 */ /* 0x0001e80000100800 */
[----:B------:R-:W-:Y:S01]  /*b520*/  STL [R1+0x30], R51 ;  /* 0x0000303301007387 */ /* 0x000fe20000100800 */
[----:B0-----:R-:W-:-:S05]  /*b530*/  FMUL R50, R7, R48 ;  /* 0x0000003007327220 */ /* 0x001fca0000400000 */
[----:B------:R0:W-:Y:S04]  /*b540*/  STL [R1+0x2c], R50 ;  /* 0x00002c3201007387 */ /* 0x0001e80000100800 */
[----:B------:R-:W4:Y:S01]  /*b550*/  LDL.LU R56, [R1+0x74] ;  /* 0x0000740001387983 */ /* 0x000f220000300800 */
[----:B------:R-:W-:Y:S02]  /*b560*/  @P2 FMUL R3, R3, 0.25 ;  /* 0x3e80000003032820 */ /* 0x000fe40000400000 */
[----:B------:R-:W-:Y:S02]  /*b570*/  @P2 FMUL R47, R47, 0.25 ;  /* 0x3e8000002f2f2820 */ /* 0x000fe40000400000 */
[----:B------:R-:W-:Y:S02]  /*b580*/  @!P3 FMUL R3, R3, 16777216 ;  /* 0x4b8000000303b820 */ /* 0x000fe40000400000 */
[----:B------:R-:W-:-:S02]  /*b590*/  @!P3 FMUL R47, R47, 16777216 ;  /* 0x4b8000002f2fb820 */ /* 0x000fc40000400000 */
[----:B------:R-:W-:Y:S02]  /*b5a0*/  IMAD.MOV.U32 R48, RZ, RZ, R3 ;  /* 0x000000ffff307224 */ /* 0x000fe400078e0003 */
[----:B------:R-:W-:Y:S02]  /*b5b0*/  FMUL R3, R7, R47 ;  /* 0x0000002f07037220 */ /* 0x000fe40000400000 */
[----:B------:R-:W-:Y:S02]  /*b5c0*/  @P2 FMUL R43, R43, 0.25 ;  /* 0x3e8000002b2b2820 */ /* 0x000fe40000400000 */
[----:B------:R-:W-:Y:S02]  /*b5d0*/  @P2 FMUL R39, R39, 0.25 ;  /* 0x3e80000027272820 */ /* 0x000fe40000400000 */
[----:B------:R-:W-:Y:S02]  /*b5e0*/  @P2 FMUL R44, R44, 0.25 ;  /* 0x3e8000002c2c2820 */ /* 0x000fe40000400000 */
[----:B------:R-:W-:-:S02]  /*b5f0*/  @P2 FMUL R42, R42, 0.25 ;  /* 0x3e8000002a2a2820 */ /* 0x000fc40000400000 */
[----:B------:R-:W-:Y:S02]  /*b600*/  @P2 FMUL R41, R41, 0.25 ;  /* 0x3e80000029292820 */ /* 0x000fe40000400000 */
[----:B------:R-:W-:Y:S02]  /*b610*/  @P2 FMUL R38, R38, 0.25 ;  /* 0x3e80000026262820 */ /* 0x000fe40000400000 */
[----:B------:R-:W-:Y:S01]  /*b620*/  @P2 FMUL R33, R33, 0.25 ;  /* 0x3e80000021212820 */ /* 0x000fe20000400000 */
[----:B------:R-:W-:Y:S01]  /*b630*/  MOV R49, R58 ;  /* 0x0000003a00317202 */ /* 0x000fe20000000f00 */
[----:B------:R-:W-:Y:S02]  /*b640*/  @P2 FMUL R46, R46, 0.25 ;  /* 0x3e8000002e2e2820 */ /* 0x000fe40000400000 */
[----:B------:R-:W-:Y:S02]  /*b650*/  @P2 FMUL R40, R40, 0.25 ;  /* 0x3e80000028282820 */ /* 0x000fe40000400000 */
[----:B------:R-:W-:-:S02]  /*b660*/  @P2 FMUL R31, R31, 0.25 ;  /* 0x3e8000001f1f2820 */ /* 0x000fc40000400000 */
[----:B------:R-:W-:Y:S02]  /*b670*/  @P2 FMUL R37, R37, 0.25 ;  /* 0x3e80000025252820 */ /* 0x000fe40000400000 */
[----:B------:R-:W-:Y:S02]  /*b680*/  @P2 FMUL R35, R35, 0.25 ;  /* 0x3e80000023232820 */ /* 0x000fe40000400000 */
[----:B------:R-:W-:Y:S02]  /*b690*/  @P2 FMUL R24, R24, 0.25 ;  /* 0x3e80000018182820 */ /* 0x000fe40000400000 */
[----:B------:R-:W-:Y:S02]  /*b6a0*/  @P2 FMUL R17, R17, 0.25 ;  /* 0x3e80000011112820 */ /* 0x000fe40000400000 */
[----:B------:R-:W-:Y:S02]  /*b6b0*/  @!P3 FMUL R43, R43, 16777216 ;  /* 0x4b8000002b2bb820 */ /* 0x000fe40000400000 */
[----:B------:R-:W-:-:S02]  /*b6c0*/  @!P3 FMUL R39, R39, 16777216 ;  /* 0x4b8000002727b820 */ /* 0x000fc40000400000 */
[----:B------:R-:W-:Y:S02]  /*b6d0*/  @P2 FMUL R18, R18, 0.25 ;  /* 0x3e80000012122820 */ /* 0x000fe40000400000 */
[----:B------:R-:W-:Y:S02]  /*b6e0*/  @P2 FMUL R15, R15, 0.25 ;  /* 0x3e8000000f0f2820 */ /* 0x000fe40000400000 */
[----:B------:R-:W-:Y:S02]  /*b6f0*/  @P2 FMUL R13, R13, 0.25 ;  /* 0x3e8000000d0d2820 */ /* 0x000fe40000400000 */
[----:B------:R-:W-:Y:S02]  /*b700*/  @!P3 FMUL R44, R44, 16777216 ;  /* 0x4b8000002c2cb820 */ /* 0x000fe40000400000 */
[----:B------:R-:W-:Y:S02]  /*b710*/  @!P3 FMUL R42, R42, 16777216 ;  /* 0x4b8000002a2ab820 */ /* 0x000fe40000400000 */
[----:B------:R-:W-:-:S02]  /*b720*/  @P2 FMUL R6, R6, 0.25 ;  /* 0x3e80000006062820 */ /* 0x000fc40000400000 */
[----:B------:R-:W-:Y:S02]  /*b730*/  @P2 FMUL R5, R5, 0.25 ;  /* 0x3e80000005052820 */ /* 0x000fe40000400000 */
[----:B------:R-:W-:Y:S02]  /*b740*/  @!P3 FMUL R41, R41, 16777216 ;  /* 0x4b8000002929b820 */ /* 0x000fe40000400000 */
[----:B------:R-:W-:Y:S02]  /*b750*/  @!P3 FMUL R38, R38, 16777216 ;  /* 0x4b8000002626b820 */ /* 0x000fe40000400000 */
[----:B------:R-:W-:Y:S02]  /*b760*/  @!P3 FMUL R33, R33, 16777216 ;  /* 0x4b8000002121b820 */ /* 0x000fe40000400000 */
[----:B------:R-:W-:Y:S02]  /*b770*/  @!P3 FMUL R46, R46, 16777216 ;  /* 0x4b8000002e2eb820 */ /* 0x000fe40000400000 */
[----:B------:R-:W-:-:S02]  /*b780*/  @!P3 FMUL R40, R40, 16777216 ;  /* 0x4b8000002828b820 */ /* 0x000fc40000400000 */
[----:B------:R-:W-:Y:S02]  /*b790*/  @!P3 FMUL R31, R31, 16777216 ;  /* 0x4b8000001f1fb820 */ /* 0x000fe40000400000 */
[----:B------:R-:W-:Y:S02]  /*b7a0*/  @!P3 FMUL R37, R37, 16777216 ;  /* 0x4b8000002525b820 */ /* 0x000fe40000400000 */
[----:B------:R-:W-:Y:S02]  /*b7b0*/  @!P3 FMUL R35, R35, 16777216 ;  /* 0x4b8000002323b820 */ /* 0x000fe40000400000 */
[----:B------:R-:W-:Y:S02]  /*b7c0*/  @!P3 FMUL R24, R24, 16777216 ;  /* 0x4b8000001818b820 */ /* 0x000fe40000400000 */
[----:B------:R-:W-:Y:S02]  /*b7d0*/  @!P3 FMUL R17, R17, 16777216 ;  /* 0x4b8000001111b820 */ /* 0x000fe40000400000 */
[----:B0-----:R-:W-:-:S02]  /*b7e0*/  FMUL R50, R7, R39 ;  /* 0x0000002707327220 */ /* 0x001fc40000400000 */
[----:B------:R-:W-:Y:S02]  /*b7f0*/  @!P3 FMUL R18, R18, 16777216 ;  /* 0x4b8000001212b820 */ /* 0x000fe40000400000 */
[----:B------:R-:W-:Y:S02]  /*b800*/  @!P3 FMUL R15, R15, 16777216 ;  /* 0x4b8000000f0fb820 */ /* 0x000fe40000400000 */
[----:B------:R-:W-:Y:S02]  /*b810*/  @!P3 FMUL R13, R13, 16777216 ;  /* 0x4b8000000d0db820 */ /* 0x000fe40000400000 */
[C---:B------:R-:W-:Y:S02]  /*b820*/  FMUL R55, R7.reuse, R44 ;  /* 0x0000002c07377220 */ /* 0x040fe40000400000 */
[----:B------:R-:W-:Y:S02]  /*b830*/  FMUL R54, R7, R43 ;  /* 0x0000002b07367220 */ /* 0x000fe40000400000 */
[----:B------:R-:W-:-:S02]  /*b840*/  IMAD.MOV.U32 R39, RZ, RZ, R49 ;  /* 0x000000ffff277224 */ /* 0x000fc400078e0031 */
[----:B------:R-:W-:Y:S02]  /*b850*/  @!P3 FMUL R6, R6, 16777216 ;  /* 0x4b8000000606b820 */ /* 0x000fe40000400000 */
[----:B------:R-:W-:Y:S02]  /*b860*/  @!P3 FMUL R5, R5, 16777216 ;  /* 0x4b8000000505b820 */ /* 0x000fe40000400000 */
[C---:B------:R-:W-:Y:S02]  /*b870*/  FMUL R53, R7.reuse, R42 ;  /* 0x0000002a07357220 */ /* 0x040fe40000400000 */
[C---:B------:R-:W-:Y:S01]  /*b880*/  FMUL R49, R7.reuse, R38 ;  /* 0x0000002607317220 */ /* 0x040fe20000400000 */
[----:B------:R-:W-:Y:S01]  /*b890*/  MOV R38, R48 ;  /* 0x0000003000267202 */ /* 0x000fe20000000f00 */
[C---:B------:R-:W-:Y:S02]  /*b8a0*/  FMUL R44, R7.reuse, R33 ;  /* 0x00000021072c7220 */ /* 0x040fe40000400000 */
[----:B------:R-:W-:-:S02]  /*b8b0*/  FMUL R61, R7, R46 ;  /* 0x0000002e073d7220 */ /* 0x000fc40000400000 */
[C---:B------:R-:W-:Y:S02]  /*b8c0*/  FMUL R52, R7.reuse, R41 ;  /* 0x0000002907347220 */ /* 0x040fe40000400000 */
[C---:B------:R-:W-:Y:S02]  /*b8d0*/  FMUL R33, R7.reuse, R31 ;  /* 0x0000001f07217220 */ /* 0x040fe40000400000 */
[C---:B------:R-:W-:Y:S02]  /*b8e0*/  FMUL R51, R7.reuse, R40 ;  /* 0x0000002807337220 */ /* 0x040fe40000400000 */
[C---:B------:R-:W-:Y:S02]  /*b8f0*/  FMUL R48, R7.reuse, R37 ;  /* 0x0000002507307220 */ /* 0x040fe40000400000 */
[C---:B------:R-:W-:Y:S02]  /*b900*/  FMUL R46, R7.reuse, R35 ;  /* 0x00000023072e7220 */ /* 0x040fe40000400000 */
[----:B------:R-:W-:-:S02]  /*b910*/  FMUL R31, R7, R24 ;  /* 0x00000018071f7220 */ /* 0x000fc40000400000 */
[C---:B------:R-:W-:Y:S02]  /*b920*/  FMUL R35, R7.reuse, R18 ;  /* 0x0000001207237220 */ /* 0x040fe40000400000 */
[C---:B------:R-:W-:Y:S02]  /*b930*/  FMUL R24, R7.reuse, R17 ;  /* 0x0000001107187220 */ /* 0x040fe40000400000 */
[C---:B------:R-:W-:Y:S02]  /*b940*/  FMUL R37, R7.reuse, R15 ;  /* 0x0000000f07257220 */ /* 0x040fe40000400000 */
[C---:B------:R-:W-:Y:S02]  /*b950*/  FMUL R15, R7.reuse, R13 ;  /* 0x0000000d070f7220 */ /* 0x040fe40000400000 */
[C---:B------:R-:W-:Y:S02]  /*b960*/  FMUL R18, R7.reuse, R6 ;  /* 0x0000000607127220 */ /* 0x040fe40000400000 */
[----:B------:R-:W-:Y:S01]  /*b970*/  FMUL R6, R7, R5 ;  /* 0x0000000507067220 */ /* 0x000fe20000400000 */
[----:B----4-:R0:W-:Y:S04]  /*b980*/  STL [R1+0x488], R56 ;  /* 0x0004883801007387 */ /* 0x0101e80000100800 */
[----:B------:R1:W-:Y:S04]  /*b990*/  STL [R1+0x28], R3 ;  /* 0x0000280301007387 */ /* 0x0003e80000100800 */
[----:B0-----:R-:W4:Y:S04]  /*b9a0*/  LDL.LU R56, [R1+0x10] ;  /* 0x0000100001387983 */ /* 0x001f280000300800 */
[----:B------:R-:W4:Y:S04]  /*b9b0*/  LDL.LU R57, [R1+0x68] ;  /* 0x0000680001397983 */ /* 0x000f280000300800 */
[----:B-1----:R-:W4:Y:S04]  /*b9c0*/  LDL R3, [R1+0x24] ;  /* 0x0000240001037983 */ /* 0x002f280000100800 */
        /* <DEDUP_REMOVED lines=9> */
[----:B------:R-:W-:-:S02]  /*ba60*/  @P2 FMUL R45, R45, 0.25 ;  /* 0x3e8000002d2d2820 */ /* 0x000fc40000400000 */
[----:B------:R-:W-:Y:S02]  /*ba70*/  @P2 FMUL R34, R34, 0.25 ;  /* 0x3e80000022222820 */ /* 0x000fe40000400000 */
[----:B------:R-:W-:Y:S02]  /*ba80*/  @P2 FMUL R32, R32, 0.25 ;  /* 0x3e80000020202820 */ /* 0x000fe40000400000 */
[----:B------:R-:W-:Y:S02]  /*ba90*/  @P2 FMUL R30, R30, 0.25 ;  /* 0x3e8000001e1e2820 */ /* 0x000fe40000400000 */
[----:B------:R-:W-:Y:S02]  /*baa0*/  @P2 FMUL R26, R26, 0.25 ;  /* 0x3e8000001a1a2820 */ /* 0x000fe40000400000 */
[----:B------:R-:W-:Y:S02]  /*bab0*/  @!P3 FMUL R45, R45, 16777216 ;  /* 0x4b8000002d2db820 */ /* 0x000fe40000400000 */
[----:B------:R-:W-:-:S02]  /*bac0*/  @P2 FMUL R25, R25, 0.25 ;  /* 0x3e80000019192820 */ /* 0x000fc40000400000 */
[----:B------:R-:W-:Y:S02]  /*bad0*/  @!P3 FMUL R34, R34, 16777216 ;  /* 0x4b8000002222b820 */ /* 0x000fe40000400000 */
[----:B------:R-:W-:Y:S02]  /*bae0*/  @P2 FMUL R21, R21, 0.25 ;  /* 0x3e80000015152820 */ /* 0x000fe40000400000 */
[----:B------:R-:W-:Y:S02]  /*baf0*/  @!P3 FMUL R32, R32, 16777216 ;  /* 0x4b8000002020b820 */ /* 0x000fe40000400000 */
[----:B------:R-:W-:Y:S02]  /*bb00*/  @P2 FMUL R36, R36, 0.25 ;  /* 0x3e80000024242820 */ /* 0x000fe40000400000 */
[----:B------:R-:W-:Y:S02]  /*bb10*/  @P2 FMUL R19, R19, 0.25 ;  /* 0x3e80000013132820 */ /* 0x000fe40000400000 */
[----:B------:R-:W-:-:S02]  /*bb20*/  @!P3 FMUL R30, R30, 16777216 ;  /* 0x4b8000001e1eb820 */ /* 0x000fc40000400000 */
[----:B------:R-:W-:Y:S02]  /*bb30*/  @P2 FMUL R16, R16, 0.25 ;  /* 0x3e80000010102820 */ /* 0x000fe40000400000 */
[----:B------:R-:W-:Y:S02]  /*bb40*/  @P2 FMUL R12, R12, 0.25 ;  /* 0x3e8000000c0c2820 */ /* 0x000fe40000400000 */
[----:B------:R-:W-:Y:S02]  /*bb50*/  @!P3 FMUL R26, R26, 16777216 ;  /* 0x4b8000001a1ab820 */ /* 0x000fe40000400000 */
[----:B------:R-:W-:Y:S02]  /*bb60*/  FMUL R60, R7, R45 ;  /* 0x0000002d073c7220 */ /* 0x000fe40000400000 */
[----:B------:R-:W-:Y:S02]  /*bb70*/  @!P3 FMUL R25, R25, 16777216 ;  /* 0x4b8000001919b820 */ /* 0x000fe40000400000 */
[----:B------:R-:W-:-:S02]  /*bb80*/  FMUL R45, R7, R34 ;  /* 0x00000022072d7220 */ /* 0x000fc40000400000 */
[----:B------:R-:W-:Y:S02]  /*bb90*/  @P2 FMUL R10, R10, 0.25 ;  /* 0x3e8000000a0a2820 */ /* 0x000fe40000400000 */
[----:B------:R-:W-:Y:S02]  /*bba0*/  @!P3 FMUL R21, R21, 16777216 ;  /* 0x4b8000001515b820 */ /* 0x000fe40000400000 */
[----:B------:R-:W-:Y:S02]  /*bbb0*/  FMUL R34, R7, R32 ;  /* 0x0000002007227220 */ /* 0x000fe40000400000 */
[----:B------:R-:W-:Y:S02]  /*bbc0*/  @P2 FMUL R9, R9, 0.25 ;  /* 0x3e80000009092820 */ /* 0x000fe40000400000 */
[----:B------:R-:W-:Y:S02]  /*bbd0*/  @!P3 FMUL R36, R36, 16777216 ;  /* 0x4b8000002424b820 */ /* 0x000fe40000400000 */
[----:B------:R-:W-:-:S02]  /*bbe0*/  @!P3 FMUL R19, R19, 16777216 ;  /* 0x4b8000001313b820 */ /* 0x000fc40000400000 */
[C---:B------:R-:W-:Y:S02]  /*bbf0*/  FMUL R32, R7.reuse, R30 ;  /* 0x0000001e07207220 */ /* 0x040fe40000400000 */
[----:B-----5:R-:W-:Y:S02]  /*bc00*/  @P2 FMUL R4, R4, 0.25 ;  /* 0x3e80000004042820 */ /* 0x020fe40000400000 */
[----:B------:R-:W-:Y:S02]  /*bc10*/  @!P3 FMUL R16, R16, 16777216 ;  /* 0x4b8000001010b820 */ /* 0x000fe40000400000 */
[----:B------:R-:W-:Y:S02]  /*bc20*/  @!P3 FMUL R12, R12, 16777216 ;  /* 0x4b8000000c0cb820 */ /* 0x000fe40000400000 */
[----:B------:R-:W-:Y:S02]  /*bc30*/  FMUL R30, R7, R26 ;  /* 0x0000001a071e7220 */ /* 0x000fe40000400000 */
[----:B------:R-:W-:-:S02]  /*bc40*/  @P2 FMUL R14, R14, 0.25 ;  /* 0x3e8000000e0e2820 */ /* 0x000fc40000400000 */
[C---:B------:R-:W-:Y:S02]  /*bc50*/  FMUL R26, R7.reuse, R25 ;  /* 0x00000019071a7220 */ /* 0x040fe40000400000 */
[----:B------:R-:W-:Y:S02]  /*bc60*/  @P2 FMUL R8, R8, 0.25 ;  /* 0x3e80000008082820 */ /* 0x000fe40000400000 */
[----:B------:R-:W-:Y:S02]  /*bc70*/  @!P3 FMUL R10, R10, 16777216 ;  /* 0x4b8000000a0ab820 */ /* 0x000fe40000400000 */
[----:B------:R-:W-:Y:S02]  /*bc80*/  FMUL R25, R7, R21 ;  /* 0x0000001507197220 */ /* 0x000fe40000400000 */
[----:B------:R-:W-:Y:S02]  /*bc90*/  @!P3 FMUL R9, R9, 16777216 ;  /* 0x4b8000000909b820 */ /* 0x000fe40000400000 */
[----:B------:R-:W-:-:S02]  /*bca0*/  FMUL R47, R7, R36 ;  /* 0x00000024072f7220 */ /* 0x000fc40000400000 */
[----:B------:R-:W-:Y:S02]  /*bcb0*/  FMUL R21, R7, R19 ;  /* 0x0000001307157220 */ /* 0x000fe40000400000 */
[----:B------:R-:W-:Y:S02]  /*bcc0*/  @P2 FMUL R29, R29, 0.25 ;  /* 0x3e8000001d1d2820 */ /* 0x000fe40000400000 */
[----:B------:R-:W-:Y:S02]  /*bcd0*/  @P2 FMUL R28, R28, 0.25 ;  /* 0x3e8000001c1c2820 */ /* 0x000fe40000400000 */
[----:B------:R-:W-:Y:S02]  /*bce0*/  @P2 FMUL R27, R27, 0.25 ;  /* 0x3e8000001b1b2820 */ /* 0x000fe40000400000 */
[----:B------:R-:W-:Y:S02]  /*bcf0*/  @P2 FMUL R23, R23, 0.25 ;  /* 0x3e80000017172820 */ /* 0x000fe40000400000 */
[----:B------:R-:W-:-:S02]  /*bd00*/  @P2 FMUL R22, R22, 0.25 ;  /* 0x3e80000016162820 */ /* 0x000fc40000400000 */
[----:B------:R-:W-:Y:S02]  /*bd10*/  @P2 FMUL R20, R20, 0.25 ;  /* 0x3e80000014142820 */ /* 0x000fe40000400000 */
[----:B------:R-:W-:Y:S02]  /*bd20*/  @P2 FMUL R11, R11, 0.25 ;  /* 0x3e8000000b0b2820 */ /* 0x000fe40000400000 */
[----:B------:R-:W-:Y:S02]  /*bd30*/  @!P3 FMUL R4, R4, 16777216 ;  /* 0x4b8000000404b820 */ /* 0x000fe40000400000 */
[C---:B------:R-:W-:Y:S02]  /*bd40*/  FMUL R36, R7.reuse, R16 ;  /* 0x0000001007247220 */ /* 0x040fe40000400000 */
[----:B------:R-:W-:Y:S02]  /*bd50*/  FMUL R19, R7, R12 ;  /* 0x0000000c07137220 */ /* 0x000fe40000400000 */
[----:B------:R-:W-:-:S02]  /*bd60*/  @!P3 FMUL R14, R14, 16777216 ;  /* 0x4b8000000e0eb820 */ /* 0x000fc40000400000 */
[----:B--2---:R-:W-:Y:S02]  /*bd70*/  @!P3 FMUL R0, R0, 16777216 ;  /* 0x4b8000000000b820 */ /* 0x004fe40000400000 */
[----:B------:R-:W-:Y:S02]  /*bd80*/  IMAD.MOV.U32 R16, RZ, RZ, R38 ;  /* 0x000000ffff107224 */ /* 0x000fe400078e0026 */
[----:B------:R-:W-:Y:S02]  /*bd90*/  IMAD.MOV.U32 R12, RZ, RZ, R39 ;  /* 0x000000ffff0c7224 */ /* 0x000fe400078e0027 */
[----:B------:R-:W-:Y:S02]  /*bda0*/  @!P3 FMUL R8, R8, 16777216 ;  /* 0x4b8000000808b820 */ /* 0x000fe40000400000 */
[----:B---3--:R-:W-:Y:S02]  /*bdb0*/  @!P3 FMUL R2, R2, 16777216 ;  /* 0x4b8000000202b820 */ /* 0x008fe40000400000 */
[----:B------:R-:W-:-:S02]  /*bdc0*/  FMUL R39, R7, R10 ;  /* 0x0000000a07277220 */ /* 0x000fc40000400000 */
[----:B------:R-:W-:Y:S02]  /*bdd0*/  FMUL R10, R7, R9 ;  /* 0x00000009070a7220 */ /* 0x000fe40000400000 */
[----:B------:R-:W-:Y:S02]  /*bde0*/  @!P3 FMUL R29, R29, 16777216 ;  /* 0x4b8000001d1db820 */ /* 0x000fe40000400000 */
[----:B------:R-:W-:Y:S02]  /*bdf0*/  @!P3 FMUL R28, R28, 16777216 ;  /* 0x4b8000001c1cb820 */ /* 0x000fe40000400000 */
[----:B------:R-:W-:Y:S02]  /*be00*/  @!P3 FMUL R27, R27, 16777216 ;  /* 0x4b8000001b1bb820 */ /* 0x000fe40000400000 */
[----:B------:R-:W-:Y:S02]  /*be10*/  @!P3 FMUL R23, R23, 16777216 ;  /* 0x4b8000001717b820 */ /* 0x000fe40000400000 */
[----:B------:R-:W-:-:S02]  /*be20*/  @!P3 FMUL R22, R22, 16777216 ;  /* 0x4b8000001616b820 */ /* 0x000fc40000400000 */
[----:B------:R-:W-:Y:S02]  /*be30*/  @!P3 FMUL R20, R20, 16777216 ;  /* 0x4b8000001414b820 */ /* 0x000fe40000400000 */
[----:B------:R-:W-:Y:S02]  /*be40*/  @!P3 FMUL R11, R11, 16777216 ;  /* 0x4b8000000b0bb820 */ /* 0x000fe40000400000 */
[C---:B------:R-:W-:Y:S02]  /*be50*/  FMUL R9, R7.reuse, R4 ;  /* 0x0000000407097220 */ /* 0x040fe40000400000 */
[C---:B------:R-:W-:Y:S02]  /*be60*/  FMUL R38, R7.reuse, R14 ;  /* 0x0000000e07267220 */ /* 0x040fe40000400000 */
[C---:B------:R-:W-:Y:S02]  /*be70*/  FMUL R4, R7.reuse, R0 ;  /* 0x0000000007047220 */ /* 0x040fe40000400000 */
[----:B------:R-:W-:-:S02]  /*be80*/  FMUL R16, R7, R16 ;  /* 0x0000001007107220 */ /* 0x000fc40000400000 */
[C---:B------:R-:W-:Y:S02]  /*be90*/  FMUL R14, R7.reuse, R8 ;  /* 0x00000008070e7220 */ /* 0x040fe40000400000 */
[C---:B------:R-:W-:Y:S02]  /*bea0*/  FMUL R8, R7.reuse, R2 ;  /* 0x0000000207087220 */ /* 0x040fe40000400000 */
[C---:B------:R-:W-:Y:S01]  /*beb0*/  FMUL R29, R7.reuse, R29 ;  /* 0x0000001d071d7220 */ /* 0x040fe20000400000 */
[----:B------:R-:W2:Y:S01]  /*bec0*/  LDL.LU R2, [R1+0xa0] ;  /* 0x0000a00001027983 */ /* 0x000ea20000300800 */
[C---:B------:R-:W-:Y:S02]  /*bed0*/  FMUL R28, R7.reuse, R28 ;  /* 0x0000001c071c7220 */ /* 0x040fe40000400000 */
[C---:B------:R-:W-:Y:S01]  /*bee0*/  FMUL R27, R7.reuse, R27 ;  /* 0x0000001b071b7220 */ /* 0x040fe20000400000 */
[----:B------:R-:W2:Y:S01]  /*bef0*/  LDL.LU R0, [R1+0x98] ;  /* 0x0000980001007983 */ /* 0x000ea20000300800 */
[----:B------:R-:W-:-:S02]  /*bf00*/  FMUL R23, R7, R23 ;  /* 0x0000001707177220 */ /* 0x000fc40000400000 */
[C---:B------:R-:W-:Y:S02]  /*bf10*/  FMUL R22, R7.reuse, R22 ;  /* 0x0000001607167220 */ /* 0x040fe40000400000 */
[C---:B------:R-:W-:Y:S02]  /*bf20*/  FMUL R20, R7.reuse, R20 ;  /* 0x0000001407147220 */ /* 0x040fe40000400000 */
[C---:B------:R-:W-:Y:S02]  /*bf30*/  FMUL R11, R7.reuse, R11 ;  /* 0x0000000b070b7220 */ /* 0x040fe40000400000 */
[C---:B------:R-:W-:Y:S01]  /*bf40*/  FMUL R12, R7.reuse, R12 ;  /* 0x0000000c070c7220 */ /* 0x040fe20000400000 */
[----:B------:R-:W-:Y:S01]  /*bf50*/  F2FP.PACK_AB R4, R4, R16 ;  /* 0x000000100404723e */ /* 0x000fe200000000ff */
[C---:B----4-:R-:W-:Y:S02]  /*bf60*/  FMUL R13, R7.reuse, R13 ;  /* 0x0000000d070d7220 */ /* 0x050fe40000400000 */
[----:B------:R-:W-:-:S02]  /*bf70*/  FMUL R5, R7, R5 ;  /* 0x0000000507057220 */ /* 0x000fc40000400000 */
[----:B------:R-:W-:Y:S02]  /*bf80*/  FMUL R7, R7, R56 ;  /* 0x0000003807077220 */ /* 0x000fe40000400000 */
[----:B------:R-:W3:Y:S04]  /*bf90*/  LDL.LU R56, [R1+0x488] ;  /* 0x0004880001387983 */ /* 0x000ee80000300800 */
[----:B------:R-:W4:Y:S01]  /*bfa0*/  LDL.LU R16, [R1+0x4c] ;  /* 0x00004c0001107983 */ /* 0x000f220000300800 */
[----:B------:R-:W-:Y:S02]  /*bfb0*/  F2FP.PACK_AB R8, R8, R12 ;  /* 0x0000000c0808723e */ /* 0x000fe400000000ff */
[----:B------:R-:W-:Y:S02]  /*bfc0*/  F2FP.PACK_AB R5, R5, R7 ;  /* 0x000000070505723e */ /* 0x000fe400000000ff */
[----:B------:R-:W5:Y:S01]  /*bfd0*/  LDL.LU R7, [R1+0x84] ;  /* 0x0000840001077983 */ /* 0x000f620000300800 */
[----:B------:R-:W-:-:S02]  /*bfe0*/  F2FP.PACK_AB R9, R9, R13 ;  /* 0x0000000d0909723e */ /* 0x000fc400000000ff */
[----:B------:R-:W-:Y:S02]  /*bff0*/  F2FP.PACK_AB R13, R42, R43 ;  /* 0x0000002b2a0d723e */ /* 0x000fe400000000ff */
[----:B------:R-:W-:Y:S02]  /*c000*/  ISETP.GE.U32.AND P3, PT, R3, 0x7f800000, PT ;  /* 0x7f8000000300780c */ /* 0x000fe40003f66070 */
[----:B------:R-:W-:Y:S02]  /*c010*/  F2FP.PACK_AB R6, R14, R6 ;  /* 0x000000060e06723e */ /* 0x000fe400000000ff */
[----:B----4-:R-:W-:Y:S02]  /*c020*/  F2FP.PACK_AB R12, R16, R17 ;  /* 0x00000011100c723e */ /* 0x010fe400000000ff */
[----:B------:R-:W-:Y:S02]  /*c030*/  F2FP.PACK_AB R16, R40, R41 ;  /* 0x000000292810723e */ /* 0x000fe400000000ff */
[----:B---3--:R-:W-:Y:S01]  /*c040*/  F2FP.PACK_AB R17, R56, R57 ;  /* 0x000000393811723e */ /* 0x008fe200000000ff */
[----:B------:R-:W3:Y:S04]  /*c050*/  LDL.LU R40, [R1+0xc0] ;  /* 0x0000c00001287983 */ /* 0x000ee80000300800 */
[----:B------:R-:W3:Y:S04]  /*c060*/  LDL.LU R57, [R1+0xb8] ;  /* 0x0000b80001397983 */ /* 0x000ee80000300800 */
[----:B------:R-:W4:Y:S04]  /*c070*/  LDL.LU R41, [R1+0xcc] ;  /* 0x0000cc0001297983 */ /* 0x000f280000300800 */
[----:B------:R-:W4:Y:S04]  /*c080*/  LDL.LU R42, [R1+0xc4] ;  /* 0x0000c400012a7983 */ /* 0x000f280000300800 */
[----:B------:R-:W2:Y:S04]  /*c090*/  LDL.LU R43, [R1+0xd0] ;  /* 0x0000d000012b7983 */ /* 0x000ea80000300800 */
[----:B------:R-:W2:Y:S04]  /*c0a0*/  LDL.LU R56, [R1+0xc8] ;  /* 0x0000c80001387983 */ /* 0x000ea80000300800 */
[----:B------:R-:W2:Y:S04]  /*c0b0*/  LDL.LU R3, [R1+0x484] ;  /* 0x0004840001037983 */ /* 0x000ea80000300800 */
[----:B------:R-:W5:Y:S01]  /*c0c0*/  LDL.LU R14, [R1+0x8c] ;  /* 0x00008c00010e7983 */ /* 0x000f620000300800 */
[----:B------:R-:W-:-:S02]  /*c0d0*/  F2FP.PACK_AB R10, R10, R18 ;  /* 0x000000120a0a723e */ /* 0x000fc400000000ff */
[----:B------:R-:W-:Y:S02]  /*c0e0*/  F2FP.PACK_AB R18, R59, R58 ;  /* 0x0000003a3b12723e */ /* 0x000fe400000000ff */
[----:B------:R-:W2:Y:S01]  /*c0f0*/  LDL.LU R59, [R1+0xdc] ;  /* 0x0000dc00013b7983 */ /* 0x000ea20000300800 */
[----:B------:R-:W-:-:S03]  /*c100*/  F2FP.PACK_AB R11, R15, R11 ;  /* 0x0000000b0f0b723e */ /* 0x000fc600000000ff */
[----:B------:R-:W2:Y:S01]  /*c110*/  LDL.LU R58, [R1+0xd4] ;  /* 0x0000d400013a7983 */ /* 0x000ea20000300800 */
[----:B-----5:R-:W-:Y:S02]  /*c120*/  F2FP.PACK_AB R14, R14, R7 ;  /* 0x000000070e0e723e */ /* 0x020fe400000000ff */
[----:B------:R-:W-:Y:S02]  /*c130*/  F2FP.PACK_AB R7, R19, R39 ;  /* 0x000000271307723e */ /* 0x000fe400000000ff */
[----:B------:R-:W5:Y:S04]  /*c140*/  LDL.LU R19, [R1+0x94] ;  /* 0x0000940001137983 */ /* 0x000f680000300800 */
[----:B------:R-:W3:Y:S04]  /*c150*/  LDL.LU R39, [R1+0xb4] ;  /* 0x0000b40001277983 */ /* 0x000ee80000300800 */
[----:B------:R-:W5:Y:S04]  /*c160*/  LDL.LU R15, [R1+0x9c] ;  /* 0x00009c00010f7983 */ /* 0x000f680000300800 */
[----:B--2---:R0:W-:Y:S04]  /*c170*/  STS.128 [R3], R4 ;  /* 0x0000000403007388 */ /* 0x0041e80000000c00 */
[----:B------:R1:W-:Y:S01]  /*c180*/  STS.128 [R3+0x1000], R8 ;  /* 0x0010000803007388 */ /* 0x0003e20000000c00 */
[----:B-----5:R-:W-:-:S02]  /*c190*/  F2FP.PACK_AB R15, R15, R19 ;  /* 0x000000130f0f723e */ /* 0x020fc400000000ff */
[----:B------:R-:W-:Y:S02]  /*c1a0*/  F2FP.PACK_AB R19, R2, R0 ;  /* 0x000000000213723e */ /* 0x000fe400000000ff */
[----:B------:R-:W2:Y:S04]  /*c1b0*/  LDL.LU R2, [R1+0xe0] ;  /* 0x0000e00001027983 */ /* 0x000ea80000300800 */
[----:B------:R-:W2:Y:S04]  /*c1c0*/  LDL.LU R0, [R1+0xd8] ;  /* 0x0000d80001007983 */ /* 0x000ea80000300800 */
[----:B0-----:R-:W5:Y:S04]  /*c1d0*/  LDL.LU R5, [R1+0xb0] ;  /* 0x0000b00001057983 */ /* 0x001f680000300800 */
[----:B------:R-:W5:Y:S04]  /*c1e0*/  LDL.LU R6, [R1+0xa8] ;  /* 0x0000a80001067983 */ /* 0x000f680000300800 */
[----:B------:R-:W2:Y:S04]  /*c1f0*/  LDL.LU R7, [R1+0xbc] ;  /* 0x0000bc0001077983 */ /* 0x000ea80000300800 */
[----:B-1----:R-:W2:Y:S04]  /*c200*/  LDL.LU R8, [R1+0x24] ;  /* 0x0000240001087983 */ /* 0x002ea80000300800 */
[----:B------:R0:W2:Y:S04]  /*c210*/  LDL R9, [R1+0x2f0] ;  /* 0x0002f00001097983 */ /* 0x0000a80000100800 */
[----:B------:R-:W4:Y:S04]  /*c220*/  LDL.LU R10, [R1+0xac] ;  /* 0x0000ac00010a7983 */ /* 0x000f280000300800 */
[----:B------:R-:W4:Y:S04]  /*c230*/  LDL.LU R11, [R1+0xa4] ;  /* 0x0000a400010b7983 */ /* 0x000f280000300800 */
[----:B------:R3:W-:Y:S02]  /*c240*/  STS.128 [R3+0x80], R12 ;  /* 0x0000800c03007388 */ /* 0x0007e40000000c00 */
[----:B---3--:R-:W-:-:S02]  /*c250*/  F2FP.PACK_AB R13, R40, R57 ;  /* 0x00000039280d723e */ /* 0x008fc400000000ff */
[----:B------:R-:W1:Y:S01]  /*c260*/  S2R R57, SR_TID.X ;  /* 0x0000000000397919 */ /* 0x000e620000002100 */
[----:B------:R-:W-:-:S03]  /*c270*/  @P3 MOV R4, 0x7f800000 ;  /* 0x7f80000000043802 */ /* 0x000fc60000000f00 */
[----:B------:R3:W-:Y:S01]  /*c280*/  STS.128 [R3+0x1080], R16 ;  /* 0x0010801003007388 */ /* 0x0007e20000000c00 */
[----:B------:R-:W-:Y:S02]  /*c290*/  F2FP.PACK_AB R24, R24, R37 ;  /* 0x000000251818723e */ /* 0x000fe400000000ff */
[----:B------:R-:W-:Y:S02]  /*c2a0*/  F2FP.PACK_AB R25, R25, R21 ;  /* 0x000000151919723e */ /* 0x000fe400000000ff */
[----:B------:R-:W-:Y:S02]  /*c2b0*/  F2FP.PACK_AB R14, R43, R56 ;  /* 0x000000382b0e723e */ /* 0x000fe400000000ff */
[----:B------:R-:W-:Y:S02]  /*c2c0*/  F2FP.PACK_AB R27, R29, R27 ;  /* 0x0000001b1d1b723e */ /* 0x000fe400000000ff */
[----:B------:R-:W-:Y:S01]  /*c2d0*/  F2FP.PACK_AB R26, R26, R23 ;  /* 0x000000171a1a723e */ /* 0x000fe200000000ff */
[----:B------:R-:W-:Y:S01]  /*c2e0*/  BAR.SYNC.DEFER_BLOCKING 0x0 ;  /* 0x0000000000007b1d */ /* 0x000fe20000010000 */
[----:B-----5:R-:W-:-:S02]  /*c2f0*/  F2FP.PACK_AB R12, R5, R6 ;  /* 0x00000006050c723e */ /* 0x020fc400000000ff */
[----:B------:R-:W-:Y:S01]  /*c300*/  F2FP.PACK_AB R5, R20, R35 ;  /* 0x000000231405723e */ /* 0x000fe200000000ff */
[----:B-1----:R-:W-:Y:S02]  /*c310*/  IMAD.SHL.U32 R35, R57, 0x1000, RZ ;  /* 0x0000100039237824 */ /* 0x002fe400078e00ff */
[----:B--2---:R-:W-:-:S03]  /*c320*/  @P3 FFMA.FTZ R9, R8, R4, +INF ;  /* 0x7f80000008093423 */ /* 0x004fc60000010004 */
[----:B------:R-:W-:Y:S02]  /*c330*/  LOP3.LUT R35, R35, 0x6000, RZ, 0xc0, !PT ;  /* 0x0000600023237812 */ /* 0x000fe400078ec0ff */
[----:B------:R1:W-:Y:S01]  /*c340*/  @P3 STL [R1+0x2f0], R9 ;  /* 0x0002f00901003387 */ /* 0x0003e20000100800 */
[----:B------:R-:W-:Y:S02]  /*c350*/  F2FP.PACK_AB R4, R36, R38 ;  /* 0x000000262404723e */ /* 0x000fe400000000ff */
[----:B------:R-:W-:Y:S01]  /*c360*/  FSETP.NEU.AND P2, PT, R8, RZ, PT ;  /* 0x000000ff0800720b */ /* 0x000fe20003f4d000 */
[----:B---3--:R-:W2:Y:S01]  /*c370*/  LDL.LU R16, [R1+0xe4] ;  /* 0x0000e40001107983 */ /* 0x008ea20000300800 */
[----:B-1----:R-:W-:-:S03]  /*c380*/  F2FP.PACK_AB R9, R7, R39 ;  /* 0x000000270709723e */ /* 0x002fc600000000ff */
[----:B------:R-:W3:Y:S01]  /*c390*/  LDL.LU R17, [R1+0xfc] ;  /* 0x0000fc0001117983 */ /* 0x000ee20000300800 */
[----:B------:R-:W-:Y:S02]  /*c3a0*/  LOP3.LUT R39, R57, 0x1ff, RZ, 0xc0, !PT ;  /* 0x000001ff39277812 */ /* 0x000fe400078ec0ff */
[----:B----4-:R-:W-:Y:S01]  /*c3b0*/  F2FP.PACK_AB R8, R10, R11 ;  /* 0x0000000b0a08723e */ /* 0x010fe200000000ff */
[----:B------:R-:W4:Y:S02]  /*c3c0*/  LDL.LU R29, [R1+0x10c] ;  /* 0x00010c00011d7983 */ /* 0x000f240000300800 */
[----:B------:R-:W-:-:S05]  /*c3d0*/  IMAD R35, R39, 0x10, R35 ;  /* 0x0000001027237824 */ /* 0x000fca00078e0223 */
[----:B------:R-:W1:Y:S01]  /*c3e0*/  LDS.128 R36, [R35] ;  /* 0x0000000023247984 */ /* 0x000e620000000c00 */
[----:B------:R-:W-:Y:S02]  /*c3f0*/  LOP3.LUT R21, R35, 0x20, RZ, 0x3c, !PT ;  /* 0x0000002023157812 */ /* 0x000fe400078e3cff */
[----:B------:R-:W-:-:S03]  /*c400*/  F2FP.PACK_AB R11, R59, R58 ;  /* 0x0000003a3b0b723e */ /* 0x000fc600000000ff */
[----:B------:R-:W5:Y:S01]  /*c410*/  LDS.128 R56, [R21] ;  /* 0x0000000015387984 */ /* 0x000f620000000c00 */
[----:B------:R-:W-:-:S03]  /*c420*/  F2FP.PACK_AB R7, R28, R30 ;  /* 0x0000001e1c07723e */ /* 0x000fc600000000ff */
[----:B------:R-:W2:Y:S01]  /*c430*/  LDL.LU R30, [R1+0x138] ;  /* 0x00013800011e7983 */ /* 0x000ea20000300800 */
[----:B------:R-:W-:-:S03]  /*c440*/  F2FP.PACK_AB R6, R31, R22 ;  /* 0x000000161f06723e */ /* 0x000fc600000000ff */
[----:B------:R-:W2:Y:S01]  /*c450*/  LDL.LU R18, [R1+0x128] ;  /* 0x0001280001127983 */ /* 0x000ea20000300800 */
[C---:B------:R-:W-:Y:S02]  /*c460*/  LOP3.LUT R20, R35.reuse, 0x40, RZ, 0x3c, !PT ;  /* 0x0000004023147812 */ /* 0x040fe400078e3cff */
[----:B------:R-:W-:Y:S01]  /*c470*/  LOP3.LUT R28, R35, 0x60, RZ, 0x3c, !PT ;  /* 0x00000060231c7812 */ /* 0x000fe200078e3cff */
[----:B------:R-:W3:Y:S04]  /*c480*/  LDL.LU R23, [R1+0x13c] ;  /* 0x00013c0001177983 */ /* 0x000ee80000300800 */
[----:B------:R-:W3:Y:S01]  /*c490*/  LDL.LU R22, [R1+0x12c] ;  /* 0x00012c0001167983 */ /* 0x000ee20000300800 */
[----:B------:R-:W-:-:S03]  /*c4a0*/  F2FP.PACK_AB R10, R41, R42 ;  /* 0x0000002a290a723e */ /* 0x000fc600000000ff */
[----:B------:R-:W4:Y:S04]  /*c4b0*/  LDL.LU R31, [R1+0x158] ;  /* 0x00015800011f7983 */ /* 0x000f280000300800 */
[----:B------:R-:W4:Y:S04]  /*c4c0*/  LDL.LU R19, [R1+0x148] ;  /* 0x0001480001137983 */ /* 0x000f280000300800 */
[----:B------:R-:W0:Y:S04]  /*c4d0*/  LDS.128 R40, [R20] ;  /* 0x0000000014287984 */ /* 0x000e280000000c00 */
[----:B-1----:R-:W-:Y:S04]  /*c4e0*/  STL.64 [R1], R36 ;  /* 0x0000002401007387 */ /* 0x002fe80000100a00 */
[----:B------:R-:W-:Y:S04]  /*c4f0*/  STL.64 [R1+0x8], R38 ;  /* 0x0000082601007387 */ /* 0x000fe80000100a00 */
[----:B------:R-:W1:Y:S04]  /*c500*/  LDS.128 R36, [R28] ;  /* 0x000000001c247984 */ /* 0x000e680000000c00 */
[----:B------:R-:W-:Y:S01]  /*c510*/  BAR.SYNC.DEFER_BLOCKING 0x0 ;  /* 0x0000000000007b1d */ /* 0x000fe20000010000 */
[----:B------:R-:W-:-:S05]  /*c520*/  F2FP.PACK_AB R15, R2, R0 ;  /* 0x00000000020f723e */ /* 0x000fca00000000ff */
[----:B------:R-:W4:Y:S04]  /*c530*/  LDL.LU R2, [R1+0x15c] ;  /* 0x00015c0001027983 */ /* 0x000f280000300800 */
[----:B------:R-:W4:Y:S04]  /*c540*/  LDL.LU R0, [R1+0x14c] ;  /* 0x00014c0001007983 */ /* 0x000f280000300800 */
[----:B-----5:R5:W-:Y:S04]  /*c550*/  STL [R1+0x480], R59 ;  /* 0x0004803b01007387 */ /* 0x020be80000100800 */
[----:B-----5:R-:W5:Y:S04]  /*c560*/  LDL.LU R59, [R1+0x11c] ;  /* 0x00011c00013b7983 */ /* 0x020f680000300800 */
[----:B------:R0:W-:Y:S04]  /*c570*/  STS.128 [R3], R4 ;  /* 0x0000000403007388 */ /* 0x0001e80000000c00 */
[----:B------:R1:W-:Y:S04]  /*c580*/  STS.128 [R3+0x1000], R24 ;  /* 0x0010001803007388 */ /* 0x0003e80000000c00 */
[----:B0-----:R-:W5:Y:S04]  /*c590*/  LDL.LU R5, [R1+0xf8] ;  /* 0x0000f80001057983 */ /* 0x001f680000300800 */
[----:B------:R-:W5:Y:S04]  /*c5a0*/  LDL.LU R6, [R1+0xe8] ;  /* 0x0000e80001067983 */ /* 0x000f680000300800 */
[----:B------:R-:W5:Y:S04]  /*c5b0*/  LDL.LU R7, [R1+0x118] ;  /* 0x0001180001077983 */ /* 0x000f680000300800 */
[----:B-1----:R-:W5:Y:S04]  /*c5c0*/  LDL.LU R27, [R1+0xec] ;  /* 0x0000ec00011b7983 */ /* 0x002f680000300800 */
[----:B------:R0:W-:Y:S04]  /*c5d0*/  STS.128 [R3+0x80], R8 ;  /* 0x0000800803007388 */ /* 0x0001e80000000c00 */
[----:B------:R-:W-:Y:S04]  /*c5e0*/  STS.128 [R3+0x1080], R12 ;  /* 0x0010800c03007388 */ /* 0x000fe80000000c00 */
[----:B------:R-:W-:Y:S01]  /*c5f0*/  BAR.SYNC.DEFER_BLOCKING 0x0 ;  /* 0x0000000000007b1d */ /* 0x000fe20000010000 */
[----:B------:R-:W-:-:S02]  /*c600*/  F2FP.PACK_AB R4, R34, R32 ;  /* 0x000000202204723e */ /* 0x000fc400000000ff */
[----:B0-----:R-:W-:Y:S02]  /*c610*/  F2FP.PACK_AB R8, R44, R33 ;  /* 0x000000212c08723e */ /* 0x001fe400000000ff */
[----:B------:R-:W-:Y:S01]  /*c620*/  F2FP.PACK_AB R9, R48, R46 ;  /* 0x0000002e3009723e */ /* 0x000fe200000000ff */
[----:B------:R-:W5:Y:S01]  /*c630*/  LDL.LU R44, [R1+0x2c] ;  /* 0x00002c00012c7983 */ /* 0x000f620000300800 */
[----:B------:R-:W-:-:S03]  /*c640*/  F2FP.PACK_AB R10, R52, R50 ;  /* 0x00000032340a723e */ /* 0x000fc600000000ff */
[----:B------:R-:W5:Y:S04]  /*c650*/  LDL.LU R48, [R1+0x28] ;  /* 0x0000280001307983 */ /* 0x000f680000300800 */
[----:B------:R-:W0:Y:S04]  /*c660*/  LDS.128 R12, [R35] ;  /* 0x00000000230c7984 */ /* 0x000e280000000c00 */
[----:B------:R-:W1:Y:S01]  /*c670*/  LDS.128 R32, [R21] ;  /* 0x0000000015207984 */ /* 0x000e620000000c00 */
[----:B------:R-:W-:Y:S02]  /*c680*/  F2FP.PACK_AB R11, R60, R54 ;  /* 0x000000363c0b723e */ /* 0x000fe400000000ff */
[----:B--2---:R-:W-:-:S02]  /*c690*/  F2FP.PACK_AB R18, R30, R18 ;  /* 0x000000121e12723e */ /* 0x004fc400000000ff */
[----:B---3--:R-:W-:Y:S02]  /*c6a0*/  F2FP.PACK_AB R26, R23, R22 ;  /* 0x00000016171a723e */ /* 0x008fe400000000ff */
[----:B------:R-:W2:Y:S01]  /*c6b0*/  LDS.128 R20, [R20] ;  /* 0x0000000014147984 */ /* 0x000ea20000000c00 */
[----:B----4-:R-:W-:Y:S02]  /*c6c0*/  F2FP.PACK_AB R19, R31, R19 ;  /* 0x000000131f13723e */ /* 0x010fe400000000ff */
[----:B-----5:R-:W-:Y:S02]  /*c6d0*/  F2FP.PACK_AB R25, R59, R29 ;  /* 0x0000001d3b19723e */ /* 0x020fe400000000ff */
[----:B------:R-:W3:Y:S04]  /*c6e0*/  LDS.128 R28, [R28] ;  /* 0x000000001c1c7984 */ /* 0x000ee80000000c00 */
[----:B------:R-:W-:Y:S01]  /*c6f0*/  BAR.SYNC.DEFER_BLOCKING 0x0 ;  /* 0x0000000000007b1d */ /* 0x000fe20000010000 */
[----:B------:R-:W-:-:S02]  /*c700*/  F2FP.PACK_AB R24, R5, R6 ;  /* 0x000000060518723e */ /* 0x000fc400000000ff */
[----:B------:R-:W-:Y:S02]  /*c710*/  F2FP.PACK_AB R5, R47, R45 ;  /* 0x0000002d2f05723e */ /* 0x000fe400000000ff */
[----:B------:R-:W-:Y:S01]  /*c720*/  F2FP.PACK_AB R6, R51, R49 ;  /* 0x000000313306723e */ /* 0x000fe200000000ff */
[----:B------:R-:W4:Y:S04]  /*c730*/  LDL.LU R45, [R1+0x34] ;  /* 0x00003400012d7983 */ /* 0x000f280000300800 */
[----:B------:R-:W5:Y:S04]  /*c740*/  LDL.LU R49, [R1+0x3c] ;  /* 0x00003c0001317983 */ /* 0x000f680000300800 */
[----:B------:R-:W2:Y:S01]  /*c750*/  LDL.LU R46, [R1+0x50] ;  /* 0x00005000012e7983 */ /* 0x000ea20000300800 */
[----:B------:R-:W-:-:S03]  /*c760*/  F2FP.PACK_AB R16, R27, R16 ;  /* 0x000000101b10723e */ /* 0x000fc600000000ff */
[----:B------:R-:W2:Y:S01]  /*c770*/  LDL.LU R50, [R1+0x58] ;  /* 0x0000580001327983 */ /* 0x000ea20000300800 */
[----:B------:R-:W-:-:S03]  /*c780*/  F2FP.PACK_AB R17, R7, R17 ;  /* 0x000000110711723e */ /* 0x000fc600000000ff */
[----:B------:R-:W2:Y:S01]  /*c790*/  LDL.LU R47, [R1+0x70] ;  /* 0x00007000012f7983 */ /* 0x000ea20000300800 */
[----:B------:R-:W-:-:S03]  /*c7a0*/  F2FP.PACK_AB R27, R2, R0 ;  /* 0x00000000021b723e */ /* 0x000fc600000000ff */
[----:B------:R-:W2:Y:S01]  /*c7b0*/  LDL.LU R51, [R1+0x78] ;  /* 0x0000780001337983 */ /* 0x000ea20000300800 */
[----:B------:R-:W-:-:S03]  /*c7c0*/  F2FP.PACK_AB R7, R55, R53 ;  /* 0x000000353707723e */ /* 0x000fc600000000ff */
        /* <DEDUP_REMOVED lines=8> */
[----:B------:R0:W-:Y:S04]  /*c850*/  STS.128 [R3], R4 ;  /* 0x0000000403007388 */ /* 0x0001e80000000c00 */
[----:B0-----:R-:W2:Y:S04]  /*c860*/  LDL.LU R7, [R1+0x5c] ;  /* 0x00005c0001077983 */ /* 0x001ea80000300800 */
[----:B------:R-:W3:Y:S04]  /*c870*/  LDL.LU R4, [R1+0x64] ;  /* 0x0000640001047983 */ /* 0x000ee80000300800 */
[----:B------:R-:W3:Y:S04]  /*c880*/  LDL.LU R5, [R1+0x7c] ;  /* 0x00007c0001057983 */ /* 0x000ee80000300800 */
[----:B------:R-:W3:Y:S04]  /*c890*/  LDL.LU R6, [R1+0x80] ;  /* 0x0000800001067983 */ /* 0x000ee80000300800 */
[----:B------:R0:W-:Y:S04]  /*c8a0*/  STS.128 [R3+0x1000], R8 ;  /* 0x0010000803007388 */ /* 0x0001e80000000c00 */
[----:B0-----:R-:W4:Y:S04]  /*c8b0*/  LDL.LU R9, [R1+0x30] ;  /* 0x0000300001097983 */ /* 0x001f280000300800 */
[----:B------:R-:W4:Y:S04]  /*c8c0*/  LDL.LU R10, [R1+0x40] ;  /* 0x00004000010a7983 */ /* 0x000f280000300800 */
[----:B------:R-:W5:Y:S04]  /*c8d0*/  LDL.LU R11, [R1+0x44] ;  /* 0x00004400010b7983 */ /* 0x000f680000300800 */
[----:B------:R0:W-:Y:S04]  /*c8e0*/  STS.128 [R3+0x80], R16 ;  /* 0x0000801003007388 */ /* 0x0001e80000000c00 */
[----:B------:R-:W-:Y:S01]  /*c8f0*/  STS.128 [R3+0x1080], R24 ;  /* 0x0010801803007388 */ /* 0x000fe20000000c00 */
[----:B------:R-:W-:-:S03]  /*c900*/  F2FP.PACK_AB R44, R44, R61 ;  /* 0x0000003d2c2c723e */ /* 0x000fc600000000ff */
[----:B------:R-:W4:Y:S04]  /*c910*/  LDL.LU R61, [R1+0x1cc] ;  /* 0x0001cc00013d7983 */ /* 0x000f280000300800 */
[----:B------:R-:W-:Y:S01]  /*c920*/  BAR.SYNC.DEFER_BLOCKING 0x0 ;  /* 0x0000000000007b1d */ /* 0x000fe20000010000 */
[----:B--2---:R-:W-:-:S05]  /*c930*/  F2FP.PACK_AB R46, R7, R46 ;  /* 0x0000002e072e723e */ /* 0x004fca00000000ff */
[----:B------:R-:W0:Y:S01]  /*c940*/  S2R R7, SR_TID.X ;  /* 0x0000000000077919 */ /* 0x000e220000002100 */
[----:B---3--:R-:W-:Y:S02]  /*c950*/  F2FP.PACK_AB R51, R6, R51 ;  /* 0x000000330633723e */ /* 0x008fe400000000ff */
[C---:B0-----:R-:W-:Y:S01]  /*c960*/  SHF.L.U32 R19, R7.reuse, 0xc, RZ ;  /* 0x0000000c07137819 */ /* 0x041fe200000006ff */
[C---:B------:R-:W-:Y:S01]  /*c970*/  IMAD.SHL.U32 R18, R7.reuse, 0x1000, RZ ;  /* 0x0000100007127824 */ /* 0x040fe200078e00ff */
[----:B------:R-:W-:Y:S02]  /*c980*/  LOP3.LUT R6, R7, 0x1ff, RZ, 0xc0, !PT ;  /* 0x000001ff07067812 */ /* 0x000fe400078ec0ff */
[----:B------:R-:W-:Y:S02]  /*c990*/  LOP3.LUT R19, R19, 0x6000, RZ, 0xc0, !PT ;  /* 0x0000600013137812 */ /* 0x000fe400078ec0ff */
[----:B------:R-:W-:Y:S02]  /*c9a0*/  LOP3.LUT R18, R18, 0x6000, RZ, 0xc0, !PT ;  /* 0x0000600012127812 */ /* 0x000fe400078ec0ff */
[----:B-----5:R-:W-:Y:S01]  /*c9b0*/  F2FP.PACK_AB R49, R11, R49 ;  /* 0x000000310b31723e */ /* 0x020fe200000000ff */
[C---:B------:R-:W-:Y:S01]  /*c9c0*/  IMAD.SHL.U32 R11, R7.reuse, 0x1000, RZ ;  /* 0x00001000070b7824 */ /* 0x040fe200078e00ff */
[----:B------:R-:W-:-:S04]  /*c9d0*/  SHF.L.U32 R7, R7, 0xc, RZ ;  /* 0x0000000c07077819 */ /* 0x000fc800000006ff */
[----:B------:R-:W-:Y:S01]  /*c9e0*/  LOP3.LUT R11, R11, 0x6000, RZ, 0xc0, !PT ;  /* 0x000060000b0b7812 */ /* 0x000fe200078ec0ff */
[C---:B------:R-:W-:Y:S01]  /*c9f0*/  IMAD R19, R6.reuse, 0x10, R19 ;  /* 0x0000001006137824 */ /* 0x040fe200078e0213 */
[----:B------:R-:W-:Y:S02]  /*ca00*/  LOP3.LUT R7, R7, 0x6000, RZ, 0xc0, !PT ;  /* 0x0000600007077812 */ /* 0x000fe400078ec0ff */
[C---:B------:R-:W-:Y:S01]  /*ca10*/  LEA R18, R6.reuse, R18, 0x4 ;  /* 0x0000001206127211 */ /* 0x040fe200078e20ff */
[C---:B------:R-:W-:Y:S01]  /*ca20*/  IMAD R11, R6.reuse, 0x10, R11 ;  /* 0x00000010060b7824 */ /* 0x040fe200078e020b */
[----:B------:R-:W-:Y:S01]  /*ca30*/  LOP3.LUT R19, R19, 0x60, RZ, 0x3c, !PT ;  /* 0x0000006013137812 */ /* 0x000fe200078e3cff */
[----:B------:R-:W-:Y:S01]  /*ca40*/  IMAD R7, R6, 0x10, R7 ;  /* 0x0000001006077824 */ /* 0x000fe200078e0207 */
[----:B------:R-:W-:Y:S02]  /*ca50*/  LOP3.LUT R18, R18, 0x40, RZ, 0x3c, !PT ;  /* 0x0000004012127812 */ /* 0x000fe400078e3cff */
[----:B------:R-:W-:-:S02]  /*ca60*/  LOP3.LUT R11, R11, 0x20, RZ, 0x3c, !PT ;  /* 0x000000200b0b7812 */ /* 0x000fc400078e3cff */
[----:B----4-:R-:W-:Y:S01]  /*ca70*/  F2FP.PACK_AB R48, R9, R48 ;  /* 0x000000300930723e */ /* 0x010fe200000000ff */
[----:B------:R-:W-:Y:S01]  /*ca80*/  LDS.128 R24, [R18] ;  /* 0x0000000012187984 */ /* 0x000fe20000000c00 */
[----:B------:R-:W-:Y:S02]  /*ca90*/  F2FP.PACK_AB R45, R10, R45 ;  /* 0x0000002d0a2d723e */ /* 0x000fe400000000ff */
[----:B------:R-:W-:Y:S01]  /*caa0*/  F2FP.PACK_AB R50, R4, R50 ;  /* 0x000000320432723e */ /* 0x000fe200000000ff */
[----:B------:R-:W-:Y:S01]  /*cab0*/  LDS.128 R8, [R11] ;  /* 0x000000000b087984 */ /* 0x000fe20000000c00 */
[----:B------:R-:W-:-:S03]  /*cac0*/  F2FP.PACK_AB R47, R5, R47 ;  /* 0x0000002f052f723e */ /* 0x000fc600000000ff */
[----:B------:R-:W0:Y:S04]  /*cad0*/  LDS.128 R4, [R7] ;  /* 0x0000000007047984 */ /* 0x000e280000000c00 */
[----:B------:R-:W2:Y:S04]  /*cae0*/  LDS.128 R16, [R19] ;  /* 0x0000000013107984 */ /* 0x000ea80000000c00 */
[----:B------:R-:W-:Y:S06]  /*caf0*/  BAR.SYNC.DEFER_BLOCKING 0x0 ;  /* 0x0000000000007b1d */ /* 0x000fec0000010000 */
[----:B------:R3:W-:Y:S04]  /*cb00*/  STS.128 [R3], R44 ;  /* 0x0000002c03007388 */ /* 0x0007e80000000c00 */
[----:B------:R4:W-:Y:S04]  /*cb10*/  STS.128 [R3+0x1000], R48 ;  /* 0x0010003003007388 */ /* 0x0009e80000000c00 */
[----:B---3--:R-:W3:Y:S04]  /*cb20*/  LDL.LU R44, [R1+0x16c] ;  /* 0x00016c00012c7983 */ /* 0x008ee80000300800 */
[----:B------:R-:W5:Y:S04]  /*cb30*/  LDL.LU R45, [R1+0x17c] ;  /* 0x00017c00012d7983 */ /* 0x000f680000300800 */
[----:B------:R-:W2:Y:S04]  /*cb40*/  LDL.LU R46, [R1+0x1a8] ;  /* 0x0001a800012e7983 */ /* 0x000ea80000300800 */
[----:B----4-:R-:W5:Y:S04]  /*cb50*/  LDL.LU R51, [R1+0x18c] ;  /* 0x00018c0001337983 */ /* 0x010f680000300800 */
[----:B------:R-:W4:Y:S04]  /*cb60*/  LDL.LU R48, [R1+0x19c] ;  /* 0x00019c0001307983 */ /* 0x000f280000300800 */
[----:B------:R-:W2:Y:S04]  /*cb70*/  LDL.LU R49, [R1+0x1bc] ;  /* 0x0001bc0001317983 */ /* 0x000ea80000300800 */
[----:B------:R-:W0:Y:S04]  /*cb80*/  S2R R47, SR_TID.X ;  /* 0x00000000002f7919 */ /* 0x000e280000002100 */
[----:B------:R-:W2:Y:S01]  /*cb90*/  LDL.LU R50, [R1+0x1ac] ;  /* 0x0001ac0001327983 */ /* 0x000ea20000300800 */
[----:B------:R-:W-:-:S02]  /*cba0*/  F2FP.PACK_AB R52, R59, R52 ;  /* 0x000000343b34723e */ /* 0x000fc400000000ff */
[----:B------:R-:W-:Y:S01]  /*cbb0*/  F2FP.PACK_AB R53, R0, R53 ;  /* 0x000000350035723e */ /* 0x000fe200000000ff */
[----:B------:R-:W2:Y:S01]  /*cbc0*/  LDL.LU R59, [R1+0x480] ;  /* 0x00048000013b7983 */ /* 0x000ea20000300800 */
[----:B0-----:R-:W-:-:S04]  /*cbd0*/  SHF.R.U32.HI R47, RZ, 0x8, R47 ;  /* 0x00000008ff2f7819 */ /* 0x001fc8000001162f */
[----:B------:R-:W-:Y:S02]  /*cbe0*/  SGXT.U32 R47, R47, 0x1 ;  /* 0x000000012f2f781a */ /* 0x000fe40000000000 */
[----:B---3--:R-:W-:Y:S02]  /*cbf0*/  F2FP.PACK_AB R44, R2, R44 ;  /* 0x0000002c022c723e */ /* 0x008fe400000000ff */
[----:B------:R-:W3:Y:S04]  /*cc00*/  LDL.LU R2, [R1+0x47c] ;  /* 0x00047c0001027983 */ /* 0x000ee80000300800 */
[----:B------:R-:W3:Y:S01]  /*cc10*/  LDL.LU R0, [R1+0x478] ;  /* 0x0004780001007983 */ /* 0x000ee20000300800 */
[----:B-----5:R-:W-:Y:S01]  /*cc20*/  F2FP.PACK_AB R45, R51, R45 ;  /* 0x0000002d332d723e */ /* 0x020fe200000000ff */
[----:B------:R-:W-:-:S02]  /*cc30*/  IMAD R51, R47, c[0x0][0x1c8], RZ ;  /* 0x000072002f337a24 */ /* 0x000fc400078e02ff */
[----:B------:R-:W-:Y:S01]  /*cc40*/  IMAD.MOV.U32 R47, RZ, RZ, c[0x0][0x1c8] ;  /* 0x00007200ff2f7624 */ /* 0x000fe200078e00ff */
[----:B----4-:R-:W-:Y:S02]  /*cc50*/  F2FP.PACK_AB R54, R48, R54 ;  /* 0x000000363036723e */ /* 0x010fe400000000ff */
[----:B--2---:R-:W-:Y:S02]  /*cc60*/  F2FP.PACK_AB R55, R49, R55 ;  /* 0x000000373137723e */ /* 0x004fe400000000ff */
[----:B------:R-:W-:Y:S02]  /*cc70*/  LEA R49, R47, R51, 0x1 ;  /* 0x000000332f317211 */ /* 0x000fe400078e08ff */
[----:B------:R-:W-:Y:S01]  /*cc80*/  F2FP.PACK_AB R47, R61, R60 ;  /* 0x0000003c3d2f723e */ /* 0x000fe200000000ff */
[----:B------:R0:W-:Y:S04]  /*cc90*/  STS.128 [R3+0x80], R52 ;  /* 0x0000803403007388 */ /* 0x0001e80000000c00 */
[----:B------:R-:W2:Y:S04]  /*cca0*/  LDL.LU R61, [R1+0x8] ;  /* 0x00000800013d7983 */ /* 0x000ea80000300800 */
[----:B------:R-:W4:Y:S04]  /*ccb0*/  LDL.LU R60, [R1+0xc] ;  /* 0x00000c00013c7983 */ /* 0x000f280000300800 */
[----:B0-----:R-:W5:Y:S04]  /*ccc0*/  LDL.LU R53, [R1] ;  /* 0x0000000001357983 */ /* 0x001f680000300800 */
[----:B------:R-:W2:Y:S01]  /*ccd0*/  LDL.LU R54, [R1+0x4] ;  /* 0x0000040001367983 */ /* 0x000ea20000300800 */
[----:B------:R-:W-:-:S05]  /*cce0*/  F2FP.PACK_AB R46, R50, R46 ;  /* 0x0000002e322e723e */ /* 0x000fca00000000ff */
[----:B------:R0:W-:Y:S01]  /*ccf0*/  STS.128 [R3+0x1080], R44 ;  /* 0x0010802c03007388 */ /* 0x0001e20000000c00 */
[----:B------:R-:W-:-:S04]  /*cd00*/  IMAD.MOV.U32 R55, RZ, RZ, c[0x0][0x1c8] ;  /* 0x00007200ff377624 */ /* 0x000fc800078e00ff */
[----:B------:R-:W-:-:S05]  /*cd10*/  IMAD R52, R55, 0x2, R49 ;  /* 0x0000000237347824 */ /* 0x000fca00078e0231 */
[----:B0-----:R-:W-:Y:S01]  /*cd20*/  LEA R3, R55, R52, 0x1 ;  /* 0x0000003437037211 */ /* 0x001fe200078e08ff */
[----:B------:R-:W-:Y:S01]  /*cd30*/  BAR.SYNC.DEFER_BLOCKING 0x0 ;  /* 0x0000000000007b1d */ /* 0x000fe20000010000 */
[-C--:B---3--:R-:W-:Y:S02]  /*cd40*/  LEA R50, P3, R51, R0.reuse, 0x1 ;  /* 0x0000000033327211 */ /* 0x088fe400078608ff */
[----:B------:R-:W-:Y:S02]  /*cd50*/  LEA R48, P4, R49, R0, 0x1 ;  /* 0x0000000031307211 */ /* 0x000fe400078808ff */
[----:B------:R-:W-:Y:S02]  /*cd60*/  LEA.HI.X.SX32 R51, R51, R2, 0x1, P3 ;  /* 0x0000000233337211 */ /* 0x000fe400018f0eff */
[----:B------:R-:W-:Y:S02]  /*cd70*/  LEA R44, P3, R52, R0, 0x1 ;  /* 0x00000000342c7211 */ /* 0x000fe400078608ff */
[----:B------:R-:W-:-:S02]  /*cd80*/  LEA.HI.X.SX32 R49, R49, R2, 0x1, P4 ;  /* 0x0000000231317211 */ /* 0x000fc400020f0eff */
[----:B------:R-:W-:Y:S02]  /*cd90*/  LEA.HI.X.SX32 R45, R52, R2, 0x1, P3 ;  /* 0x00000002342d7211 */ /* 0x000fe400018f0eff */
[----:B------:R-:W-:-:S04]  /*cda0*/  LEA R46, P3, R3, R0, 0x1 ;  /* 0x00000000032e7211 */ /* 0x000fc800078608ff */
[----:B------:R-:W-:Y:S01]  /*cdb0*/  LEA.HI.X.SX32 R47, R3, R2, 0x1, P3 ;  /* 0x00000002032f7211 */ /* 0x000fe200018f0eff */
[----:B-----5:R0:W-:Y:S04]  /*cdc0*/  STG.E.U16 [R50.64], R53 ;  /* 0x0000003532007986 */ /* 0x0201e8000c101504 */
[----:B------:R3:W-:Y:S01]  /*cdd0*/  STG.E.U16 [R48.64], R56 ;  /* 0x0000003830007986 */ /* 0x0007e2000c101504 */
[----:B0-----:R-:W-:-:S04]  /*cde0*/  IMAD R50, R55, 0x2, R3 ;  /* 0x0000000237327824 */ /* 0x001fc800078e0203 */
[----:B------:R-:W-:Y:S01]  /*cdf0*/  IMAD R3, R55, 0x2, R50 ;  /* 0x0000000237037824 */ /* 0x000fe200078e0232 */
[C---:B---3--:R-:W-:Y:S01]  /*ce00*/  LEA R48, P3, R50.reuse, R0, 0x1 ;  /* 0x0000000032307211 */ /* 0x048fe200078608ff */
[----:B------:R0:W-:Y:S03]  /*ce10*/  STG.E.U16 [R44.64], R40 ;  /* 0x000000282c007986 */ /* 0x0001e6000c101504 */
[----:B------:R-:W-:Y:S01]  /*ce20*/  LEA.HI.X.SX32 R49, R50, R2, 0x1, P3 ;  /* 0x0000000232317211 */ /* 0x000fe200018f0eff */
[----:B------:R3:W-:Y:S01]  /*ce30*/  STG.E.U16 [R46.64], R36 ;  /* 0x000000242e007986 */ /* 0x0007e2000c101504 */
[----:B------:R-:W-:Y:S02]  /*ce40*/  PRMT R56, R56, 0x7632, R56 ;  /* 0x0000763238387816 */ /* 0x000fe40000000038 */
[----:B0-----:R-:W-:Y:S02]  /*ce50*/  LEA R44, P3, R3, R0, 0x1 ;  /* 0x00000000032c7211 */ /* 0x001fe400078608ff */
[----:B------:R-:W-:-:S02]  /*ce60*/  PRMT R40, R53, 0x7632, R40 ;  /* 0x0000763235287816 */ /* 0x000fc40000000028 */
[----:B---3--:R-:W-:Y:S02]  /*ce70*/  LEA R47, R55, R3, 0x1 ;  /* 0x00000003372f7211 */ /* 0x008fe400078e08ff */
[----:B------:R-:W-:Y:S02]  /*ce80*/  LEA.HI.X.SX32 R45, R3, R2, 0x1, P3 ;  /* 0x00000002032d7211 */ /* 0x000fe400018f0eff */
[----:B------:R-:W-:Y:S01]  /*ce90*/  LEA R46, P3, R47, R0, 0x1 ;  /* 0x000000002f2e7211 */ /* 0x000fe200078608ff */
[----:B------:R-:W-:Y:S01]  /*cea0*/  IMAD R3, R55, 0x2, R47 ;  /* 0x0000000237037824 */ /* 0x000fe200078e022f */
[----:B------:R0:W-:Y:S02]  /*ceb0*/  STG.E.U16 [R48.64], R40 ;  /* 0x0000002830007986 */ /* 0x0001e4000c101504 */
[----:B------:R-:W-:Y:S02]  /*cec0*/  LEA.HI.X.SX32 R47, R47, R2, 0x1, P3 ;  /* 0x000000022f2f7211 */ /* 0x000fe400018f0eff */
[----:B------:R3:W-:Y:S01]  /*ced0*/  STG.E.U16 [R44.64], R56 ;  /* 0x000000382c007986 */ /* 0x0007e2000c101504 */
[----:B0-----:R-:W-:Y:S01]  /*cee0*/  PRMT R40, R40, 0x7632, R40 ;  /* 0x0000763228287816 */ /* 0x001fe20000000028 */
[----:B---3--:R-:W-:-:S04]  /*cef0*/  IMAD R45, R55, 0x2, R3 ;  /* 0x00000002372d7824 */ /* 0x008fc800078e0203 */
[----:B------:R0:W-:Y:S01]  /*cf00*/  STG.E.U16 [R46.64], R40 ;  /* 0x000000282e007986 */ /* 0x0001e2000c101504 */
[C---:B------:R-:W-:Y:S02]  /*cf10*/  LEA R48, P3, R3.reuse, R0, 0x1 ;  /* 0x0000000003307211 */ /* 0x040fe400078608ff */
[----:B------:R-:W-:Y:S02]  /*cf20*/  PRMT R36, R36, 0x7632, R36 ;  /* 0x0000763224247816 */ /* 0x000fe40000000024 */
[----:B------:R-:W-:Y:S02]  /*cf30*/  LEA.HI.X.SX32 R49, R3, R2, 0x1, P3 ;  /* 0x0000000203317211 */ /* 0x000fe400018f0eff */
[----:B------:R-:W-:Y:S02]  /*cf40*/  LEA R44, P4, R45, R0, 0x1 ;  /* 0x000000002d2c7211 */ /* 0x000fe400078808ff */
[----:B0-----:R-:W-:-:S04]  /*cf50*/  LEA R40, R55, R45, 0x1 ;  /* 0x0000002d37287211 */ /* 0x001fc800078e08ff */
[C---:B------:R-:W-:Y:S01]  /*cf60*/  LEA R46, P3, R40.reuse, R0, 0x1 ;  /* 0x00000000282e7211 */ /* 0x040fe200078608ff */
[----:B------:R-:W-:Y:S01]  /*cf70*/  IMAD R3, R55, 0x2, R40 ;  /* 0x0000000237037824 */ /* 0x000fe200078e0228 */
[-C--:B------:R-:W-:Y:S01]  /*cf80*/  LEA.HI.X.SX32 R45, R45, R2.reuse, 0x1, P4 ;  /* 0x000000022d2d7211 */ /* 0x080fe200020f0eff */
[----:B------:R0:W-:Y:S01]  /*cf90*/  STG.E.U16 [R48.64], R36 ;  /* 0x0000002430007986 */ /* 0x0001e2000c101504 */
[----:B------:R-:W-:-:S03]  /*cfa0*/  LEA.HI.X.SX32 R47, R40, R2, 0x1, P3 ;  /* 0x00000002282f7211 */ /* 0x000fc600018f0eff */
[----:B--2---:R2:W-:Y:S01]  /*cfb0*/  STG.E.U16 [R44.64], R54 ;  /* 0x000000362c007986 */ /* 0x0045e2000c101504 */
[----:B0-----:R-:W-:Y:S01]  /*cfc0*/  LEA R48, P3, R3, R0, 0x1 ;  /* 0x0000000003307211 */ /* 0x001fe200078608ff */
[----:B------:R-:W-:-:S03]  /*cfd0*/  IMAD R36, R55, 0x2, R3 ;  /* 0x0000000237247824 */ /* 0x000fc600078e0203 */
[----:B------:R-:W-:Y:S02]  /*cfe0*/  LEA.HI.X.SX32 R49, R3, R2, 0x1, P3 ;  /* 0x0000000203317211 */ /* 0x000fe400018f0eff */
[C---:B--2---:R-:W-:Y:S02]  /*cff0*/  LEA R44, P3, R36.reuse, R0, 0x1 ;  /* 0x00000000242c7211 */ /* 0x044fe400078608ff */
[----:B------:R-:W-:Y:S01]  /*d000*/  LEA R3, R55, R36, 0x1 ;  /* 0x0000002437037211 */ /* 0x000fe200078e08ff */
[----:B------:R0:W-:Y:S01]  /*d010*/  STG.E.U16 [R46.64], R57 ;  /* 0x000000392e007986 */ /* 0x0001e2000c101504 */
[----:B------:R-:W-:-:S03]  /*d020*/  LEA.HI.X.SX32 R45, R36, R2, 0x1, P3 ;  /* 0x00000002242d7211 */ /* 0x000fc600018f0eff */
[----:B------:R-:W-:Y:S01]  /*d030*/  IMAD R36, R55, 0x2, R3 ;  /* 0x0000000237247824 */ /* 0x000fe200078e0203 */
[----:B------:R-:W-:Y:S01]  /*d040*/  STG.E.U16 [R48.64], R41 ;  /* 0x0000002930007986 */ /* 0x000fe2000c101504 */
[----:B------:R-:W-:Y:S02]  /*d050*/  PRMT R40, R54, 0x7632, R40 ;  /* 0x0000763236287816 */ /* 0x000fe40000000028 */
[C---:B0-----:R-:W-:Y:S01]  /*d060*/  LEA R46, P3, R3.reuse, R0, 0x1 ;  /* 0x00000000032e7211 */ /* 0x041fe200078608ff */
[----:B------:R0:W-:Y:S03]  /*d070*/  STG.E.U16 [R44.64], R37 ;  /* 0x000000252c007986 */ /* 0x0001e6000c101504 */
[----:B------:R-:W-:Y:S01]  /*d080*/  LEA.HI.X.SX32 R47, R3, R2, 0x1, P3 ;  /* 0x00000002032f7211 */ /* 0x000fe200018f0eff */
[----:B------:R-:W-:-:S04]  /*d090*/  IMAD R3, R55, 0x2, R36 ;  /* 0x0000000237037824 */ /* 0x000fc800078e0224 */
[----:B------:R2:W-:Y:S01]  /*d0a0*/  STG.E.U16 [R46.64], R40 ;  /* 0x000000282e007986 */ /* 0x0005e2000c101504 */
[----:B0-----:R-:W-:-:S04]  /*d0b0*/  LEA R44, P3, R36, R0, 0x1 ;  /* 0x00000000242c7211 */ /* 0x001fc800078608ff */
[----:B------:R-:W-:Y:S02]  /*d0c0*/  LEA.HI.X.SX32 R45, R36, R2, 0x1, P3 ;  /* 0x00000002242d7211 */ /* 0x000fe400018f0eff */
[----:B------:R-:W-:Y:S02]  /*d0d0*/  LEA R36, R55, R3, 0x1 ;  /* 0x0000000337247211 */ /* 0x000fe400078e08ff */
[----:B--2---:R-:W-:Y:S02]  /*d0e0*/  LEA R40, P3, R3, R0, 0x1 ;  /* 0x0000000003287211 */ /* 0x004fe400078608ff */
[----:B------:R-:W-:Y:S02]  /*d0f0*/  PRMT R57, R57, 0x7632, R57 ;  /* 0x0000763239397816 */ /* 0x000fe40000000039 */
[----:B------:R-:W-:Y:S02]  /*d100*/  PRMT R37, R41, 0x7632, R37 ;  /* 0x0000763229257816 */ /* 0x000fe40000000025 */
[----:B------:R-:W-:Y:S01]  /*d110*/  LEA.HI.X.SX32 R41, R3, R2, 0x1, P3 ;  /* 0x0000000203297211 */ /* 0x000fe200018f0eff */
[C---:B------:R-:W-:Y:S01]  /*d120*/  IMAD R3, R55.reuse, 0x2, R36 ;  /* 0x0000000237037824 */ /* 0x040fe200078e0224 */
[C---:B------:R-:W-:Y:S01]  /*d130*/  LEA R46, P3, R36.reuse, R0, 0x1 ;  /* 0x00000000242e7211 */ /* 0x040fe200078608ff */
[----:B------:R0:W-:Y:S03]  /*d140*/  STG.E.U16 [R44.64], R57 ;  /* 0x000000392c007986 */ /* 0x0001e6000c101504 */
[----:B------:R-:W-:Y:S01]  /*d150*/  LEA.HI.X.SX32 R47, R36, R2, 0x1, P3 ;  /* 0x00000002242f7211 */ /* 0x000fe200018f0eff */
[----:B------:R2:W-:Y:S01]  /*d160*/  STG.E.U16 [R40.64], R37 ;  /* 0x0000002528007986 */ /* 0x0005e2000c101504 */
[----:B0-----:R-:W-:Y:S01]  /*d170*/  IMAD R44, R55, 0x2, R3 ;  /* 0x00000002372c7824 */ /* 0x001fe200078e0203 */
[----:B--2---:R-:W-:-:S02]  /*d180*/  PRMT R37, R37, 0x7632, R37 ;  /* 0x0000763225257816 */ /* 0x004fc40000000025 */
[-C--:B------:R-:W-:Y:S02]  /*d190*/  LEA R40, P3, R3, R0.reuse, 0x1 ;  /* 0x0000000003287211 */ /* 0x080fe400078608ff */
[----:B------:R-:W-:Y:S02]  /*d1a0*/  LEA R36, P4, R44, R0, 0x1 ;  /* 0x000000002c247211 */ /* 0x000fe400078808ff */
[----:B------:R-:W-:Y:S01]  /*d1b0*/  LEA R45, R55, R44, 0x1 ;  /* 0x0000002c372d7211 */ /* 0x000fe200078e08ff */
[----:B------:R0:W-:Y:S01]  /*d1c0*/  STG.E.U16 [R46.64], R37 ;  /* 0x000000252e007986 */ /* 0x0001e2000c101504 */
[----:B------:R-:W-:-:S03]  /*d1d0*/  LEA.HI.X.SX32 R41, R3, R2, 0x1, P3 ;  /* 0x0000000203297211 */ /* 0x000fc600018f0eff */
[----:B------:R-:W-:Y:S02]  /*d1e0*/  IMAD R3, R55, 0x2, R45 ;  /* 0x0000000237037824 */ /* 0x000fe400078e022d */
[----:B------:R2:W-:Y:S01]  /*d1f0*/  STG.E.U16 [R40.64], R61 ;  /* 0x0000003d28007986 */ /* 0x0005e2000c101504 */
[----:B0-----:R-:W-:Y:S02]  /*d200*/  LEA.HI.X.SX32 R37, R44, R2, 0x1, P4 ;  /* 0x000000022c257211 */ /* 0x001fe400020f0eff */
[----:B------:R-:W-:-:S03]  /*d210*/  LEA R44, P3, R45, R0, 0x1 ;  /* 0x000000002d2c7211 */ /* 0x000fc600078608ff */
[----:B------:R0:W-:Y:S01]  /*d220*/  STG.E.U16 [R36.64], R58 ;  /* 0x0000003a24007986 */ /* 0x0001e2000c101504 */
[----:B------:R-:W-:Y:S02]  /*d230*/  LEA.HI.X.SX32 R45, R45, R2, 0x1, P3 ;  /* 0x000000022d2d7211 */ /* 0x000fe400018f0eff */
[----:B--2---:R-:W-:-:S04]  /*d240*/  LEA R40, P3, R3, R0, 0x1 ;  /* 0x0000000003287211 */ /* 0x004fc800078608ff */
[----:B------:R-:W-:Y:S01]  /*d250*/  LEA.HI.X.SX32 R41, R3, R2, 0x1, P3 ;  /* 0x0000000203297211 */ /* 0x000fe200018f0eff */
[----:B0-----:R-:W-:Y:S01]  /*d260*/  IMAD R37, R55, 0x2, R3 ;  /* 0x0000000237257824 */ /* 0x001fe200078e0203 */
[----:B------:R-:W-:Y:S04]  /*d270*/  STG.E.U16 [R44.64], R42 ;  /* 0x0000002a2c007986 */ /* 0x000fe8000c101504 */
[----:B------:R-:W-:Y:S02]  /*d280*/  LEA R36, P3, R37, R0, 0x1 ;  /* 0x0000000025247211 */ /* 0x000fe400078608ff */
[----:B------:R-:W-:Y:S01]  /*d290*/  LEA R3, R55, R37, 0x1 ;  /* 0x0000002537037211 */ /* 0x000fe200078e08ff */
[----:B------:R0:W-:Y:S01]  /*d2a0*/  STG.E.U16 [R40.64], R38 ;  /* 0x0000002628007986 */ /* 0x0001e2000c101504 */
[----:B------:R-:W-:-:S02]  /*d2b0*/  LEA.HI.X.SX32 R37, R37, R2, 0x1, P3 ;  /* 0x0000000225257211 */ /* 0x000fc400018f0eff */
[----:B------:R-:W-:Y:S01]  /*d2c0*/  PRMT R48, R61, 0x7632, R48 ;  /* 0x000076323d307816 */ /* 0x000fe20000000030 */
[----:B------:R-:W-:Y:S01]  /*d2d0*/  IMAD R47, R55, 0x2, R3 ;  /* 0x00000002372f7824 */ /* 0x000fe200078e0203 */
[----:B------:R-:W-:-:S03]  /*d2e0*/  PRMT R46, R58, 0x7632, R46 ;  /* 0x000076323a2e7816 */ /* 0x000fc6000000002e */
[----:B------:R2:W-:Y:S01]  /*d2f0*/  STG.E.U16 [R36.64], R48 ;  /* 0x0000003024007986 */ /* 0x0005e2000c101504 */
[----:B0-----:R-:W-:-:S04]  /*d300*/  LEA R40, P3, R3, R0, 0x1 ;  /* 0x0000000003287211 */ /* 0x001fc800078608ff */
[----:B------:R-:W-:Y:S01]  /*d310*/  LEA.HI.X.SX32 R41, R3, R2, 0x1, P3 ;  /* 0x0000000203297211 */ /* 0x000fe200018f0eff */
[----:B------:R-:W-:Y:S01]  /*d320*/  IMAD R3, R55, 0x2, R47 ;  /* 0x0000000237037824 */ /* 0x000fe200078e022f */
[----:B--2---:R-:W-:-:S03]  /*d330*/  LEA R36, P3, R47, R0, 0x1 ;  /* 0x000000002f247211 */ /* 0x004fc600078608ff */
[----:B------:R0:W-:Y:S01]  /*d340*/  STG.E.U16 [R40.64], R46 ;  /* 0x0000002e28007986 */ /* 0x0001e2000c101504 */
[----:B------:R-:W-:Y:S02]  /*d350*/  LEA R45, R55, R3, 0x1 ;  /* 0x00000003372d7211 */ /* 0x000fe400078e08ff */
[----:B------:R-:W-:Y:S02]  /*d360*/  LEA.HI.X.SX32 R37, R47, R2, 0x1, P3 ;  /* 0x000000022f257211 */ /* 0x000fe400018f0eff */
[----:B------:R-:W-:Y:S01]  /*d370*/  PRMT R50, R42, 0x7632, R50 ;  /* 0x000076322a327816 */ /* 0x000fe20000000032 */
[----:B------:R-:W-:Y:S01]  /*d380*/  IMAD R47, R55, 0x2, R45 ;  /* 0x00000002372f7824 */ /* 0x000fe200078e022d */
[----:B0-----:R-:W-:-:S04]  /*d390*/  LEA R40, P3, R3, R0, 0x1 ;  /* 0x0000000003287211 */ /* 0x001fc800078608ff */
[----:B------:R-:W-:Y:S02]  /*d3a0*/  LEA.HI.X.SX32 R41, R3, R2, 0x1, P3 ;  /* 0x0000000203297211 */ /* 0x000fe400018f0eff */
[----:B------:R-:W-:Y:S01]  /*d3b0*/  LEA R44, P3, R45, R0, 0x1 ;  /* 0x000000002d2c7211 */ /* 0x000fe200078608ff */
[----:B------:R0:W-:Y:S01]  /*d3c0*/  STG.E.U16 [R36.64], R50 ;  /* 0x0000003224007986 */ /* 0x0001e2000c101504 */
[----:B------:R-:W-:Y:S01]  /*d3d0*/  PRMT R38, R38, 0x7632, R38 ;  /* 0x0000763226267816 */ /* 0x000fe20000000026 */
[----:B------:R-:W-:Y:S01]  /*d3e0*/  IMAD R49, R55, 0x2, R47 ;  /* 0x0000000237317824 */ /* 0x000fe200078e022f */
[----:B------:R-:W-:-:S03]  /*d3f0*/  LEA.HI.X.SX32 R45, R45, R2, 0x1, P3 ;  /* 0x000000022d2d7211 */ /* 0x000fc600018f0eff */
[----:B------:R2:W-:Y:S01]  /*d400*/  STG.E.U16 [R40.64], R38 ;  /* 0x0000002628007986 */ /* 0x0005e2000c101504 */
[----:B0-----:R-:W-:-:S04]  /*d410*/  LEA R36, P3, R47, R0, 0x1 ;  /* 0x000000002f247211 */ /* 0x001fc800078608ff */
[----:B------:R-:W-:Y:S02]  /*d420*/  LEA.HI.X.SX32 R37, R47, R2, 0x1, P3 ;  /* 0x000000022f257211 */ /* 0x000fe400018f0eff */
[----:B--2---:R-:W-:Y:S02]  /*d430*/  LEA R40, P3, R49, R0, 0x1 ;  /* 0x0000000031287211 */ /* 0x004fe400078608ff */
[----:B------:R-:W-:Y:S01]  /*d440*/  LEA R47, R55, R49, 0x1 ;  /* 0x00000031372f7211 */ /* 0x000fe200078e08ff */
[----:B----4-:R0:W-:Y:S01]  /*d450*/  STG.E.U16 [R44.64], R60 ;  /* 0x0000003c2c007986 */ /* 0x0101e2000c101504 */
[----:B------:R-:W-:-:S03]  /*d460*/  LEA.HI.X.SX32 R41, R49, R2, 0x1, P3 ;  /* 0x0000000231297211 */ /* 0x000fc600018f0eff */
[----:B------:R2:W-:Y:S01]  /*d470*/  STG.E.U16 [R36.64], R59 ;  /* 0x0000003b24007986 */ /* 0x0005e2000c101504 */
[----:B0-----:R-:W-:Y:S01]  /*d480*/  IMAD R45, R55, 0x2, R47 ;  /* 0x00000002372d7824 */ /* 0x001fe200078e022f */
[----:B--2---:R-:W-:-:S04]  /*d490*/  LEA R36, P3, R47, R0, 0x1 ;  /* 0x000000002f247211 */ /* 0x004fc800078608ff */
[----:B------:R-:W-:Y:S01]  /*d4a0*/  LEA.HI.X.SX32 R37, R47, R2, 0x1, P3 ;  /* 0x000000022f257211 */ /* 0x000fe200018f0eff */
[C---:B------:R-:W-:Y:S01]  /*d4b0*/  IMAD R47, R55.reuse, 0x2, R45 ;  /* 0x00000002372f7824 */ /* 0x040fe200078e022d */
[----:B------:R0:W-:Y:S04]  /*d4c0*/  STG.E.U16 [R40.64], R43 ;  /* 0x0000002b28007986 */ /* 0x0001e8000c101504 */
[----:B------:R-:W-:Y:S01]  /*d4d0*/  LEA R46, R55, R47, 0x1 ;  /* 0x0000002f372e7211 */ /* 0x000fe200078e08ff */
[----:B------:R2:W-:Y:S01]  /*d4e0*/  STG.E.U16 [R36.64], R39 ;  /* 0x0000002724007986 */ /* 0x0005e2000c101504 */
[----:B------:R-:W-:Y:S02]  /*d4f0*/  PRMT R3, R60, 0x7632, R3 ;  /* 0x000076323c037816 */ /* 0x000fe40000000003 */
[----:B0-----:R-:W-:-:S04]  /*d500*/  LEA R40, P3, R45, R0, 0x1 ;  /* 0x000000002d287211 */ /* 0x001fc800078608ff */
[----:B------:R-:W-:Y:S01]  /*d510*/  LEA.HI.X.SX32 R41, R45, R2, 0x1, P3 ;  /* 0x000000022d297211 */ /* 0x000fe200018f0eff */
[----:B------:R-:W-:Y:S01]  /*d520*/  IMAD R45, R55, 0x2, R46 ;  /* 0x00000002372d7824 */ /* 0x000fe200078e022e */
[CC--:B--2---:R-:W-:Y:S02]  /*d530*/  LEA R36, P3, R46.reuse, R0.reuse, 0x1 ;  /* 0x000000002e247211 */ /* 0x0c4fe400078608ff */
[----:B------:R-:W-:Y:S01]  /*d540*/  LEA R38, P4, R47, R0, 0x1 ;  /* 0x000000002f267211 */ /* 0x000fe200078808ff */
[----:B------:R0:W-:Y:S01]  /*d550*/  STG.E.U16 [R40.64], R3 ;  /* 0x0000000328007986 */ /* 0x0001e2000c101504 */
[----:B------:R-:W-:Y:S02]  /*d560*/  LEA.HI.X.SX32 R37, R46, R2, 0x1, P3 ;  /* 0x000000022e257211 */ /* 0x000fe400018f0eff */
[----:B------:R-:W-:Y:S02]  /*d570*/  PRMT R44, R43, 0x7632, R44 ;  /* 0x000076322b2c7816 */ /* 0x000fe4000000002c */
[----:B------:R-:W-:-:S02]  /*d580*/  PRMT R43, R39, 0x7632, R43 ;  /* 0x00007632272b7816 */ /* 0x000fc4000000002b */
[----:B------:R-:W-:Y:S02]  /*d590*/  PRMT R42, R59, 0x7632, R42 ;  /* 0x000076323b2a7816 */ /* 0x000fe4000000002a */
[----:B------:R-:W-:Y:S02]  /*d5a0*/  LEA.HI.X.SX32 R39, R47, R2, 0x1, P4 ;  /* 0x000000022f277211 */ /* 0x000fe400020f0eff */
[----:B0-----:R-:W-:Y:S01]  /*d5b0*/  LEA R40, P3, R45, R0, 0x1 ;  /* 0x000000002d287211 */ /* 0x001fe200078608ff */
[----:B------:R-:W-:-:S03]  /*d5c0*/  IMAD R3, R55, 0x2, R45 ;  /* 0x0000000237037824 */ /* 0x000fc600078e022d */
[----:B------:R-:W-:Y:S02]  /*d5d0*/  LEA.HI.X.SX32 R41, R45, R2, 0x1, P3 ;  /* 0x000000022d297211 */ /* 0x000fe400018f0eff */
[C---:B------:R-:W-:Y:S01]  /*d5e0*/  LEA R45, R55.reuse, R3, 0x1 ;  /* 0x00000003372d7211 */ /* 0x040fe200078e08ff */
[----:B------:R-:W-:Y:S04]  /*d5f0*/  STG.E.U16 [R38.64], R42 ;  /* 0x0000002a26007986 */ /* 0x000fe8000c101504 */
[----:B------:R0:W-:Y:S01]  /*d600*/  STG.E.U16 [R36.64], R44 ;  /* 0x0000002c24007986 */ /* 0x0001e2000c101504 */
[----:B------:R-:W-:-:S03]  /*d610*/  IMAD R47, R55, 0x2, R45 ;  /* 0x00000002372f7824 */ /* 0x000fc600078e022d */
[----:B------:R2:W-:Y:S01]  /*d620*/  STG.E.U16 [R40.64], R43 ;  /* 0x0000002b28007986 */ /* 0x0005e2000c101504 */
[-C--:B0-----:R-:W-:Y:S02]  /*d630*/  LEA R36, P3, R3, R0.reuse, 0x1 ;  /* 0x0000000003247211 */ /* 0x081fe400078608ff */
[----:B------:R-:W-:Y:S02]  /*d640*/  LEA R38, P4, R45, R0, 0x1 ;  /* 0x000000002d267211 */ /* 0x000fe400078808ff */
[----:B------:R-:W-:Y:S01]  /*d650*/  LEA.HI.X.SX32 R37, R3, R2, 0x1, P3 ;  /* 0x0000000203257211 */ /* 0x000fe200018f0eff */
[----:B------:R-:W-:Y:S01]  /*d660*/  IMAD R3, R55, 0x2, R47 ;  /* 0x0000000237037824 */ /* 0x000fe200078e022f */
[----:B--2---:R-:W-:Y:S02]  /*d670*/  LEA R40, P3, R47, R0, 0x1 ;  /* 0x000000002f287211 */ /* 0x004fe400078608ff */
[-C--:B------:R-:W-:Y:S01]  /*d680*/  LEA.HI.X.SX32 R39, R45, R2.reuse, 0x1, P4 ;  /* 0x000000022d277211 */ /* 0x080fe200020f0eff */
[----:B------:R0:W-:Y:S01]  /*d690*/  STG.E.U16 [R36.64], R12 ;  /* 0x0000000c24007986 */ /* 0x0001e2000c101504 */
[----:B------:R-:W-:-:S02]  /*d6a0*/  LEA.HI.X.SX32 R41, R47, R2, 0x1, P3 ;  /* 0x000000022f297211 */ /* 0x000fc400018f0eff */
[----:B------:R-:W-:Y:S02]  /*d6b0*/  LEA R45, R55, R3, 0x1 ;  /* 0x00000003372d7211 */ /* 0x000fe400078e08ff */
[----:B0-----:R-:W-:-:S04]  /*d6c0*/  LEA R36, P3, R3, R0, 0x1 ;  /* 0x0000000003247211 */ /* 0x001fc800078608ff */
[----:B------:R-:W-:Y:S01]  /*d6d0*/  LEA.HI.X.SX32 R37, R3, R2, 0x1, P3 ;  /* 0x0000000203257211 */ /* 0x000fe200018f0eff */
[C---:B------:R-:W-:Y:S01]  /*d6e0*/  IMAD R3, R55.reuse, 0x2, R45 ;  /* 0x0000000237037824 */ /* 0x040fe200078e022d */
[----:B-1----:R0:W-:Y:S03]  /*d6f0*/  STG.E.U16 [R38.64], R32 ;  /* 0x0000002026007986 */ /* 0x0021e6000c101504 */
[----:B------:R-:W-:Y:S01]  /*d700*/  IMAD R43, R55, 0x2, R3 ;  /* 0x00000002372b7824 */ /* 0x000fe200078e0203 */
[----:B------:R1:W-:Y:S04]  /*d710*/  STG.E.U16 [R40.64], R20 ;  /* 0x0000001428007986 */ /* 0x0003e8000c101504 */
[----:B------:R2:W-:Y:S01]  /*d720*/  STG.E.U16 [R36.64], R28 ;  /* 0x0000001c24007986 */ /* 0x0005e2000c101504 */
[----:B0-----:R-:W-:-:S02]  /*d730*/  LEA R38, P3, R45, R0, 0x1 ;  /* 0x000000002d267211 */ /* 0x001fc400078608ff */
[----:B------:R-:W-:Y:S02]  /*d740*/  PRMT R12, R12, 0x7632, R12 ;  /* 0x000076320c0c7816 */ /* 0x000fe4000000000c */
[----:B-1----:R-:W-:Y:S02]  /*d750*/  LEA R41, R55, R43, 0x1 ;  /* 0x0000002b37297211 */ /* 0x002fe400078e08ff */
[----:B--2---:R-:W-:Y:S02]  /*d760*/  LEA R36, P4, R3, R0, 0x1 ;  /* 0x0000000003247211 */ /* 0x004fe400078808ff */
[-C--:B------:R-:W-:Y:S02]  /*d770*/  LEA.HI.X.SX32 R39, R45, R2.reuse, 0x1, P3 ;  /* 0x000000022d277211 */ /* 0x080fe400018f0eff */
[----:B------:R-:W-:Y:S02]  /*d780*/  LEA.HI.X.SX32 R37, R3, R2, 0x1, P4 ;  /* 0x0000000203257211 */ /* 0x000fe400020f0eff */
[----:B------:R-:W-:Y:S01]  /*d790*/  PRMT R32, R32, 0x7632, R32 ;  /* 0x0000763220207816 */ /* 0x000fe20000000020 */
[C---:B------:R-:W-:Y:S01]  /*d7a0*/  IMAD R45, R55.reuse, 0x2, R41 ;  /* 0x00000002372d7824 */ /* 0x040fe200078e0229 */
[----:B------:R-:W-:Y:S03]  /*d7b0*/  STG.E.U16 [R38.64], R12 ;  /* 0x0000000c26007986 */ /* 0x000fe6000c101504 */
[----:B------:R-:W-:Y:S01]  /*d7c0*/  IMAD R3, R55, 0x2, R45 ;  /* 0x0000000237037824 */ /* 0x000fe200078e022d */
[----:B------:R0:W-:Y:S02]  /*d7d0*/  STG.E.U16 [R36.64], R32 ;  /* 0x0000002024007986 */ /* 0x0001e4000c101504 */
[----:B0-----:R-:W-:-:S04]  /*d7e0*/  LEA R36, P3, R43, R0, 0x1 ;  /* 0x000000002b247211 */ /* 0x001fc800078608ff */
[----:B------:R-:W-:Y:S02]  /*d7f0*/  LEA.HI.X.SX32 R37, R43, R2, 0x1, P3 ;  /* 0x000000022b257211 */ /* 0x000fe400018f0eff */
[----:B------:R-:W-:Y:S02]  /*d800*/  LEA R43, R55, R3, 0x1 ;  /* 0x00000003372b7211 */ /* 0x000fe400078e08ff */
[----:B------:R-:W-:-:S03]  /*d810*/  LEA R38, P3, R45, R0, 0x1 ;  /* 0x000000002d267211 */ /* 0x000fc600078608ff */
[----:B------:R-:W-:Y:S01]  /*d820*/  IMAD R49, R55, 0x2, R43 ;  /* 0x0000000237317824 */ /* 0x000fe200078e022b */
[----:B------:R-:W-:Y:S02]  /*d830*/  LEA R40, P4, R41, R0, 0x1 ;  /* 0x0000000029287211 */ /* 0x000fe400078808ff */
[-C--:B------:R-:W-:Y:S01]  /*d840*/  LEA.HI.X.SX32 R39, R45, R2.reuse, 0x1, P3 ;  /* 0x000000022d277211 */ /* 0x080fe200018f0eff */
[----:B------:R-:W-:Y:S01]  /*d850*/  IMAD R45, R55, 0x2, R49 ;  /* 0x00000002372d7824 */ /* 0x000fe200078e0231 */
[----:B------:R-:W-:Y:S02]  /*d860*/  PRMT R20, R20, 0x7632, R20 ;  /* 0x0000763214147816 */ /* 0x000fe40000000014 */
[----:B------:R-:W-:Y:S02]  /*d870*/  PRMT R28, R28, 0x7632, R28 ;  /* 0x000076321c1c7816 */ /* 0x000fe4000000001c */
[----:B------:R-:W-:Y:S02]  /*d880*/  LEA.HI.X.SX32 R41, R41, R2, 0x1, P4 ;  /* 0x0000000229297211 */ /* 0x000fe400020f0eff */
[C---:B------:R-:W-:Y:S01]  /*d890*/  LEA R47, R55.reuse, R45, 0x1 ;  /* 0x0000002d372f7211 */ /* 0x040fe200078e08ff */
[----:B------:R0:W-:Y:S04]  /*d8a0*/  STG.E.U16 [R36.64], R20 ;  /* 0x0000001424007986 */ /* 0x0001e8000c101504 */
[----:B------:R1:W-:Y:S01]  /*d8b0*/  STG.E.U16 [R40.64], R28 ;  /* 0x0000001c28007986 */ /* 0x0003e2000c101504 */
[----:B------:R-:W-:Y:S01]  /*d8c0*/  IMAD R32, R55, 0x2, R47 ;  /* 0x0000000237207824 */ /* 0x000fe200078e022f */
[----:B0-----:R-:W-:-:S02]  /*d8d0*/  LEA R36, P3, R3, R0, 0x1 ;  /* 0x0000000003247211 */ /* 0x001fc400078608ff */
[----:B-1----:R-:W-:Y:S02]  /*d8e0*/  LEA R40, P4, R43, R0, 0x1 ;  /* 0x000000002b287211 */ /* 0x002fe400078808ff */
[-C--:B------:R-:W-:Y:S02]  /*d8f0*/  LEA.HI.X.SX32 R37, R3, R2.reuse, 0x1, P3 ;  /* 0x0000000203257211 */ /* 0x080fe400018f0eff */
[----:B------:R-:W-:Y:S01]  /*d900*/  LEA.HI.X.SX32 R41, R43, R2, 0x1, P4 ;  /* 0x000000022b297211 */ /* 0x000fe200020f0eff */
[----:B------:R-:W-:Y:S01]  /*d910*/  IMAD R43, R55, 0x2, R32 ;  /* 0x00000002372b7824 */ /* 0x000fe200078e0220 */
[----:B------:R0:W-:Y:S04]  /*d920*/  STG.E.U16 [R38.64], R13 ;  /* 0x0000000d26007986 */ /* 0x0001e8000c101504 */
[----:B------:R-:W-:Y:S04]  /*d930*/  STG.E.U16 [R36.64], R33 ;  /* 0x0000002124007986 */ /* 0x000fe8000c101504 */
[----:B------:R1:W-:Y:S01]  /*d940*/  STG.E.U16 [R40.64], R21 ;  /* 0x0000001528007986 */ /* 0x0003e2000c101504 */
[----:B0-----:R-:W-:-:S04]  /*d950*/  LEA R38, P3, R49, R0, 0x1 ;  /* 0x0000000031267211 */ /* 0x001fc800078608ff */
[----:B------:R-:W-:Y:S02]  /*d960*/  LEA.HI.X.SX32 R39, R49, R2, 0x1, P3 ;  /* 0x0000000231277211 */ /* 0x000fe400018f0eff */
[----:B-1----:R-:W-:-:S03]  /*d970*/  LEA R40, R55, R43, 0x1 ;  /* 0x0000002b37287211 */ /* 0x002fc600078e08ff */
[----:B------:R0:W-:Y:S02]  /*d980*/  STG.E.U16 [R38.64], R29 ;  /* 0x0000001d26007986 */ /* 0x0001e4000c101504 */
[----:B------:R-:W-:Y:S01]  /*d990*/  IMAD R3, R55, 0x2, R40 ;  /* 0x0000000237037824 */ /* 0x000fe200078e0228 */
[----:B------:R-:W-:Y:S02]  /*d9a0*/  LEA R36, P3, R45, R0, 0x1 ;  /* 0x000000002d247211 */ /* 0x000fe400078608ff */
[----:B------:R-:W-:Y:S01]  /*d9b0*/  PRMT R41, R13, 0x7632, R41 ;  /* 0x000076320d297816 */ /* 0x000fe20000000029 */
[----:B0-----:R-:W-:Y:S01]  /*d9c0*/  IMAD R39, R55, 0x2, R3 ;  /* 0x0000000237277824 */ /* 0x001fe200078e0203 */
[----:B------:R-:W-:Y:S02]  /*d9d0*/  LEA.HI.X.SX32 R37, R45, R2, 0x1, P3 ;  /* 0x000000022d257211 */ /* 0x000fe400018f0eff */
[----:B------:R-:W-:Y:S02]  /*d9e0*/  LEA R12, P4, R47, R0, 0x1 ;  /* 0x000000002f0c7211 */ /* 0x000fe400078808ff */
[----:B------:R-:W-:Y:S01]  /*d9f0*/  LEA R42, R55, R39, 0x1 ;  /* 0x00000027372a7211 */ /* 0x000fe200078e08ff */
[----:B------:R0:W-:Y:S01]  /*da00*/  STG.E.U16 [R36.64], R41 ;  /* 0x0000002924007986 */ /* 0x0001e2000c101504 */
[----:B------:R-:W-:-:S02]  /*da10*/  LEA.HI.X.SX32 R13, R47, R2, 0x1, P4 ;  /* 0x000000022f0d7211 */ /* 0x000fc400020f0eff */
[----:B------:R-:W-:Y:S02]  /*da20*/  PRMT R33, R33, 0x7632, R33 ;  /* 0x0000763221217816 */ /* 0x000fe40000000021 */
[----:B------:R-:W-:Y:S01]  /*da30*/  LEA R20, P3, R32, R0, 0x1 ;  /* 0x0000000020147211 */ /* 0x000fe200078608ff */
[C---:B0-----:R-:W-:Y:S02]  /*da40*/  IMAD R36, R55.reuse, 0x2, R42 ;  /* 0x0000000237247824 */ /* 0x041fe400078e022a */
[----:B------:R0:W-:Y:S02]  /*da50*/  STG.E.U16 [R12.64], R33 ;  /* 0x000000210c007986 */ /* 0x0001e4000c101504 */
[----:B------:R-:W-:-:S05]  /*da60*/  IMAD R37, R55, 0x2, R36 ;  /* 0x0000000237257824 */ /* 0x000fca00078e0224 */
[----:B------:R-:W-:Y:S02]  /*da70*/  LEA R38, R55, R37, 0x1 ;  /* 0x0000002537267211 */ /* 0x000fe400078e08ff */
[----:B0-----:R-:W-:Y:S02]  /*da80*/  PRMT R13, R21, 0x7632, R13 ;  /* 0x00007632150d7816 */ /* 0x001fe4000000000d */
[----:B------:R-:W-:Y:S02]  /*da90*/  LEA.HI.X.SX32 R21, R32, R2, 0x1, P3 ;  /* 0x0000000220157211 */ /* 0x000fe400018f0eff */
[----:B------:R-:W-:-:S03]  /*daa0*/  LEA R12, P3, R40, R0, 0x1 ;  /* 0x00000000280c7211 */ /* 0x000fc600078608ff */
[----:B------:R0:W-:Y:S01]  /*dab0*/  STG.E.U16 [R20.64], R13 ;  /* 0x0000000d14007986 */ /* 0x0001e2000c101504 */
[----:B------:R-:W-:Y:S02]  /*dac0*/  LEA R28, P4, R43, R0, 0x1 ;  /* 0x000000002b1c7211 */ /* 0x000fe400078808ff */
[----:B------:R-:W-:Y:S02]  /*dad0*/  PRMT R44, R29, 0x7632, R44 ;  /* 0x000076321d2c7816 */ /* 0x000fe4000000002c */
[-C--:B------:R-:W-:Y:S01]  /*dae0*/  LEA.HI.X.SX32 R29, R43, R2.reuse, 0x1, P4 ;  /* 0x000000022b1d7211 */ /* 0x080fe200020f0eff */
[----:B0-----:R-:W-:Y:S01]  /*daf0*/  IMAD R20, R55, 0x2, R38 ;  /* 0x0000000237147824 */ /* 0x001fe200078e0226 */
[----:B------:R-:W-:Y:S02]  /*db00*/  LEA.HI.X.SX32 R13, R40, R2, 0x1, P3 ;  /* 0x00000002280d7211 */ /* 0x000fe400018f0eff */
[----:B------:R-:W-:Y:S01]  /*db10*/  LEA R32, P3, R3, R0, 0x1 ;  /* 0x0000000003207211 */ /* 0x000fe200078608ff */
[----:B------:R-:W-:-:S03]  /*db20*/  IMAD R40, R55, 0x2, R20 ;  /* 0x0000000237287824 */ /* 0x000fc600078e0214 */
[----:B------:R-:W-:Y:S02]  /*db30*/  LEA.HI.X.SX32 R33, R3, R2, 0x1, P3 ;  /* 0x0000000203217211 */ /* 0x000fe400018f0eff */
[C---:B------:R-:W-:Y:S01]  /*db40*/  LEA R3, R55.reuse, R40, 0x1 ;  /* 0x0000002837037211 */ /* 0x040fe200078e08ff */
[----:B------:R0:W-:Y:S04]  /*db50*/  STG.E.U16 [R28.64], R44 ;  /* 0x0000002c1c007986 */ /* 0x0001e8000c101504 */
[----:B------:R1:W-:Y:S01]  /*db60*/  STG.E.U16 [R12.64], R14 ;  /* 0x0000000e0c007986 */ /* 0x0003e2000c101504 */
[----:B------:R-:W-:Y:S01]  /*db70*/  IMAD R41, R55, 0x2, R3 ;  /* 0x0000000237297824 */ /* 0x000fe200078e0203 */
[-C--:B0-----:R-:W-:Y:S02]  /*db80*/  LEA R28, P4, R39, R0.reuse, 0x1 ;  /* 0x00000000271c7211 */ /* 0x081fe400078808ff */
[----:B-1----:R-:W-:-:S04]  /*db90*/  LEA R12, P3, R42, R0, 0x1 ;  /* 0x000000002a0c7211 */ /* 0x002fc800078608ff */
[-C--:B------:R-:W-:Y:S01]  /*dba0*/  LEA.HI.X.SX32 R13, R42, R2.reuse, 0x1, P3 ;  /* 0x000000022a0d7211 */ /* 0x080fe200018f0eff */
[----:B------:R-:W-:Y:S01]  /*dbb0*/  IMAD R42, R55, 0x2, R41 ;  /* 0x00000002372a7824 */ /* 0x000fe200078e0229 */
[----:B------:R-:W-:Y:S01]  /*dbc0*/  LEA.HI.X.SX32 R29, R39, R2, 0x1, P4 ;  /* 0x00000002271d7211 */ /* 0x000fe200020f0eff */
[----:B------:R-:W-:Y:S03]  /*dbd0*/  STG.E.U16 [R32.64], R34 ;  /* 0x0000002220007986 */ /* 0x000fe6000c101504 */
[C---:B------:R-:W-:Y:S01]  /*dbe0*/  LEA R46, R55.reuse, R42, 0x1 ;  /* 0x0000002a372e7211 */ /* 0x040fe200078e08ff */
[----:B------:R0:W-:Y:S04]  /*dbf0*/  STG.E.U16 [R28.64], R22 ;  /* 0x000000161c007986 */ /* 0x0001e8000c101504 */
[----:B------:R-:W-:Y:S01]  /*dc00*/  IMAD R21, R55, 0x2, R46 ;  /* 0x0000000237157824 */ /* 0x000fe200078e022e */
[----:B------:R1:W-:Y:S01]  /*dc10*/  STG.E.U16 [R12.64], R30 ;  /* 0x0000001e0c007986 */ /* 0x0003e2000c101504 */
[----:B0-----:R-:W-:-:S04]  /*dc20*/  LEA R28, P3, R36, R0, 0x1 ;  /* 0x00000000241c7211 */ /* 0x001fc800078608ff */
[----:B------:R-:W-:Y:S01]  /*dc30*/  LEA.HI.X.SX32 R29, R36, R2, 0x1, P3 ;  /* 0x00000002241d7211 */ /* 0x000fe200018f0eff */
[----:B------:R-:W-:Y:S01]  /*dc40*/  IMAD R36, R55, 0x2, R21 ;  /* 0x0000000237247824 */ /* 0x000fe200078e0215 */
[----:B-1----:R-:W-:Y:S02]  /*dc50*/  LEA R12, P3, R37, R0, 0x1 ;  /* 0x00000000250c7211 */ /* 0x002fe400078608ff */
[----:B------:R-:W-:Y:S02]  /*dc60*/  PRMT R33, R34, 0x7632, R33 ;  /* 0x0000763222217816 */ /* 0x000fe40000000021 */
[----:B------:R-:W-:Y:S02]  /*dc70*/  LEA R34, R55, R36, 0x1 ;  /* 0x0000002437227211 */ /* 0x000fe400078e08ff */
[----:B------:R-:W-:Y:S02]  /*dc80*/  PRMT R14, R14, 0x7632, R14 ;  /* 0x000076320e0e7816 */ /* 0x000fe4000000000e */
[----:B------:R-:W-:Y:S01]  /*dc90*/  LEA.HI.X.SX32 R13, R37, R2, 0x1, P3 ;  /* 0x00000002250d7211 */ /* 0x000fe200018f0eff */
[C---:B------:R-:W-:Y:S01]  /*dca0*/  IMAD R37, R55.reuse, 0x2, R34 ;  /* 0x0000000237257824 */ /* 0x040fe200078e0222 */
[----:B------:R-:W-:Y:S01]  /*dcb0*/  LEA R32, P3, R38, R0, 0x1 ;  /* 0x0000000026207211 */ /* 0x000fe200078608ff */
[----:B------:R-:W-:Y:S02]  /*dcc0*/  STG.E.U16 [R28.64], R14 ;  /* 0x0000000e1c007986 */ /* 0x000fe4000c101504 */
[----:B------:R-:W-:-:S02]  /*dcd0*/  IMAD R39, R55, 0x2, R37 ;  /* 0x0000000237277824 */ /* 0x000fc400078e0225 */
[----:B------:R0:W-:Y:S02]  /*dce0*/  STG.E.U16 [R12.64], R33 ;  /* 0x000000210c007986 */ /* 0x0001e4000c101504 */
[----:B0-----:R-:W-:Y:S02]  /*dcf0*/  LEA.HI.X.SX32 R33, R38, R2, 0x1, P3 ;  /* 0x0000000226217211 */ /* 0x001fe400018f0eff */
[----:B------:R-:W-:-:S04]  /*dd00*/  LEA R12, P3, R20, R0, 0x1 ;  /* 0x00000000140c7211 */ /* 0x000fc800078608ff */
[----:B------:R-:W-:Y:S02]  /*dd10*/  LEA.HI.X.SX32 R13, R20, R2, 0x1, P3 ;  /* 0x00000002140d7211 */ /* 0x000fe400018f0eff */
[----:B------:R-:W-:Y:S02]  /*dd20*/  LEA R20, R55, R39, 0x1 ;  /* 0x0000002737147211 */ /* 0x000fe400078e08ff */
[----:B------:R-:W-:-:S03]  /*dd30*/  PRMT R22, R22, 0x7632, R22 ;  /* 0x0000763216167816 */ /* 0x000fc60000000016 */
[C---:B------:R-:W-:Y:S01]  /*dd40*/  IMAD R38, R55.reuse, 0x2, R20 ;  /* 0x0000000237267824 */ /* 0x040fe200078e0214 */
[----:B------:R-:W-:Y:S02]  /*dd50*/  PRMT R45, R30, 0x7632, R45 ;  /* 0x000076321e2d7816 */ /* 0x000fe4000000002d */
[C---:B------:R-:W-:Y:S01]  /*dd60*/  LEA R28, P3, R40.reuse, R0, 0x1 ;  /* 0x00000000281c7211 */ /* 0x040fe200078608ff */
[C---:B------:R-:W-:Y:S01]  /*dd70*/  IMAD R30, R55.reuse, 0x2, R38 ;  /* 0x00000002371e7824 */ /* 0x040fe200078e0226 */
[----:B------:R0:W-:Y:S02]  /*dd80*/  STG.E.U16 [R32.64], R22 ;  /* 0x0000001620007986 */ /* 0x0001e4000c101504 */
[----:B------:R-:W-:Y:S02]  /*dd90*/  LEA.HI.X.SX32 R29, R40, R2, 0x1, P3 ;  /* 0x00000002281d7211 */ /* 0x000fe400018f0eff */
[----:B------:R1:W-:Y:S01]  /*dda0*/  STG.E.U16 [R12.64], R45 ;  /* 0x0000002d0c007986 */ /* 0x0003e2000c101504 */
[----:B0-----:R-:W-:-:S02]  /*ddb0*/  LEA R32, R55, R30, 0x1 ;  /* 0x0000001e37207211 */ /* 0x001fc400078e08ff */
[----:B-1----:R-:W-:-:S04]  /*ddc0*/  LEA R12, P3, R3, R0, 0x1 ;  /* 0x00000000030c7211 */ /* 0x002fc800078608ff */
[----:B------:R-:W-:Y:S01]  /*ddd0*/  LEA.HI.X.SX32 R13, R3, R2, 0x1, P3 ;  /* 0x00000002030d7211 */ /* 0x000fe200018f0eff */
[----:B------:R-:W-:Y:S01]  /*dde0*/  IMAD R3, R55, 0x2, R32 ;  /* 0x0000000237037824 */ /* 0x000fe200078e0220 */
[----:B------:R-:W-:-:S03]  /*ddf0*/  LEA R40, P3, R41, R0, 0x1 ;  /* 0x0000000029287211 */ /* 0x000fc600078608ff */
[----:B------:R-:W-:Y:S01]  /*de00*/  IMAD R14, R55, 0x2, R3 ;  /* 0x00000002370e7824 */ /* 0x000fe200078e0203 */
[----:B------:R-:W-:Y:S01]  /*de10*/  STG.E.U16 [R28.64], R15 ;  /* 0x0000000f1c007986 */ /* 0x000fe2000c101504 */
[----:B------:R-:W-:-:S03]  /*de20*/  LEA.HI.X.SX32 R41, R41, R2, 0x1, P3 ;  /* 0x0000000229297211 */ /* 0x000fc600018f0eff */
[----:B------:R0:W-:Y:S01]  /*de30*/  STG.E.U16 [R12.64], R35 ;  /* 0x000000230c007986 */ /* 0x0001e2000c101504 */
[----:B------:R-:W-:-:S03]  /*de40*/  LEA R33, R55, R14, 0x1 ;  /* 0x0000000e37217211 */ /* 0x000fc600078e08ff */
[----:B------:R1:W-:Y:S01]  /*de50*/  STG.E.U16 [R40.64], R23 ;  /* 0x0000001728007986 */ /* 0x0003e2000c101504 */
[----:B0-----:R-:W-:-:S04]  /*de60*/  LEA R12, P3, R42, R0, 0x1 ;  /* 0x000000002a0c7211 */ /* 0x001fc800078608ff */
[----:B------:R-:W-:Y:S01]  /*de70*/  LEA.HI.X.SX32 R13, R42, R2, 0x1, P3 ;  /* 0x000000022a0d7211 */ /* 0x000fe200018f0eff */
[----:B------:R-:W-:-:S04]  /*de80*/  IMAD R42, R55, 0x2, R33 ;  /* 0x00000002372a7824 */ /* 0x000fc800078e0221 */
[----:B-1----:R-:W-:Y:S01]  /*de90*/  IMAD R40, R55, 0x2, R42 ;  /* 0x0000000237287824 */ /* 0x002fe200078e022a */
[----:B------:R-:W-:-:S04]  /*dea0*/  LEA R28, P3, R46, R0, 0x1 ;  /* 0x000000002e1c7211 */ /* 0x000fc800078608ff */
[----:B------:R-:W-:Y:S02]  /*deb0*/  LEA R41, R55, R40, 0x1 ;  /* 0x0000002837297211 */ /* 0x000fe400078e08ff */
[----:B------:R-:W-:Y:S02]  /*dec0*/  PRMT R44, R15, 0x7632, R44 ;  /* 0x000076320f2c7816 */ /* 0x000fe4000000002c */
[----:B------:R-:W-:Y:S01]  /*ded0*/  LEA.HI.X.SX32 R29, R46, R2, 0x1, P3 ;  /* 0x000000022e1d7211 */ /* 0x000fe200018f0eff */
[----:B------:R-:W-:Y:S01]  /*dee0*/  IMAD R15, R55, 0x2, R41 ;  /* 0x00000002370f7824 */ /* 0x000fe200078e0229 */
[----:B------:R-:W-:Y:S01]  /*def0*/  LEA R22, P3, R21, R0, 0x1 ;  /* 0x0000000015167211 */ /* 0x000fe200078608ff */
[----:B------:R0:W-:Y:S01]  /*df00*/  STG.E.U16 [R12.64], R31 ;  /* 0x0000001f0c007986 */ /* 0x0001e2000c101504 */
[----:B------:R-:W-:Y:S02]  /*df10*/  PRMT R45, R23, 0x7632, R45 ;  /* 0x00007632172d7816 */ /* 0x000fe4000000002d */
[----:B------:R-:W-:Y:S01]  /*df20*/  LEA.HI.X.SX32 R23, R21, R2, 0x1, P3 ;  /* 0x0000000215177211 */ /* 0x000fe200018f0eff */
[----:B------:R1:W-:Y:S01]  /*df30*/  STG.E.U16 [R28.64], R44 ;  /* 0x0000002c1c007986 */ /* 0x0003e2000c101504 */
[----:B------:R-:W-:Y:S01]  /*df40*/  IMAD R21, R55, 0x2, R15 ;  /* 0x0000000237157824 */ /* 0x000fe200078e020f */
[----:B------:R-:W-:-:S02]  /*df50*/  PRMT R43, R35, 0x7632, R43 ;  /* 0x00007632232b7816 */ /* 0x000fc4000000002b */
[-C--:B0-----:R-:W-:Y:S02]  /*df60*/  LEA R12, P4, R36, R0.reuse, 0x1 ;  /* 0x00000000240c7211 */ /* 0x081fe400078808ff */
[----:B-1----:R-:W-:-:S04]  /*df70*/  LEA R28, P3, R34, R0, 0x1 ;  /* 0x00000000221c7211 */ /* 0x002fc800078608ff */
[-C--:B------:R-:W-:Y:S02]  /*df80*/  LEA.HI.X.SX32 R29, R34, R2.reuse, 0x1, P3 ;  /* 0x00000002221d7211 */ /* 0x080fe400018f0eff */
[----:B------:R-:W-:Y:S02]  /*df90*/  LEA R34, R55, R21, 0x1 ;  /* 0x0000001537227211 */ /* 0x000fe400078e08ff */
[----:B------:R-:W-:Y:S02]  /*dfa0*/  LEA.HI.X.SX32 R13, R36, R2, 0x1, P4 ;  /* 0x00000002240d7211 */ /* 0x000fe400020f0eff */
[----:B------:R-:W-:Y:S01]  /*dfb0*/  PRMT R35, R31, 0x7632, R35 ;  /* 0x000076321f237816 */ /* 0x000fe20000000023 */
[----:B------:R-:W-:Y:S01]  /*dfc0*/  IMAD R36, R55, 0x2, R34 ;  /* 0x0000000237247824 */ /* 0x000fe200078e0222 */
[----:B------:R-:W-:Y:S04]  /*dfd0*/  STG.E.U16 [R22.64], R43 ;  /* 0x0000002b16007986 */ /* 0x000fe8000c101504 */
[----:B------:R0:W-:Y:S04]  /*dfe0*/  STG.E.U16 [R12.64], R45 ;  /* 0x0000002d0c007986 */ /* 0x0001e8000c101504 */
[----:B------:R1:W-:Y:S01]  /*dff0*/  STG.E.U16 [R28.64], R35 ;  /* 0x000000231c007986 */ /* 0x0003e2000c101504 */
[----:B0-----:R-:W-:Y:S01]  /*e000*/  LEA R12, P3, R37, R0, 0x1 ;  /* 0x00000000250c7211 */ /* 0x001fe200078608ff */
[----:B-1----:R-:W-:-:S03]  /*e010*/  IMAD R35, R55, 0x2, R36 ;  /* 0x0000000237237824 */ /* 0x002fc600078e0224 */
[----:B------:R-:W-:Y:S02]  /*e020*/  LEA.HI.X.SX32 R13, R37, R2, 0x1, P3 ;  /* 0x00000002250d7211 */ /* 0x000fe400018f0eff */
[C---:B------:R-:W-:Y:S02]  /*e030*/  LEA R28, P3, R20.reuse, R0, 0x1 ;  /* 0x00000000141c7211 */ /* 0x040fe400078608ff */
[----:B------:R-:W-:Y:S02]  /*e040*/  LEA R37, R55, R35, 0x1 ;  /* 0x0000002337257211 */ /* 0x000fe400078e08ff */
[----:B------:R-:W-:-:S03]  /*e050*/  LEA.HI.X.SX32 R29, R20, R2, 0x1, P3 ;  /* 0x00000002141d7211 */ /* 0x000fc600018f0eff */
[----:B------:R-:W-:Y:S01]  /*e060*/  IMAD R20, R55, 0x2, R37 ;  /* 0x0000000237147824 */ /* 0x000fe200078e0225 */
[----:B------:R-:W-:-:S03]  /*e070*/  LEA R22, P4, R39, R0, 0x1 ;  /* 0x0000000027167211 */ /* 0x000fc600078808ff */
[----:B------:R-:W-:Y:S01]  /*e080*/  IMAD R45, R55, 0x2, R20 ;  /* 0x00000002372d7824 */ /* 0x000fe200078e0214 */
[----:B------:R0:W-:Y:S01]  /*e090*/  STG.E.U16 [R12.64], R4 ;  /* 0x000000040c007986 */ /* 0x0001e2000c101504 */
[----:B------:R-:W-:-:S03]  /*e0a0*/  LEA.HI.X.SX32 R23, R39, R2, 0x1, P4 ;  /* 0x0000000227177211 */ /* 0x000fc600020f0eff */
[----:B------:R-:W-:Y:S02]  /*e0b0*/  LEA R49, R55, R45, 0x1 ;  /* 0x0000002d37317211 */ /* 0x000fe400078e08ff */
[----:B0-----:R-:W-:-:S03]  /*e0c0*/  LEA R12, P3, R38, R0, 0x1 ;  /* 0x00000000260c7211 */ /* 0x001fc600078608ff */
[----:B------:R-:W-:Y:S01]  /*e0d0*/  IMAD R48, R55, 0x2, R49 ;  /* 0x0000000237307824 */ /* 0x000fe200078e0231 */
[----:B------:R-:W-:Y:S01]  /*e0e0*/  LEA.HI.X.SX32 R13, R38, R2, 0x1, P3 ;  /* 0x00000002260d7211 */ /* 0x000fe200018f0eff */
[----:B------:R0:W-:Y:S04]  /*e0f0*/  STG.E.U16 [R22.64], R8 ;  /* 0x0000000816007986 */ /* 0x0001e8000c101504 */
[----:B------:R-:W-:Y:S04]  /*e100*/  STG.E.U16 [R28.64], R24 ;  /* 0x000000181c007986 */ /* 0x000fe8000c101504 */
[----:B------:R1:W-:Y:S01]  /*e110*/  STG.E.U16 [R12.64], R16 ;  /* 0x000000100c007986 */ /* 0x0003e2000c101504 */
[----:B0-----:R-:W-:-:S04]  /*e120*/  LEA R22, P3, R30, R0, 0x1 ;  /* 0x000000001e167211 */ /* 0x001fc800078608ff */
[----:B------:R-:W-:Y:S01]  /*e130*/  LEA.HI.X.SX32 R23, R30, R2, 0x1, P3 ;  /* 0x000000021e177211 */ /* 0x000fe200018f0eff */
[C---:B-1----:R-:W-:Y:S01]  /*e140*/  IMAD R13, R55.reuse, 0x2, R48 ;  /* 0x00000002370d7824 */ /* 0x042fe200078e0230 */
[----:B------:R-:W-:Y:S02]  /*e150*/  PRMT R29, R4, 0x7632, R29 ;  /* 0x00007632041d7816 */ /* 0x000fe4000000001d */
[C---:B------:R-:W-:Y:S02]  /*e160*/  LEA R30, P3, R32.reuse, R0, 0x1 ;  /* 0x00000000201e7211 */ /* 0x040fe400078608ff */
[----:B------:R-:W-:Y:S01]  /*e170*/  LEA R12, R55, R13, 0x1 ;  /* 0x0000000d370c7211 */ /* 0x000fe200078e08ff */
[----:B------:R0:W-:Y:S01]  /*e180*/  STG.E.U16 [R22.64], R29 ;  /* 0x0000001d16007986 */ /* 0x0001e2000c101504 */
[----:B------:R-:W-:Y:S02]  /*e190*/  LEA.HI.X.SX32 R31, R32, R2, 0x1, P3 ;  /* 0x00000002201f7211 */ /* 0x000fe400018f0eff */
[----:B------:R-:W-:-:S02]  /*e1a0*/  PRMT R8, R8, 0x7632, R8 ;  /* 0x0000763208087816 */ /* 0x000fc40000000008 */
[----:B------:R-:W-:-:S03]  /*e1b0*/  LEA R28, P3, R3, R0, 0x1 ;  /* 0x00000000031c7211 */ /* 0x000fc600078608ff */
[----:B------:R1:W-:Y:S01]  /*e1c0*/  STG.E.U16 [R30.64], R8 ;  /* 0x000000081e007986 */ /* 0x0003e2000c101504 */
[----:B0-----:R-:W-:Y:S01]  /*e1d0*/  IMAD R23, R55, 0x2, R12 ;  /* 0x0000000237177824 */ /* 0x001fe200078e020c */
[----:B------:R-:W-:Y:S02]  /*e1e0*/  LEA.HI.X.SX32 R29, R3, R2, 0x1, P3 ;  /* 0x00000002031d7211 */ /* 0x000fe400018f0eff */
[----:B------:R-:W-:Y:S01]  /*e1f0*/  LEA R38, P3, R14, R0, 0x1 ;  /* 0x000000000e267211 */ /* 0x000fe200078608ff */
[----:B-1----:R-:W-:Y:S01]  /*e200*/  IMAD R31, R55, 0x2, R23 ;  /* 0x00000002371f7824 */ /* 0x002fe200078e0217 */
[----:B------:R-:W-:-:S04]  /*e210*/  PRMT R24, R24, 0x7632, R24 ;  /* 0x0000763218187816 */ /* 0x000fc80000000018 */
[----:B------:R-:W-:Y:S02]  /*e220*/  LEA R3, R55, R31, 0x1 ;  /* 0x0000001f37037211 */ /* 0x000fe400078e08ff */
[----:B------:R-:W-:Y:S02]  /*e230*/  LEA R32, P4, R33, R0, 0x1 ;  /* 0x0000000021207211 */ /* 0x000fe400078808ff */
[-C--:B------:R-:W-:Y:S01]  /*e240*/  LEA.HI.X.SX32 R39, R14, R2.reuse, 0x1, P3 ;  /* 0x000000020e277211 */ /* 0x080fe200018f0eff */
[----:B------:R-:W-:Y:S01]  /*e250*/  IMAD R14, R55, 0x2, R3 ;  /* 0x00000002370e7824 */ /* 0x000fe200078e0203 */
[----:B------:R-:W-:Y:S01]  /*e260*/  PRMT R16, R16, 0x7632, R16 ;  /* 0x0000763210107816 */ /* 0x000fe20000000010 */
[----:B------:R0:W-:Y:S01]  /*e270*/  STG.E.U16 [R28.64], R24 ;  /* 0x000000181c007986 */ /* 0x0001e2000c101504 */
[----:B------:R-:W-:Y:S01]  /*e280*/  LEA.HI.X.SX32 R33, R33, R2, 0x1, P4 ;  /* 0x0000000221217211 */ /* 0x000fe200020f0eff */
[----:B------:R-:W-:Y:S02]  /*e290*/  IMAD R30, R55, 0x2, R14 ;  /* 0x00000002371e7824 */ /* 0x000fe400078e020e */
[----:B------:R-:W-:Y:S01]  /*e2a0*/  STG.E.U16 [R38.64], R16 ;  /* 0x0000001026007986 */ /* 0x000fe2000c101504 */
[----:B------:R-:W-:-:S03]  /*e2b0*/  LEA R58, P4, R41, R0, 0x1 ;  /* 0x00000000293a7211 */ /* 0x000fc600078808ff */
[----:B------:R1:W-:Y:S01]  /*e2c0*/  STG.E.U16 [R32.64], R5 ;  /* 0x0000000520007986 */ /* 0x0003e2000c101504 */
[C---:B0-----:R-:W-:Y:S02]  /*e2d0*/  LEA R28, P3, R42.reuse, R0, 0x1 ;  /* 0x000000002a1c7211 */ /* 0x041fe400078608ff */
[----:B------:R-:W-:Y:S02]  /*e2e0*/  LEA R22, R55, R30, 0x1 ;  /* 0x0000001e37167211 */ /* 0x000fe400078e08ff */
[----:B------:R-:W-:Y:S02]  /*e2f0*/  LEA.HI.X.SX32 R29, R42, R2, 0x1, P3 ;  /* 0x000000022a1d7211 */ /* 0x000fe400018f0eff */
[C---:B-1----:R-:W-:Y:S02]  /*e300*/  LEA R32, P3, R40.reuse, R0, 0x1 ;  /* 0x0000000028207211 */ /* 0x042fe400078608ff */
[-C--:B------:R-:W-:Y:S02]  /*e310*/  LEA.HI.X.SX32 R59, R41, R2.reuse, 0x1, P4 ;  /* 0x00000002293b7211 */ /* 0x080fe400020f0eff */
[----:B------:R-:W-:Y:S01]  /*e320*/  LEA.HI.X.SX32 R33, R40, R2, 0x1, P3 ;  /* 0x0000000228217211 */ /* 0x000fe200018f0eff */
[----:B------:R-:W-:Y:S01]  /*e330*/  IMAD R4, R55, 0x2, R22 ;  /* 0x0000000237047824 */ /* 0x000fe200078e0216 */
[----:B------:R-:W-:-:S02]  /*e340*/  LEA R40, P4, R21, R0, 0x1 ;  /* 0x0000000015287211 */ /* 0x000fc400078808ff */
[CC--:B------:R-:W-:Y:S01]  /*e350*/  LEA R46, P5, R34.reuse, R0.reuse, 0x1 ;  /* 0x00000000222e7211 */ /* 0x0c0fe200078a08ff */
[----:B------:R-:W-:Y:S01]  /*e360*/  IMAD R8, R55, 0x2, R4 ;  /* 0x0000000237087824 */ /* 0x000fe200078e0204 */
[----:B------:R-:W-:Y:S02]  /*e370*/  LEA R56, P3, R15, R0, 0x1 ;  /* 0x000000000f387211 */ /* 0x000fe400078608ff */
[-C--:B------:R-:W-:Y:S02]  /*e380*/  LEA.HI.X.SX32 R41, R21, R2.reuse, 0x1, P4 ;  /* 0x0000000215297211 */ /* 0x080fe400020f0eff */
[----:B------:R-:W-:Y:S02]  /*e390*/  LEA.HI.X.SX32 R47, R34, R2, 0x1, P5 ;  /* 0x00000002222f7211 */ /* 0x000fe400028f0eff */
[-C--:B------:R-:W-:Y:S02]  /*e3a0*/  LEA R38, P4, R35, R0.reuse, 0x1 ;  /* 0x0000000023267211 */ /* 0x080fe400078808ff */
[----:B------:R-:W-:Y:S01]  /*e3b0*/  LEA R34, P5, R37, R0, 0x1 ;  /* 0x0000000025227211 */ /* 0x000fe200078a08ff */
[----:B------:R0:W-:Y:S01]  /*e3c0*/  STG.E.U16 [R28.64], R9 ;  /* 0x000000091c007986 */ /* 0x0001e2000c101504 */
[----:B------:R-:W-:-:S02]  /*e3d0*/  LEA.HI.X.SX32 R57, R15, R2, 0x1, P3 ;  /* 0x000000020f397211 */ /* 0x000fc400018f0eff */
[C---:B------:R-:W-:Y:S02]  /*e3e0*/  LEA R42, P3, R36.reuse, R0, 0x1 ;  /* 0x00000000242a7211 */ /* 0x040fe400078608ff */
[-C--:B------:R-:W-:Y:S02]  /*e3f0*/  LEA.HI.X.SX32 R39, R35, R2.reuse, 0x1, P4 ;  /* 0x0000000223277211 */ /* 0x080fe400020f0eff */
[----:B------:R-:W-:Y:S02]  /*e400*/  LEA.HI.X.SX32 R35, R37, R2, 0x1, P5 ;  /* 0x0000000225237211 */ /* 0x000fe400028f0eff */
[----:B------:R-:W-:Y:S02]  /*e410*/  LEA R50, P5, R49, R0, 0x1 ;  /* 0x0000000031327211 */ /* 0x000fe400078a08ff */
[----:B0-----:R-:W-:Y:S02]  /*e420*/  LEA R29, R55, R8, 0x1 ;  /* 0x00000008371d7211 */ /* 0x001fe400078e08ff */
[----:B------:R-:W-:-:S02]  /*e430*/  LEA.HI.X.SX32 R43, R36, R2, 0x1, P3 ;  /* 0x00000002242b7211 */ /* 0x000fc400018f0eff */
[CC--:B------:R-:W-:Y:S01]  /*e440*/  LEA R36, P3, R20.reuse, R0.reuse, 0x1 ;  /* 0x0000000014247211 */ /* 0x0c0fe200078608ff */
[----:B------:R-:W-:Y:S01]  /*e450*/  IMAD R15, R55, 0x2, R29 ;  /* 0x00000002370f7824 */ /* 0x000fe200078e021d */
[----:B------:R-:W-:Y:S02]  /*e460*/  LEA R44, P4, R45, R0, 0x1 ;  /* 0x000000002d2c7211 */ /* 0x000fe400078808ff */
[-C--:B------:R-:W-:Y:S01]  /*e470*/  LEA.HI.X.SX32 R51, R49, R2.reuse, 0x1, P5 ;  /* 0x0000000231337211 */ /* 0x080fe200028f0eff */
[----:B------:R-:W-:Y:S01]  /*e480*/  IMAD R21, R55, 0x2, R15 ;  /* 0x0000000237157824 */ /* 0x000fe200078e020f */
[-C--:B------:R-:W-:Y:S02]  /*e490*/  LEA.HI.X.SX32 R37, R20, R2.reuse, 0x1, P3 ;  /* 0x0000000214257211 */ /* 0x080fe400018f0eff */
[----:B------:R-:W-:Y:S01]  /*e4a0*/  LEA.HI.X.SX32 R45, R45, R2, 0x1, P4 ;  /* 0x000000022d2d7211 */ /* 0x000fe200020f0eff */
[----:B------:R0:W-:Y:S01]  /*e4b0*/  STL.64 [R1+0x100], R50 ;  /* 0x0001003201007387 */ /* 0x0001e20000100a00 */
[----:B------:R-:W-:-:S02]  /*e4c0*/  LEA R60, P3, R48, R0, 0x1 ;  /* 0x00000000303c7211 */ /* 0x000fc400078608ff */
[----:B------:R-:W-:Y:S02]  /*e4d0*/  LEA R52, P4, R13, R0, 0x1 ;  /* 0x000000000d347211 */ /* 0x000fe400078808ff */
[-C--:B------:R-:W-:Y:S02]  /*e4e0*/  LEA.HI.X.SX32 R61, R48, R2.reuse, 0x1, P3 ;  /* 0x00000002303d7211 */ /* 0x080fe400018f0eff */
[----:B------:R-:W-:Y:S02]  /*e4f0*/  LEA R28, R55, R21, 0x1 ;  /* 0x00000015371c7211 */ /* 0x000fe400078e08ff */
[----:B------:R-:W-:Y:S02]  /*e500*/  LEA.HI.X.SX32 R53, R13, R2, 0x1, P4 ;  /* 0x000000020d357211 */ /* 0x000fe400020f0eff */
[C---:B0-----:R-:W-:Y:S01]  /*e510*/  LEA R50, P5, R12.reuse, R0, 0x1 ;  /* 0x000000000c327211 */ /* 0x041fe200078a08ff */
[----:B------:R-:W-:Y:S03]  /*e520*/  STL.64 [R1+0xf8], R60 ;  /* 0x0000f83c01007387 */ /* 0x000fe60000100a00 */
[----:B------:R-:W-:Y:S01]  /*e530*/  LEA.HI.X.SX32 R51, R12, R2, 0x1, P5 ;  /* 0x000000020c337211 */ /* 0x000fe200028f0eff */
[----:B------:R-:W-:Y:S01]  /*e540*/  IMAD R16, R55, 0x2, R28 ;  /* 0x0000000237107824 */ /* 0x000fe200078e021c */
[----:B------:R0:W-:Y:S01]  /*e550*/  STL.64 [R1+0xf0], R52 ;  /* 0x0000f03401007387 */ /* 0x0001e20000100a00 */
[----:B------:R-:W-:-:S03]  /*e560*/  LEA R48, P5, R3, R0, 0x1 ;  /* 0x0000000003307211 */ /* 0x000fc600078a08ff */
[----:B------:R1:W-:Y:S01]  /*e570*/  STL.64 [R1+0xe8], R50 ;  /* 0x0000e83201007387 */ /* 0x0003e20000100a00 */
[----:B------:R-:W-:Y:S01]  /*e580*/  IMAD R24, R55, 0x2, R16 ;  /* 0x0000000237187824 */ /* 0x000fe200078e0210 */
[----:B------:R-:W-:Y:S02]  /*e590*/  LEA.HI.X.SX32 R49, R3, R2, 0x1, P5 ;  /* 0x0000000203317211 */ /* 0x000fe400028f0eff */
[-C--:B0-----:R-:W-:Y:S02]  /*e5a0*/  LEA R52, P3, R23, R0.reuse, 0x1 ;  /* 0x0000000017347211 */ /* 0x081fe400078608ff */
[----:B-1----:R-:W-:Y:S02]  /*e5b0*/  LEA R50, P4, R31, R0, 0x1 ;  /* 0x000000001f327211 */ /* 0x002fe400078808ff */
[-C--:B------:R-:W-:Y:S02]  /*e5c0*/  LEA.HI.X.SX32 R53, R23, R2.reuse, 0x1, P3 ;  /* 0x0000000217357211 */ /* 0x080fe400018f0eff */
[----:B------:R-:W-:-:S02]  /*e5d0*/  LEA.HI.X.SX32 R51, R31, R2, 0x1, P4 ;  /* 0x000000021f337211 */ /* 0x000fc400020f0eff */
[C---:B------:R-:W-:Y:S01]  /*e5e0*/  LEA R20, R55.reuse, R24, 0x1 ;  /* 0x0000001837147211 */ /* 0x040fe200078e08ff */
[----:B------:R0:W-:Y:S04]  /*e5f0*/  STL.64 [R1+0xe0], R52 ;  /* 0x0000e03401007387 */ /* 0x0001e80000100a00 */
[----:B------:R1:W-:Y:S01]  /*e600*/  STL.64 [R1+0xd8], R50 ;  /* 0x0000d83201007387 */ /* 0x0003e20000100a00 */
[----:B------:R-:W-:-:S03]  /*e610*/  IMAD R12, R55, 0x2, R20 ;  /* 0x00000002370c7824 */ /* 0x000fc600078e0214 */
[----:B------:R2:W-:Y:S01]  /*e620*/  STL.64 [R1+0xd0], R48 ;  /* 0x0000d03001007387 */ /* 0x0005e20000100a00 */
[-C--:B0-----:R-:W-:Y:S02]  /*e630*/  LEA R52, P3, R14, R0.reuse, 0x1 ;  /* 0x000000000e347211 */ /* 0x081fe400078608ff */
[----:B-1----:R-:W-:Y:S02]  /*e640*/  LEA R50, P4, R30, R0, 0x1 ;  /* 0x000000001e327211 */ /* 0x002fe400078808ff */
[----:B------:R-:W-:Y:S02]  /*e650*/  LEA.HI.X.SX32 R53, R14, R2, 0x1, P3 ;  /* 0x000000020e357211 */ /* 0x000fe400018f0eff */
[----:B--2---:R-:W-:Y:S02]  /*e660*/  LEA R48, P5, R22, R0, 0x1 ;  /* 0x0000000016307211 */ /* 0x004fe400078a08ff */
[-C--:B------:R-:W-:Y:S01]  /*e670*/  LEA.HI.X.SX32 R51, R30, R2.reuse, 0x1, P4 ;  /* 0x000000021e337211 */ /* 0x080fe200020f0eff */
[----:B------:R-:W-:Y:S01]  /*e680*/  IMAD R13, R55, 0x2, R12 ;  /* 0x00000002370d7824 */ /* 0x000fe200078e020c */
[----:B------:R-:W-:Y:S01]  /*e690*/  LEA.HI.X.SX32 R49, R22, R2, 0x1, P5 ;  /* 0x0000000216317211 */ /* 0x000fe200028f0eff */
[----:B------:R-:W-:Y:S01]  /*e6a0*/  STL.64 [R1+0xc8], R52 ;  /* 0x0000c83401007387 */ /* 0x000fe20000100a00 */
[----:B------:R-:W-:-:S03]  /*e6b0*/  LEA R30, P5, R29, R0, 0x1 ;  /* 0x000000001d1e7211 */ /* 0x000fc600078a08ff */
[----:B------:R0:W-:Y:S01]  /*e6c0*/  STL.64 [R1+0xc0], R50 ;  /* 0x0000c03201007387 */ /* 0x0001e20000100a00 */
[----:B------:R-:W-:-:S03]  /*e6d0*/  LEA R23, R55, R13, 0x1 ;  /* 0x0000000d37177211 */ /* 0x000fc600078e08ff */
[----:B------:R1:W-:Y:S01]  /*e6e0*/  STL.64 [R1+0xb8], R48 ;  /* 0x0000b83001007387 */ /* 0x0003e20000100a00 */
[----:B------:R-:W-:Y:S01]  /*e6f0*/  LEA.HI.X.SX32 R31, R29, R2, 0x1, P5 ;  /* 0x000000021d1f7211 */ /* 0x000fe200028f0eff */
[C---:B------:R-:W-:Y:S01]  /*e700*/  IMAD R3, R55.reuse, 0x2, R23 ;  /* 0x0000000237037824 */ /* 0x040fe200078e0217 */
[-C--:B0-----:R-:W-:Y:S02]  /*e710*/  LEA R50, P3, R4, R0.reuse, 0x1 ;  /* 0x0000000004327211 */ /* 0x081fe400078608ff */
[----:B-1----:R-:W-:Y:S02]  /*e720*/  LEA R48, P4, R8, R0, 0x1 ;  /* 0x0000000008307211 */ /* 0x002fe400078808ff */
[-C--:B------:R-:W-:Y:S02]  /*e730*/  LEA.HI.X.SX32 R51, R4, R2.reuse, 0x1, P3 ;  /* 0x0000000204337211 */ /* 0x080fe400018f0eff */
[----:B------:R-:W-:Y:S01]  /*e740*/  LEA.HI.X.SX32 R49, R8, R2, 0x1, P4 ;  /* 0x0000000208317211 */ /* 0x000fe200020f0eff */
[----:B------:R-:W-:-:S02]  /*e750*/  IMAD R14, R55, 0x2, R3 ;  /* 0x00000002370e7824 */ /* 0x000fc400078e0203 */
[----:B------:R0:W-:Y:S04]  /*e760*/  STL.64 [R1+0xb0], R50 ;  /* 0x0000b03201007387 */ /* 0x0001e80000100a00 */
[----:B------:R1:W-:Y:S04]  /*e770*/  STL.64 [R1+0xa8], R48 ;  /* 0x0000a83001007387 */ /* 0x0003e80000100a00 */
[----:B------:R2:W-:Y:S01]  /*e780*/  STL.64 [R1+0xa0], R30 ;  /* 0x0000a01e01007387 */ /* 0x0005e20000100a00 */
[-C--:B0-----:R-:W-:Y:S02]  /*e790*/  LEA R50, P3, R15, R0.reuse, 0x1 ;  /* 0x000000000f327211 */ /* 0x081fe400078608ff */
[----:B-1----:R-:W-:-:S02]  /*e7a0*/  LEA R48, P4, R21, R0, 0x1 ;  /* 0x0000000015307211 */ /* 0x002fc400078808ff */
[----:B------:R-:W-:Y:S02]  /*e7b0*/  LEA.HI.X.SX32 R51, R15, R2, 0x1, P3 ;  /* 0x000000020f337211 */ /* 0x000fe400018f0eff */
[C---:B--2---:R-:W-:Y:S02]  /*e7c0*/  LEA R30, P5, R28.reuse, R0, 0x1 ;  /* 0x000000001c1e7211 */ /* 0x044fe400078a08ff */
[----:B------:R-:W-:Y:S02]  /*e7d0*/  LEA R22, R55, R14, 0x1 ;  /* 0x0000000e37167211 */ /* 0x000fe400078e08ff */
[-C--:B------:R-:W-:Y:S02]  /*e7e0*/  LEA.HI.X.SX32 R49, R21, R2.reuse, 0x1, P4 ;  /* 0x0000000215317211 */ /* 0x080fe400020f0eff */
[----:B------:R-:W-:Y:S01]  /*e7f0*/  LEA.HI.X.SX32 R31, R28, R2, 0x1, P5 ;  /* 0x000000021c1f7211 */ /* 0x000fe200028f0eff */
[----:B------:R0:W-:Y:S01]  /*e800*/  STL.64 [R1+0x98], R50 ;  /* 0x0000983201007387 */ /* 0x0001e20000100a00 */
[----:B------:R-:W-:-:S03]  /*e810*/  IMAD R4, R55, 0x2, R22 ;  /* 0x0000000237047824 */ /* 0x000fc600078e0216 */
[----:B------:R1:W-:Y:S01]  /*e820*/  STL.64 [R1+0x90], R48 ;  /* 0x0000903001007387 */ /* 0x0003e20000100a00 */
[----:B------:R-:W-:-:S03]  /*e830*/  IMAD R8, R55, 0x2, R4 ;  /* 0x0000000237087824 */ /* 0x000fc600078e0204 */
[----:B------:R2:W-:Y:S01]  /*e840*/  STL.64 [R1+0x88], R30 ;  /* 0x0000881e01007387 */ /* 0x0005e20000100a00 */
[-C--:B0-----:R-:W-:Y:S02]  /*e850*/  LEA R50, P3, R16, R0.reuse, 0x1 ;  /* 0x0000000010327211 */ /* 0x081fe400078608ff */
[----:B-1----:R-:W-:Y:S02]  /*e860*/  LEA R48, P4, R24, R0, 0x1 ;  /* 0x0000000018307211 */ /* 0x002fe400078808ff */
[----:B------:R-:W-:Y:S02]  /*e870*/  LEA.HI.X.SX32 R51, R16, R2, 0x1, P3 ;  /* 0x0000000210337211 */ /* 0x000fe400018f0eff */
[----:B--2---:R-:W-:Y:S02]  /*e880*/  LEA R30, P5, R20, R0, 0x1 ;  /* 0x00000000141e7211 */ /* 0x004fe400078a08ff */
[-C--:B------:R-:W-:Y:S02]  /*e890*/  LEA.HI.X.SX32 R49, R24, R2.reuse, 0x1, P4 ;  /* 0x0000000218317211 */ /* 0x080fe400020f0eff */
[----:B------:R-:W-:Y:S01]  /*e8a0*/  LEA.HI.X.SX32 R31, R20, R2, 0x1, P5 ;  /* 0x00000002141f7211 */ /* 0x000fe200028f0eff */
[----:B------:R-:W-:Y:S01]  /*e8b0*/  STL.64 [R1+0x80], R50 ;  /* 0x0000803201007387 */ /* 0x000fe20000100a00 */
[----:B------:R-:W-:-:S03]  /*e8c0*/  LEA R21, R55, R8, 0x1 ;  /* 0x0000000837157211 */ /* 0x000fc600078e08ff */
[----:B------:R0:W-:Y:S01]  /*e8d0*/  STL.64 [R1+0x78], R48 ;  /* 0x0000783001007387 */ /* 0x0001e20000100a00 */
[----:B------:R-:W-:-:S03]  /*e8e0*/  LEA R28, P5, R23, R0, 0x1 ;  /* 0x00000000171c7211 */ /* 0x000fc600078a08ff */
[----:B------:R1:W-:Y:S01]  /*e8f0*/  STL.64 [R1+0x70], R30 ;  /* 0x0000701e01007387 */ /* 0x0003e20000100a00 */
[----:B------:R-:W-:Y:S01]  /*e900*/  IMAD R15, R55, 0x2, R21 ;  /* 0x00000002370f7824 */ /* 0x000fe200078e0215 */
[----:B------:R-:W-:Y:S02]  /*e910*/  LEA.HI.X.SX32 R29, R23, R2, 0x1, P5 ;  /* 0x00000002171d7211 */ /* 0x000fe400028f0eff */
[CC--:B0-----:R-:W-:Y:S02]  /*e920*/  LEA R48, P3, R12.reuse, R0.reuse, 0x1 ;  /* 0x000000000c307211 */ /* 0x0c1fe400078608ff */
[C---:B-1----:R-:W-:Y:S02]  /*e930*/  LEA R30, P4, R13.reuse, R0, 0x1 ;  /* 0x000000000d1e7211 */ /* 0x042fe400078808ff */
[-C--:B------:R-:W-:Y:S02]  /*e940*/  LEA.HI.X.SX32 R49, R12, R2.reuse, 0x1, P3 ;  /* 0x000000020c317211 */ /* 0x080fe400018f0eff */
[----:B------:R-:W-:Y:S01]  /*e950*/  LEA.HI.X.SX32 R31, R13, R2, 0x1, P4 ;  /* 0x000000020d1f7211 */ /* 0x000fe200020f0eff */
[----:B------:R-:W-:-:S02]  /*e960*/  IMAD R16, R55, 0x2, R15 ;  /* 0x0000000237107824 */ /* 0x000fc400078e020f */
[----:B------:R0:W-:Y:S04]  /*e970*/  STL.64 [R1+0x68], R48 ;  /* 0x0000683001007387 */ /* 0x0001e80000100a00 */
[----:B------:R1:W-:Y:S01]  /*e980*/  STL.64 [R1+0x60], R30 ;  /* 0x0000601e01007387 */ /* 0x0003e20000100a00 */
[----:B------:R-:W-:-:S03]  /*e990*/  LEA R20, R55, R16, 0x1 ;  /* 0x0000001037147211 */ /* 0x000fc600078e08ff */
[----:B------:R2:W-:Y:S01]  /*e9a0*/  STL.64 [R1+0x58], R28 ;  /* 0x0000581c01007387 */ /* 0x0005e20000100a00 */
[CC--:B0-----:R-:W-:Y:S02]  /*e9b0*/  LEA R48, P3, R3.reuse, R0.reuse, 0x1 ;  /* 0x0000000003307211 */ /* 0x0c1fe400078608ff */
[----:B-1----:R-:W-:Y:S02]  /*e9c0*/  LEA R30, P4, R14, R0, 0x1 ;  /* 0x000000000e1e7211 */ /* 0x002fe400078808ff */
[----:B------:R-:W-:Y:S02]  /*e9d0*/  LEA.HI.X.SX32 R49, R3, R2, 0x1, P3 ;  /* 0x0000000203317211 */ /* 0x000fe400018f0eff */
[----:B--2---:R-:W-:Y:S02]  /*e9e0*/  LEA R28, P5, R22, R0, 0x1 ;  /* 0x00000000161c7211 */ /* 0x004fe400078a08ff */
[-C--:B------:R-:W-:Y:S01]  /*e9f0*/  LEA.HI.X.SX32 R31, R14, R2.reuse, 0x1, P4 ;  /* 0x000000020e1f7211 */ /* 0x080fe200020f0eff */
[C---:B------:R-:W-:Y:S01]  /*ea00*/  IMAD R12, R55.reuse, 0x2, R20 ;  /* 0x00000002370c7824 */ /* 0x040fe200078e0214 */
[----:B------:R-:W-:Y:S01]  /*ea10*/  LEA.HI.X.SX32 R29, R22, R2, 0x1, P5 ;  /* 0x00000002161d7211 */ /* 0x000fe200028f0eff */
[----:B------:R0:W-:Y:S02]  /*ea20*/  STL.64 [R1+0x50], R48 ;  /* 0x0000503001007387 */ /* 0x0001e40000100a00 */
[----:B------:R-:W-:-:S02]  /*ea30*/  IMAD R13, R55, 0x2, R12 ;  /* 0x00000002370d7824 */ /* 0x000fc400078e020c */
[----:B------:R1:W-:Y:S04]  /*ea40*/  STL.64 [R1+0x48], R30 ;  /* 0x0000481e01007387 */ /* 0x0003e80000100a00 */
[----:B------:R2:W-:Y:S01]  /*ea50*/  STL.64 [R1+0x40], R28 ;  /* 0x0000401c01007387 */ /* 0x0005e20000100a00 */
[-C--:B0-----:R-:W-:Y:S02]  /*ea60*/  LEA R48, P3, R4, R0.reuse, 0x1 ;  /* 0x0000000004307211 */ /* 0x081fe400078608ff */
[----:B-1----:R-:W-:Y:S02]  /*ea70*/  LEA R30, P4, R8, R0, 0x1 ;  /* 0x00000000081e7211 */ /* 0x002fe400078808ff */
[----:B------:R-:W-:Y:S02]  /*ea80*/  LEA.HI.X.SX32 R49, R4, R2, 0x1, P3 ;  /* 0x0000000204317211 */ /* 0x000fe400018f0eff */
[----:B--2---:R-:W-:-:S02]  /*ea90*/  LEA R28, P5, R21, R0, 0x1 ;  /* 0x00000000151c7211 */ /* 0x004fc400078a08ff */
[-C--:B------:R-:W-:Y:S02]  /*eaa0*/  LEA.HI.X.SX32 R31, R8, R2.reuse, 0x1, P4 ;  /* 0x00000002081f7211 */ /* 0x080fe400020f0eff */
[----:B------:R-:W-:Y:S02]  /*eab0*/  LEA R14, R55, R13, 0x1 ;  /* 0x0000000d370e7211 */ /* 0x000fe400078e08ff */
[----:B------:R-:W-:Y:S01]  /*eac0*/  LEA.HI.X.SX32 R29, R21, R2, 0x1, P5 ;  /* 0x00000002151d7211 */ /* 0x000fe200028f0eff */
[----:B------:R-:W-:Y:S01]  /*ead0*/  STL.64 [R1+0x38], R48 ;  /* 0x0000383001007387 */ /* 0x000fe20000100a00 */
[C---:B------:R-:W-:Y:S01]  /*eae0*/  LEA R22, P5, R20.reuse, R0, 0x1 ;  /* 0x0000000014167211 */ /* 0x040fe200078a08ff */
[----:B------:R-:W-:Y:S02]  /*eaf0*/  IMAD R3, R55, 0x2, R14 ;  /* 0x0000000237037824 */ /* 0x000fe400078e020e */
[----:B------:R0:W-:Y:S01]  /*eb00*/  STL.64 [R1+0x30], R30 ;  /* 0x0000301e01007387 */ /* 0x0001e20000100a00 */
[----:B------:R-:W-:-:S03]  /*eb10*/  LEA.HI.X.SX32 R23, R20, R2, 0x1, P5 ;  /* 0x0000000214177211 */ /* 0x000fc600028f0eff */
[----:B------:R1:W-:Y:S01]  /*eb20*/  STL.64 [R1+0x28], R28 ;  /* 0x0000281c01007387 */ /* 0x0003e20000100a00 */
[-C--:B------:R-:W-:Y:S01]  /*eb30*/  LEA R60, P5, R14, R0.reuse, 0x1 ;  /* 0x000000000e3c7211 */ /* 0x080fe200078a08ff */
[----:B------:R-:W-:Y:S01]  /*eb40*/  IMAD R4, R55, 0x2, R3 ;  /* 0x0000000237047824 */ /* 0x000fe200078e0203 */
[CC--:B0-----:R-:W-:Y:S02]  /*eb50*/  LEA R30, P3, R15.reuse, R0.reuse, 0x1 ;  /* 0x000000000f1e7211 */ /* 0x0c1fe400078608ff */
[C---:B-1----:R-:W-:Y:S02]  /*eb60*/  LEA R28, P4, R16.reuse, R0, 0x1 ;  /* 0x00000000101c7211 */ /* 0x042fe400078808ff */
[-C--:B------:R-:W-:Y:S02]  /*eb70*/  LEA.HI.X.SX32 R31, R15, R2.reuse, 0x1, P3 ;  /* 0x000000020f1f7211 */ /* 0x080fe400018f0eff */
[-C--:B------:R-:W-:Y:S02]  /*eb80*/  LEA.HI.X.SX32 R29, R16, R2.reuse, 0x1, P4 ;  /* 0x00000002101d7211 */ /* 0x080fe400020f0eff */
[----:B------:R-:W-:Y:S01]  /*eb90*/  LEA.HI.X.SX32 R61, R14, R2, 0x1, P5 ;  /* 0x000000020e3d7211 */ /* 0x000fe200028f0eff */
[----:B------:R0:W-:Y:S01]  /*eba0*/  STL.64 [R1+0x10], R22 ;  /* 0x0000101601007387 */ /* 0x0001e20000100a00 */
[----:B------:R-:W-:-:S03]  /*ebb0*/  LEA R8, R55, R4, 0x1 ;  /* 0x0000000437087211 */ /* 0x000fc600078e08ff */
[----:B------:R1:W-:Y:S04]  /*ebc0*/  STL.64 [R1+0x20], R30 ;  /* 0x0000201e01007387 */ /* 0x0003e80000100a00 */
[----:B------:R-:W-:Y:S04]  /*ebd0*/  STL.64 [R1+0x18], R28 ;  /* 0x0000181c01007387 */ /* 0x000fe80000100a00 */
[----:B------:R2:W-:Y:S01]  /*ebe0*/  STL.64 [R1+0x418], R60 ;  /* 0x0004183c01007387 */ /* 0x0005e20000100a00 */
[----:B0-----:R-:W-:Y:S01]  /*ebf0*/  IMAD R23, R55, 0x2, R8 ;  /* 0x0000000237177824 */ /* 0x001fe200078e0208 */
[----:B-1----:R-:W-:-:S03]  /*ec00*/  LEA R30, P3, R12, R0, 0x1 ;  /* 0x000000000c1e7211 */ /* 0x002fc600078608ff */
[C---:B------:R-:W-:Y:S01]  /*ec10*/  IMAD R24, R55.reuse, 0x2, R23 ;  /* 0x0000000237187824 */ /* 0x040fe200078e0217 */
[----:B--2---:R-:W0:Y:S01]  /*ec20*/  S2R R61, SR_TID.X ;  /* 0x00000000003d7919 */ /* 0x004e220000002100 */
[----:B------:R-:W-:Y:S02]  /*ec30*/  LEA.HI.X.SX32 R31, R12, R2, 0x1, P3 ;  /* 0x000000020c1f7211 */ /* 0x000fe400018f0eff */
[C---:B------:R-:W-:Y:S02]  /*ec40*/  LEA R20, P5, R8.reuse, R0, 0x1 ;  /* 0x0000000008147211 */ /* 0x040fe400078a08ff */
[----:B------:R-:W-:Y:S01]  /*ec50*/  LEA R16, R55, R24, 0x1 ;  /* 0x0000001837107211 */ /* 0x000fe200078e08ff */
[----:B------:R1:W-:Y:S01]  /*ec60*/  STL.64 [R1+0x8], R30 ;  /* 0x0000081e01007387 */ /* 0x0003e20000100a00 */
[----:B------:R-:W-:-:S03]  /*ec70*/  LEA.HI.X.SX32 R21, R8, R2, 0x1, P5 ;  /* 0x0000000208157211 */ /* 0x000fc600028f0eff */
[----:B------:R-:W-:Y:S01]  /*ec80*/  IMAD R49, R55, 0x2, R16 ;  /* 0x0000000237317824 */ /* 0x000fe200078e0210 */
[----:B-1----:R-:W-:-:S04]  /*ec90*/  LEA R30, P5, R16, R0, 0x1 ;  /* 0x00000000101e7211 */ /* 0x002fc800078a08ff */
[----:B------:R-:W-:Y:S02]  /*eca0*/  LEA.HI.X.SX32 R31, R16, R2, 0x1, P5 ;  /* 0x00000002101f7211 */ /* 0x000fe400028f0eff */
[----:B------:R-:W1:Y:S01]  /*ecb0*/  S2R R16, SR_TID.X ;  /* 0x0000000000107919 */ /* 0x000e620000002100 */
[----:B------:R-:W-:Y:S02]  /*ecc0*/  LEA R28, P4, R13, R0, 0x1 ;  /* 0x000000000d1c7211 */ /* 0x000fe400078808ff */
[C---:B0-----:R-:W-:Y:S01]  /*ecd0*/  LOP3.LUT R60, R61.reuse, 0x1ff, RZ, 0xc0, !PT ;  /* 0x000001ff3d3c7812 */ /* 0x041fe200078ec0ff */
[----:B------:R-:W-:Y:S01]  /*ece0*/  IMAD.SHL.U32 R61, R61, 0x1000, RZ ;  /* 0x000010003d3d7824 */ /* 0x000fe200078e00ff */
[----:B------:R-:W-:Y:S02]  /*ecf0*/  LEA.HI.X.SX32 R29, R13, R2, 0x1, P4 ;  /* 0x000000020d1d7211 */ /* 0x000fe400020f0eff */
[-C--:B------:R-:W-:Y:S01]  /*ed00*/  LEA R12, P3, R3, R0.reuse, 0x1 ;  /* 0x00000000030c7211 */ /* 0x080fe200078608ff */
[----:B------:R0:W-:Y:S01]  /*ed10*/  STG.E.U16 [R32.64], R25 ;  /* 0x0000001920007986 */ /* 0x0001e2000c101504 */
[----:B------:R-:W-:-:S02]  /*ed20*/  LEA R14, P4, R4, R0, 0x1 ;  /* 0x00000000040e7211 */ /* 0x000fc400078808ff */
[----:B------:R-:W-:Y:S01]  /*ed30*/  PRMT R5, R5, 0x7632, R5 ;  /* 0x0000763205057816 */ /* 0x000fe20000000005 */
[----:B------:R2:W-:Y:S01]  /*ed40*/  STG.E.U16 [R58.64], R17 ;  /* 0x000000113a007986 */ /* 0x0005e2000c101504 */
[----:B------:R-:W-:Y:S02]  /*ed50*/  PRMT R9, R9, 0x7632, R9 ;  /* 0x0000763209097816 */ /* 0x000fe40000000009 */
[----:B------:R-:W-:Y:S01]  /*ed60*/  LOP3.LUT R61, R61, 0x6000, RZ, 0xc0, !PT ;  /* 0x000060003d3d7812 */ /* 0x000fe200078ec0ff */
[----:B------:R3:W-:Y:S01]  /*ed70*/  STL.64 [R1], R28 ;  /* 0x0000001c01007387 */ /* 0x0007e20000100a00 */
[-C--:B------:R-:W-:Y:S02]  /*ed80*/  LEA.HI.X.SX32 R13, R3, R2.reuse, 0x1, P3 ;  /* 0x00000002030d7211 */ /* 0x080fe400018f0eff */
[----:B0-----:R-:W-:Y:S01]  /*ed90*/  PRMT R25, R25, 0x7632, R25 ;  /* 0x0000763219197816 */ /* 0x001fe20000000019 */
[----:B------:R-:W-:Y:S01]  /*eda0*/  STG.E.U16 [R56.64], R5 ;  /* 0x0000000538007986 */ /* 0x000fe2000c101504 */
[----:B------:R-:W-:-:S02]  /*edb0*/  LEA.HI.X.SX32 R15, R4, R2, 0x1, P4 ;  /* 0x00000002040f7211 */ /* 0x000fc400020f0eff */
[----:B--2---:R-:W-:Y:S02]  /*edc0*/  PRMT R17, R17, 0x7632, R17 ;  /* 0x0000763211117816 */ /* 0x004fe40000000011 */
[CC--:B------:R-:W-:Y:S01]  /*edd0*/  LEA R22, P3, R23.reuse, R0.reuse, 0x1 ;  /* 0x0000000017167211 */ /* 0x0c0fe200078608ff */
[----:B------:R-:W-:Y:S01]  /*ede0*/  STG.E.U16 [R40.64], R9 ;  /* 0x0000000928007986 */ /* 0x000fe2000c101504 */
[----:B---3--:R-:W-:Y:S02]  /*edf0*/  LEA R28, P4, R24, R0, 0x1 ;  /* 0x00000000181c7211 */ /* 0x008fe400078808ff */
[----:B------:R-:W-:Y:S01]  /*ee00*/  LEA R61, R60, R61, 0x4 ;  /* 0x0000003d3c3d7211 */ /* 0x000fe200078e20ff */
[----:B------:R-:W-:Y:S01]  /*ee10*/  STG.E.U16 [R46.64], R25 ;  /* 0x000000192e007986 */ /* 0x000fe2000c101504 */
[-C--:B------:R-:W-:Y:S02]  /*ee20*/  LEA.HI.X.SX32 R23, R23, R2.reuse, 0x1, P3 ;  /* 0x0000000217177211 */ /* 0x080fe400018f0eff */
[----:B------:R-:W-:Y:S01]  /*ee30*/  LEA.HI.X.SX32 R29, R24, R2, 0x1, P4 ;  /* 0x00000002181d7211 */ /* 0x000fe200020f0eff */
[----:B------:R-:W-:Y:S04]  /*ee40*/  STG.E.U16 [R42.64], R17 ;  /* 0x000000112a007986 */ /* 0x000fe8000c101504 */
[----:B------:R-:W-:Y:S04]  /*ee50*/  STG.E.U16 [R38.64], R6 ;  /* 0x0000000626007986 */ /* 0x000fe8000c101504 */
[----:B------:R-:W-:Y:S04]  /*ee60*/  STL.64 [R1+0x420], R12 ;  /* 0x0004200c01007387 */ /* 0x000fe80000100a00 */
[----:B------:R-:W-:Y:S04]  /*ee70*/  STG.E.U16 [R34.64], R10 ;  /* 0x0000000a22007986 */ /* 0x000fe8000c101504 */
[----:B------:R-:W-:Y:S04]  /*ee80*/  STL.64 [R1+0x428], R14 ;  /* 0x0004280e01007387 */ /* 0x000fe80000100a00 */
[----:B------:R0:W2:Y:S04]  /*ee90*/  LDS.128 R32, [R61] ;  /* 0x000000003d207984 */ /* 0x0000a80000000c00 */
[----:B------:R-:W-:Y:S04]  /*eea0*/  STL.64 [R1+0x430], R20 ;  /* 0x0004301401007387 */ /* 0x000fe80000100a00 */
[----:B0-----:R-:W0:Y:S01]  /*eeb0*/  S2R R61, SR_TID.X ;  /* 0x00000000003d7919 */ /* 0x001e220000002100 */
[----:B-1----:R-:W-:-:S03]  /*eec0*/  IMAD.SHL.U32 R60, R16, 0x1000, RZ ;  /* 0x00001000103c7824 */ /* 0x002fc600078e00ff */
[----:B------:R-:W-:Y:S04]  /*eed0*/  STL.64 [R1+0x438], R22 ;  /* 0x0004381601007387 */ /* 0x000fe80000100a00 */
[----:B------:R-:W-:Y:S01]  /*eee0*/  STL.64 [R1+0x440], R28 ;  /* 0x0004401c01007387 */ /* 0x000fe20000100a00 */
[----:B------:R-:W-:-:S03]  /*eef0*/  IMAD R4, R55, 0x2, R49 ;  /* 0x0000000237047824 */ /* 0x000fc600078e0231 */
[----:B------:R1:W-:Y:S02]  /*ef00*/  STL.64 [R1+0x448], R30 ;  /* 0x0004481e01007387 */ /* 0x0003e40000100a00 */
[----:B------:R-:W-:Y:S02]  /*ef10*/  LEA R3, R55, R4, 0x1 ;  /* 0x0000000437037211 */ /* 0x000fe400078e08ff */
[C---:B-1----:R-:W-:Y:S01]  /*ef20*/  LOP3.LUT R30, R16.reuse, 0x1ff, RZ, 0xc0, !PT ;  /* 0x000001ff101e7812 */ /* 0x042fe200078ec0ff */
[----:B------:R-:W-:Y:S01]  /*ef30*/  IMAD.SHL.U32 R16, R16, 0x1000, RZ ;  /* 0x0000100010107824 */ /* 0x000fe200078e00ff */
[-C--:B------:R-:W-:Y:S01]  /*ef40*/  LEA R48, P3, R49, R0.reuse, 0x1 ;  /* 0x0000000031307211 */ /* 0x080fe200078608ff */
[----:B------:R-:W3:Y:S03]  /*ef50*/  LDL.LU.64 R28, [R1+0x100] ;  /* 0x00010000011c7983 */ /* 0x000ee60000300a00 */
[----:B------:R-:W-:Y:S01]  /*ef60*/  LOP3.LUT R16, R16, 0x6000, RZ, 0xc0, !PT ;  /* 0x0000600010107812 */ /* 0x000fe200078ec0ff */
[----:B------:R-:W-:Y:S01]  /*ef70*/  IMAD R8, R55, 0x2, R3 ;  /* 0x0000000237087824 */ /* 0x000fe200078e0203 */
[----:B------:R-:W-:Y:S01]  /*ef80*/  LEA R50, P4, R4, R0, 0x1 ;  /* 0x0000000004327211 */ /* 0x000fe200078808ff */
[----:B------:R-:W-:Y:S01]  /*ef90*/  STG.E.U16 [R36.64], R26 ;  /* 0x0000001a24007986 */ /* 0x000fe2000c101504 */
[----:B------:R-:W-:-:S02]  /*efa0*/  LEA R16, R30, R16, 0x4 ;  /* 0x000000101e107211 */ /* 0x000fc400078e20ff */
[-C--:B------:R-:W-:Y:S01]  /*efb0*/  LEA R52, P5, R3, R0.reuse, 0x1 ;  /* 0x0000000003347211 */ /* 0x080fe200078a08ff */
[----:B------:R-:W4:Y:S01]  /*efc0*/  LDL.LU.64 R22, [R1+0xf8] ;  /* 0x0000f80001167983 */ /* 0x000f220000300a00 */
[----:B------:R-:W-:Y:S02]  /*efd0*/  LOP3.LUT R16, R16, 0x20, RZ, 0x3c, !PT ;  /* 0x0000002010107812 */ /* 0x000fe400078e3cff */
[----:B------:R-:W-:Y:S01]  /*efe0*/  LEA R54, P6, R8, R0, 0x1 ;  /* 0x0000000008367211 */ /* 0x000fe200078c08ff */
[----:B------:R-:W5:Y:S01]  /*eff0*/  LDL.LU.64 R20, [R1+0xf0] ;  /* 0x0000f00001147983 */ /* 0x000f620000300a00 */
[-C--:B------:R-:W-:Y:S02]  /*f000*/  LEA.HI.X.SX32 R49, R49, R2.reuse, 0x1, P3 ;  /* 0x0000000231317211 */ /* 0x080fe400018f0eff */
[-C--:B------:R-:W-:Y:S01]  /*f010*/  LEA.HI.X.SX32 R51, R4, R2.reuse, 0x1, P4 ;  /* 0x0000000204337211 */ /* 0x080fe200020f0eff */
[----:B------:R0:W1:Y:S01]  /*f020*/  LDS.128 R36, [R16] ;  /* 0x0000000010247984 */ /* 0x0000620000000c00 */
[----:B------:R-:W-:-:S02]  /*f030*/  LEA.HI.X.SX32 R53, R3, R2, 0x1, P5 ;  /* 0x0000000203357211 */ /* 0x000fc400028f0eff */
[----:B------:R-:W-:Y:S01]  /*f040*/  LEA.HI.X.SX32 R55, R8, R2, 0x1, P6 ;  /* 0x0000000208377211 */ /* 0x000fe200030f0eff */
[----:B------:R-:W2:Y:S01]  /*f050*/  LDL.LU.64 R14, [R1+0xe8] ;  /* 0x0000e800010e7983 */ /* 0x000ea20000300a00 */
[C---:B0-----:R-:W-:Y:S01]  /*f060*/  LOP3.LUT R16, R61.reuse, 0x1ff, RZ, 0xc0, !PT ;  /* 0x000001ff3d107812 */ /* 0x041fe200078ec0ff */
[----:B------:R-:W-:Y:S02]  /*f070*/  IMAD.SHL.U32 R61, R61, 0x1000, RZ ;  /* 0x000010003d3d7824 */ /* 0x000fe400078e00ff */
[----:B------:R-:W2:Y:S04]  /*f080*/  LDL.LU.64 R12, [R1+0xe0] ;  /* 0x0000e000010c7983 */ /* 0x000ea80000300a00 */
[----:B------:R-:W-:Y:S01]  /*f090*/  STL.64 [R1+0x450], R48 ;  /* 0x0004503001007387 */ /* 0x000fe20000100a00 */
[----:B------:R-:W-:-:S03]  /*f0a0*/  LOP3.LUT R61, R61, 0x6000, RZ, 0xc0, !PT ;  /* 0x000060003d3d7812 */ /* 0x000fc600078ec0ff */
[----:B------:R-:W-:Y:S04]  /*f0b0*/  STL.64 [R1+0x458], R50 ;  /* 0x0004583201007387 */ /* 0x000fe80000100a00 */
[----:B------:R-:W-:Y:S04]  /*f0c0*/  STL.64 [R1+0x460], R52 ;  /* 0x0004603401007387 */ /* 0x000fe80000100a00 */
[----:B------:R-:W-:Y:S01]  /*f0d0*/  STL.64 [R1+0x468], R54 ;  /* 0x0004683601007387 */ /* 0x000fe20000100a00 */
[----:B------:R-:W-:-:S03]  /*f0e0*/  LEA R61, R16, R61, 0x4 ;  /* 0x0000003d103d7211 */ /* 0x000fc600078e20ff */
[----:B------:R0:W-:Y:S04]  /*f0f0*/  STL.64 [R1+0x470], R24 ;  /* 0x0004701801007387 */ /* 0x0001e80000100a00 */
[----:B------:R-:W2:Y:S04]  /*f100*/  LDL.LU.64 R58, [R1+0xd8] ;  /* 0x0000d800013a7983 */ /* 0x000ea80000300a00 */
[----:B0-----:R-:W2:Y:S04]  /*f110*/  LDL.LU.64 R24, [R1+0xd0] ;  /* 0x0000d00001187983 */ /* 0x001ea80000300a00 */
[----:B------:R-:W2:Y:S01]  /*f120*/  LDL.LU.64 R16, [R1+0xc8] ;  /* 0x0000c80001107983 */ /* 0x000ea20000300a00 */
[----:B------:R-:W-:-:S02]  /*f130*/  LOP3.LUT R60, R60, 0x6000, RZ, 0xc0, !PT ;  /* 0x000060003c3c7812 */ /* 0x000fc400078ec0ff */
[----:B------:R-:W-:Y:S01]  /*f140*/  LOP3.LUT R61, R61, 0x60, RZ, 0x3c, !PT ;  /* 0x000000603d3d7812 */ /* 0x000fe200078e3cff */
[----:B------:R-:W2:Y:S02]  /*f150*/  LDL.LU.64 R54, [R1+0xc0] ;  /* 0x0000c00001367983 */ /* 0x000ea40000300a00 */
[----:B------:R-:W-:Y:S01]  /*f160*/  IMAD R60, R30, 0x10, R60 ;  /* 0x000000101e3c7824 */ /* 0x000fe200078e023c */
[----:B------:R-:W-:Y:S01]  /*f170*/  PRMT R6, R6, 0x7632, R6 ;  /* 0x0000763206067816 */ /* 0x000fe20000000006 */
[----:B------:R0:W-:Y:S03]  /*f180*/  STG.E.U16 [R44.64], R18 ;  /* 0x000000122c007986 */ /* 0x0001e6000c101504 */
[----:B------:R-:W-:Y:S01]  /*f190*/  LOP3.LUT R60, R60, 0x40, RZ, 0x3c, !PT ;  /* 0x000000403c3c7812 */ /* 0x000fe200078e3cff */
[----:B------:R-:W2:Y:S01]  /*f1a0*/  LDL.LU.64 R52, [R1+0xb8] ;  /* 0x0000b80001347983 */ /* 0x000ea20000300a00 */
[----:B------:R-:W-:-:S02]  /*f1b0*/  PRMT R10, R10, 0x7632, R10 ;  /* 0x000076320a0a7816 */ /* 0x000fc4000000000a */
[----:B------:R-:W-:Y:S01]  /*f1c0*/  PRMT R26, R26, 0x7632, R26 ;  /* 0x000076321a1a7816 */ /* 0x000fe2000000001a */
[----:B------:R-:W1:Y:S04]  /*f1d0*/  LDS.128 R40, [R60] ;  /* 0x000000003c287984 */ /* 0x000e680000000c00 */
[----:B------:R0:W1:Y:S02]  /*f1e0*/  LDS.128 R44, [R61] ;  /* 0x000000003d2c7984 */ /* 0x0000640000000c00 */
[----:B0-----:R-:W-:Y:S02]  /*f1f0*/  PRMT R18, R18, 0x7632, R18 ;  /* 0x0000763212127816 */ /* 0x001fe40000000012 */
[----:B------:R-:W2:Y:S04]  /*f200*/  LDL.LU.64 R50, [R1+0xb0] ;  /* 0x0000b00001327983 */ /* 0x000ea80000300a00 */
[----:B------:R-:W1:Y:S04]  /*f210*/  LDL.LU.64 R60, [R1+0x98] ;  /* 0x00009800013c7983 */ /* 0x000e680000300a00 */
[----:B------:R-:W2:Y:S04]  /*f220*/  LDL.LU.64 R8, [R1+0x90] ;  /* 0x0000900001087983 */ /* 0x000ea80000300a00 */
[----:B------:R-:W2:Y:S04]  /*f230*/  LDL.LU.64 R48, [R1+0x88] ;  /* 0x0000880001307983 */ /* 0x000ea80000300a00 */
[----:B------:R-:W2:Y:S01]  /*f240*/  LDL.LU.64 R30, [R1+0x80] ;  /* 0x00008000011e7983 */ /* 0x000ea20000300a00 */
[----:B------:R-:W-:-:S02]  /*f250*/  PRMT R3, R11, 0x7632, R3 ;  /* 0x000076320b037816 */ /* 0x000fc40000000003 */
[----:B------:R-:W-:Y:S01]  /*f260*/  PRMT R0, R19, 0x7632, R0 ;  /* 0x0000763213007816 */ /* 0x000fe20000000000 */
[----:B---3--:R0:W-:Y:S04]  /*f270*/  STG.E.U16 [R28.64], R6 ;  /* 0x000000061c007986 */ /* 0x0081e8000c101504 */
[----:B----4-:R3:W-:Y:S04]  /*f280*/  STG.E.U16 [R22.64], R10 ;  /* 0x0000000a16007986 */ /* 0x0107e8000c101504 */
[----:B0-----:R-:W4:Y:S04]  /*f290*/  LDL.LU.64 R28, [R1+0x78] ;  /* 0x00007800011c7983 */ /* 0x001f280000300a00 */
[----:B-----5:R0:W-:Y:S04]  /*f2a0*/  STG.E.U16 [R20.64], R26 ;  /* 0x0000001a14007986 */ /* 0x0201e8000c101504 */
[----:B---3--:R-:W3:Y:S04]  /*f2b0*/  LDL.LU.64 R22, [R1+0x70] ;  /* 0x0000700001167983 */ /* 0x008ee80000300a00 */
[----:B--2---:R2:W-:Y:S04]  /*f2c0*/  STG.E.U16 [R14.64], R18 ;  /* 0x000000120e007986 */ /* 0x0045e8000c101504 */
[----:B0-----:R-:W5:Y:S04]  /*f2d0*/  LDL.LU.64 R20, [R1+0x68] ;  /* 0x0000680001147983 */ /* 0x001f680000300a00 */
[----:B------:R0:W-:Y:S04]  /*f2e0*/  STG.E.U16 [R12.64], R7 ;  /* 0x000000070c007986 */ /* 0x0001e8000c101504 */
[----:B--2---:R-:W2:Y:S04]  /*f2f0*/  LDL.LU.64 R14, [R1+0x60] ;  /* 0x00006000010e7983 */ /* 0x004ea80000300a00 */
[----:B0-----:R-:W2:Y:S04]  /*f300*/  LDL.LU.64 R12, [R1+0x58] ;  /* 0x00005800010c7983 */ /* 0x001ea80000300a00 */
[----:B------:R-:W2:Y:S04]  /*f310*/  LDL.LU.64 R56, [R1+0x50] ;  /* 0x0000500001387983 */ /* 0x000ea80000300a00 */
[----:B------:R0:W-:Y:S04]  /*f320*/  STG.E.U16 [R58.64], R11 ;  /* 0x0000000b3a007986 */ /* 0x0001e8000c101504 */
[----:B------:R0:W-:Y:S04]  /*f330*/  STG.E.U16 [R24.64], R27 ;  /* 0x0000001b18007986 */ /* 0x0001e8000c101504 */
[----:B------:R0:W-:Y:S04]  /*f340*/  STG.E.U16 [R16.64], R19 ;  /* 0x0000001310007986 */ /* 0x0001e8000c101504 */
[----:B0-----:R-:W2:Y:S04]  /*f350*/  LDL.LU.64 R10, [R1+0xa0] ;  /* 0x0000a000010a7983 */ /* 0x001ea80000300a00 */
[----:B------:R-:W2:Y:S04]  /*f360*/  LDL.LU.64 R58, [R1+0x48] ;  /* 0x00004800013a7983 */ /* 0x000ea80000300a00 */
[----:B------:R-:W2:Y:S04]  /*f370*/  LDL.LU.64 R24, [R1+0x470] ;  /* 0x0004700001187983 */ /* 0x000ea80000300a00 */
[----:B------:R-:W2:Y:S01]  /*f380*/  LDL.LU.64 R18, [R1+0xa8] ;  /* 0x0000a80001127983 */ /* 0x000ea20000300a00 */
[----:B------:R-:W-:-:S02]  /*f390*/  PRMT R4, R7, 0x7632, R4 ;  /* 0x0000763207047816 */ /* 0x000fc40000000004 */
[----:B------:R-:W-:Y:S01]  /*f3a0*/  PRMT R2, R27, 0x7632, R2 ;  /* 0x000076321b027816 */ /* 0x000fe20000000002 */
[----:B------:R-:W3:Y:S04]  /*f3b0*/  LDL.LU.64 R16, [R1+0x40] ;  /* 0x0000400001107983 */ /* 0x000ee80000300a00 */
[----:B------:R0:W-:Y:S04]  /*f3c0*/  STG.E.U16 [R54.64], R4 ;  /* 0x0000000436007986 */ /* 0x0001e8000c101504 */
[----:B------:R1:W-:Y:S04]  /*f3d0*/  STG.E.U16 [R52.64], R3 ;  /* 0x0000000334007986 */ /* 0x0003e8000c101504 */
[----:B------:R1:W-:Y:S04]  /*f3e0*/  STG.E.U16 [R50.64], R2 ;  /* 0x0000000232007986 */ /* 0x0003e8000c101504 */
[----:B0-----:R-:W3:Y:S04]  /*f3f0*/  LDL.LU.64 R54, [R1+0x468] ;  /* 0x0004680001367983 */ /* 0x001ee80000300a00 */
[----:B-1----:R-:W3:Y:S04]  /*f400*/  LDL.LU.64 R52, [R1+0x460] ;  /* 0x0004600001347983 */ /* 0x002ee80000300a00 */
[----:B------:R-:W3:Y:S04]  /*f410*/  LDL.LU.64 R50, [R1+0x458] ;  /* 0x0004580001327983 */ /* 0x000ee80000300a00 */
[----:B--2---:R-:W-:Y:S04]  /*f420*/  STG.E.U16 [R18.64], R0 ;  /* 0x0000000012007986 */ /* 0x004fe8000c101504 */
[----:B------:R-:W-:Y:S04]  /*f430*/  STG.E.U16 [R10.64], R32 ;  /* 0x000000200a007986 */ /* 0x000fe8000c101504 */
[----:B------:R0:W-:Y:S04]  /*f440*/  STG.E.U16 [R60.64], R36 ;  /* 0x000000243c007986 */ /* 0x0001e8000c101504 */
[----:B0-----:R-:W2:Y:S01]  /*f450*/  LDL.LU.64 R60, [R1+0x38] ;  /* 0x00003800013c7983 */ /* 0x001ea20000300a00 */
[----:B------:R-:W-:-:S02]  /*f460*/  PRMT R32, R32, 0x7632, R32 ;  /* 0x0000763220207816 */ /* 0x000fc40000000020 */
[----:B------:R-:W-:Y:S01]  /*f470*/  PRMT R36, R36, 0x7632, R36 ;  /* 0x0000763224247816 */ /* 0x000fe20000000024 */
[----:B------:R0:W-:Y:S04]  /*f480*/  STG.E.U16 [R8.64], R40 ;  /* 0x0000002808007986 */ /* 0x0001e8000c101504 */
[----:B------:R-:W2:Y:S04]  /*f490*/  LDL.LU.64 R18, [R1+0x10] ;  /* 0x0000100001127983 */ /* 0x000ea80000300a00 */
[----:B------:R1:W-:Y:S01]  /*f4a0*/  STG.E.U16 [R48.64], R44 ;  /* 0x0000002c30007986 */ /* 0x0003e2000c101504 */
[----:B0-----:R-:W-:-:S03]  /*f4b0*/  PRMT R40, R40, 0x7632, R40 ;  /* 0x0000763228287816 */ /* 0x001fc60000000028 */
[----:B------:R-:W2:Y:S04]  /*f4c0*/  LDL.LU.64 R10, [R1+0x8] ;  /* 0x00000800010a7983 */ /* 0x000ea80000300a00 */
[----:B------:R-:W2:Y:S01]  /*f4d0*/  LDL.LU.64 R8, [R1] ;  /* 0x0000000001087983 */ /* 0x000ea20000300a00 */
[----:B-1----:R-:W-:-:S03]  /*f4e0*/  PRMT R44, R44, 0x7632, R44 ;  /* 0x000076322c2c7816 */ /* 0x002fc6000000002c */
[----:B------:R-:W2:Y:S04]  /*f4f0*/  LDL.LU.64 R48, [R1+0x450] ;  /* 0x0004500001307983 */ /* 0x000ea80000300a00 */
[----:B------:R0:W-:Y:S04]  /*f500*/  STG.E.U16 [R30.64], R32 ;  /* 0x000000201e007986 */ /* 0x0001e8000c101504 */
[----:B----4-:R1:W-:Y:S04]  /*f510*/  STG.E.U16 [R28.64], R36 ;  /* 0x000000241c007986 */ /* 0x0103e8000c101504 */
[----:B---3--:R3:W-:Y:S04]  /*f520*/  STG.E.U16 [R22.64], R40 ;  /* 0x0000002816007986 */ /* 0x0087e8000c101504 */
[----:B0-----:R-:W4:Y:S04]  /*f530*/  LDL.LU.64 R30, [R1+0x448] ;  /* 0x00044800011e7983 */ /* 0x001f280000300a00 */
[----:B-1----:R-:W4:Y:S01]  /*f540*/  LDL.LU.64 R28, [R1+0x440] ;  /* 0x00044000011c7983 */ /* 0x002f220000300a00 */
[----:B------:R-:W-:-:S03]  /*f550*/  PRMT R0, R33, 0x7632, R0 ;  /* 0x0000763221007816 */ /* 0x000fc60000000000 */
[----:B---3--:R-:W3:Y:S04]  /*f560*/  LDL.LU.64 R22, [R1+0x438] ;  /* 0x0004380001167983 */ /* 0x008ee80000300a00 */
[----:B-----5:R0:W-:Y:S04]  /*f570*/  STG.E.U16 [R20.64], R44 ;  /* 0x0000002c14007986 */ /* 0x0201e8000c101504 */
[----:B------:R1:W-:Y:S04]  /*f580*/  STG.E.U16 [R14.64], R33 ;  /* 0x000000210e007986 */ /* 0x0003e8000c101504 */
[----:B------:R5:W-:Y:S04]  /*f590*/  STG.E.U16 [R12.64], R37 ;  /* 0x000000250c007986 */ /* 0x000be8000c101504 */
[----:B0-----:R-:W3:Y:S04]  /*f5a0*/  LDL.LU.64 R20, [R1+0x430] ;  /* 0x0004300001147983 */ /* 0x001ee80000300a00 */
[----:B-1----:R-:W3:Y:S01]  /*f5b0*/  LDL.LU.64 R14, [R1+0x428] ;  /* 0x00042800010e7983 */ /* 0x002ee20000300a00 */
[----:B------:R-:W-:-:S03]  /*f5c0*/  PRMT R2, R37, 0x7632, R2 ;  /* 0x0000763225027816 */ /* 0x000fc60000000002 */
[----:B-----5:R-:W5:Y:S04]  /*f5d0*/  LDL.LU.64 R12, [R1+0x420] ;  /* 0x00042000010c7983 */ /* 0x020f680000300a00 */
[----:B------:R0:W-:Y:S04]  /*f5e0*/  STG.E.U16 [R56.64], R41 ;  /* 0x0000002938007986 */ /* 0x0001e8000c101504 */
[----:B------:R-:W3:Y:S04]  /*f5f0*/  LDL.LU.64 R32, [R1+0x18] ;  /* 0x0000180001207983 */ /* 0x000ee80000300a00 */
[----:B------:R1:W-:Y:S04]  /*f600*/  STG.E.U16 [R58.64], R45 ;  /* 0x0000002d3a007986 */ /* 0x0003e8000c101504 */
[----:B0-----:R-:W3:Y:S01]  /*f610*/  LDL.LU R57, [R1+0x2f4] ;  /* 0x0002f40001397983 */ /* 0x001ee20000300800 */
[----:B------:R-:W-:-:S03]  /*f620*/  PRMT R3, R41, 0x7632, R3 ;  /* 0x0000763229037816 */ /* 0x000fc60000000003 */
[----:B------:R0:W-:Y:S04]  /*f630*/  STG.E.U16 [R16.64], R0 ;  /* 0x0000000010007986 */ /* 0x0001e8000c101504 */
[----:B-1----:R-:W3:Y:S01]  /*f640*/  LDL.LU R58, [R1+0x2f0] ;  /* 0x0002f000013a7983 */ /* 0x002ee20000300800 */
[----:B------:R-:W-:-:S03]  /*f650*/  PRMT R4, R45, 0x7632, R4 ;  /* 0x000076322d047816 */ /* 0x000fc60000000004 */
[----:B------:R-:W3:Y:S04]  /*f660*/  LDL.LU.64 R36, [R1+0x20] ;  /* 0x0000200001247983 */ /* 0x000ee80000300a00 */
[----:B------:R-:W3:Y:S04]  /*f670*/  LDL.LU R59, [R1+0x308] ;  /* 0x00030800013b7983 */ /* 0x000ee80000300800 */
[----:B0-----:R-:W3:Y:S04]  /*f680*/  LDL.LU R16, [R1+0x304] ;  /* 0x0003040001107983 */ /* 0x001ee80000300800 */
[----:B------:R-:W3:Y:S04]  /*f690*/  LDL.LU.64 R40, [R1+0x28] ;  /* 0x0000280001287983 */ /* 0x000ee80000300a00 */
[----:B------:R-:W3:Y:S04]  /*f6a0*/  LDL.LU.64 R44, [R1+0x30] ;  /* 0x00003000012c7983 */ /* 0x000ee80000300a00 */
[----:B--2---:R0:W-:Y:S04]  /*f6b0*/  STG.E.U16 [R60.64], R2 ;  /* 0x000000023c007986 */ /* 0x0041e8000c101504 */
[----:B0-----:R-:W2:Y:S01]  /*f6c0*/  LDL.LU.64 R60, [R1+0x418] ;  /* 0x00041800013c7983 */ /* 0x001ea20000300a00 */
[----:B------:R-:W-:-:S02]  /*f6d0*/  PRMT R5, R34, 0x7632, R5 ;  /* 0x0000763222057816 */ /* 0x000fc40000000005 */
[----:B------:R-:W-:Y:S02]  /*f6e0*/  PRMT R0, R38, 0x7632, R0 ;  /* 0x0000763226007816 */ /* 0x000fe40000000000 */
[----:B------:R-:W-:Y:S02]  /*f6f0*/  PRMT R6, R42, 0x7632, R6 ;  /* 0x000076322a067816 */ /* 0x000fe40000000006 */
[----:B------:R-:W-:Y:S02]  /*f700*/  PRMT R7, R46, 0x7632, R7 ;  /* 0x000076322e077816 */ /* 0x000fe40000000007 */
[----:B------:R-:W-:Y:S02]  /*f710*/  PRMT R24, R35, 0x7632, R24 ;  /* 0x0000763223187816 */ /* 0x000fe40000000018 */
[----:B------:R-:W-:Y:S02]  /*f720*/  PRMT R25, R39, 0x7632, R25 ;  /* 0x0000763227197816 */ /* 0x000fe40000000019 */
[----:B------:R-:W-:-:S02]  /*f730*/  PRMT R26, R43, 0x7632, R26 ;  /* 0x000076322b1a7816 */ /* 0x000fc4000000001a */
[----:B------:R-:W-:Y:S01]  /*f740*/  PRMT R27, R47, 0x7632, R27 ;  /* 0x000076322f1b7816 */ /* 0x000fe2000000001b */
[----:B---3--:R-:W-:Y:S04]  /*f750*/  STG.E.U16 [R44.64], R3 ;  /* 0x000000032c007986 */ /* 0x008fe8000c101504 */
[----:B------:R-:W-:Y:S04]  /*f760*/  STG.E.U16 [R40.64], R4 ;  /* 0x0000000428007986 */ /* 0x000fe8000c101504 */
[----:B------:R-:W-:Y:S04]  /*f770*/  STG.E.U16 [R36.64], R34 ;  /* 0x0000002224007986 */ /* 0x000fe8000c101504 */
[----:B------:R-:W-:Y:S04]  /*f780*/  STG.E.U16 [R32.64], R38 ;  /* 0x0000002620007986 */ /* 0x000fe8000c101504 */
[----:B------:R-:W-:Y:S04]  /*f790*/  STG.E.U16 [R18.64], R42 ;  /* 0x0000002a12007986 */ /* 0x000fe8000c101504 */
[----:B------:R-:W-:Y:S04]  /*f7a0*/  STG.E.U16 [R10.64], R46 ;  /* 0x0000002e0a007986 */ /* 0x000fe8000c101504 */
[----:B------:R0:W-:Y:S04]  /*f7b0*/  STG.E.U16 [R8.64], R5 ;  /* 0x0000000508007986 */ /* 0x0001e8000c101504 */
[----:B0-----:R-:W0:Y:S01]  /*f7c0*/  S2R R8, SR_TID.X ;  /* 0x0000000000087919 */ /* 0x001e220000002100 */
[----:B------:R-:W-:-:S05]  /*f7d0*/  FSEL R2, R58, -INF , P2 ;  /* 0xff8000003a027808 */ /* 0x000fca0001000000 */
[----:B------:R-:W-:Y:S02]  /*f7e0*/  FFMA R5, R2, 0.69314718246459960938, R16 ;  /* 0x3f31721802057823 */ /* 0x000fe40000000010 */
[----:B0-----:R-:W-:Y:S01]  /*f7f0*/  IMAD.SHL.U32 R8, R8, 0x2, RZ ;  /* 0x0000000208087824 */ /* 0x001fe200078e00ff */
[----:B--2---:R0:W-:Y:S04]  /*f800*/  STG.E.U16 [R60.64], R0 ;  /* 0x000000003c007986 */ /* 0x0041e8000c101504 */
[----:B-----5:R1:W-:Y:S04]  /*f810*/  STG.E.U16 [R12.64], R6 ;  /* 0x000000060c007986 */ /* 0x0203e8000c101504 */
[----:B------:R1:W-:Y:S04]  /*f820*/  STG.E.U16 [R14.64], R7 ;  /* 0x000000070e007986 */ /* 0x0003e8000c101504 */
[----:B------:R1:W-:Y:S04]  /*f830*/  STG.E.U16 [R20.64], R35 ;  /* 0x0000002314007986 */ /* 0x0003e8000c101504 */
[----:B------:R1:W-:Y:S04]  /*f840*/  STG.E.U16 [R22.64], R39 ;  /* 0x0000002716007986 */ /* 0x0003e8000c101504 */
[----:B----4-:R1:W-:Y:S04]  /*f850*/  STG.E.U16 [R28.64], R43 ;  /* 0x0000002b1c007986 */ /* 0x0103e8000c101504 */
[----:B------:R1:W-:Y:S04]  /*f860*/  STG.E.U16 [R30.64], R47 ;  /* 0x0000002f1e007986 */ /* 0x0003e8000c101504 */
[----:B------:R1:W-:Y:S04]  /*f870*/  STG.E.U16 [R48.64], R24 ;  /* 0x0000001830007986 */ /* 0x0003e8000c101504 */
[----:B------:R1:W-:Y:S04]  /*f880*/  STG.E.U16 [R50.64], R25 ;  /* 0x0000001932007986 */ /* 0x0003e8000c101504 */
[----:B------:R1:W-:Y:S04]  /*f890*/  STG.E.U16 [R52.64], R26 ;  /* 0x0000001a34007986 */ /* 0x0003e8000c101504 */
[----:B------:R1:W-:Y:S01]  /*f8a0*/  STG.E.U16 [R54.64], R27 ;  /* 0x0000001b36007986 */ /* 0x0003e2000c101504 */
[----:B0-----:R-:W-:-:S05]  /*f8b0*/  FSEL R0, R57, -INF , P0 ;  /* 0xff80000039007808 */ /* 0x001fca0000000000 */
[----:B------:R-:W-:Y:S01]  /*f8c0*/  FFMA R4, R0, 0.69314718246459960938, R59 ;  /* 0x3f31721800047823 */ /* 0x000fe2000000003b */
[----:B------:R-:W-:Y:S01]  /*f8d0*/  LOP3.LUT R0, R8, 0x3f8, RZ, 0xc0, !PT ;  /* 0x000003f808007812 */ /* 0x000fe200078ec0ff */
[----:B------:R-:W-:Y:S06]  /*f8e0*/  BAR.SYNC.DEFER_BLOCKING 0x0 ;  /* 0x0000000000007b1d */ /* 0x000fec0000010000 */
[----:B------:R1:W-:Y:S04]  /*f8f0*/  STS.64 [R0], R4 ;  /* 0x0000000400007388 */ /* 0x0003e80000000a00 */
[----:B------:R-:W-:Y:S06]  /*f900*/  BAR.SYNC.DEFER_BLOCKING 0x0 ;  /* 0x0000000000007b1d */ /* 0x000fec0000010000 */
[----:B------:R-:W-:Y:S05]  /*f910*/  @P1 EXIT ;  /* 0x000000000000194d */ /* 0x000fea0003800000 */
[----:B-1----:R-:W2:Y:S04]  /*f920*/  LDL.LU R59, [R1+0x1d8] ;  /* 0x0001d800013b7983 */ /* 0x002ea80000300800 */
[----:B------:R-:W0:Y:S04]  /*f930*/  S2R R16, SR_TID.X ;  /* 0x0000000000107919 */ /* 0x000e280000002100 */
[----:B------:R-:W1:Y:S01]  /*f940*/  S2R R8, SR_CTAID.Y ;  /* 0x0000000000087919 */ /* 0x000e620000002600 */
[----:B0-----:R-:W-:-:S03]  /*f950*/  LOP3.LUT R58, R16, 0xff, RZ, 0xc0, !PT ;  /* 0x000000ff103a7812 */ /* 0x001fc600078ec0ff */
[----:B------:R-:W0:Y:S01]  /*f960*/  S2R R16, SR_CTAID.X ;  /* 0x0000000000107919 */ /* 0x000e220000002500 */
[----:B-1----:R-:W-:-:S04]  /*f970*/  IMAD R0, R8, c[0x0][0x1cc], RZ ;  /* 0x0000730008007a24 */ /* 0x002fc800078e02ff */
[C---:B------:R-:W-:Y:S02]  /*f980*/  IMAD.SHL.U32 R2, R0.reuse, 0x4, RZ ;  /* 0x0000000400027824 */ /* 0x040fe400078e00ff */
[----:B------:R-:W-:-:S04]  /*f990*/  IMAD.HI R0, R0, 0x4, RZ ;  /* 0x0000000400007827 */ /* 0x000fc800078e02ff */
[----:B0-----:R-:W-:-:S05]  /*f9a0*/  IMAD R16, R16, 0x100, R58 ;  /* 0x0000010010107824 */ /* 0x001fca00078e023a */
[C---:B------:R-:W-:Y:S01]  /*f9b0*/  SHF.L.U32 R3, R16.reuse, 0x2, RZ ;  /* 0x0000000210037819 */ /* 0x040fe200000006ff */
[----:B------:R-:W-:-:S03]  /*f9c0*/  IMAD.HI R5, R16, 0x4, RZ ;  /* 0x0000000410057827 */ /* 0x000fc600078e02ff */
[----:B------:R-:W-:-:S04]  /*f9d0*/  IADD3 R2, P0, P1, R3, c[0x0][0x180], R2 ;  /* 0x0000600003027a10 */ /* 0x000fc8000791e002 */
[----:B------:R-:W-:Y:S01]  /*f9e0*/  IADD3.X R3, R5, c[0x0][0x184], R0, P0, P1 ;  /* 0x0000610005037a10 */ /* 0x000fe200007e2400 */
[----:B--2---:R-:W0:Y:S04]  /*f9f0*/  LDS R7, [R59] ;  /* 0x000000003b077984 */ /* 0x004e280000000800 */
[----:B0-----:R-:W-:Y:S01]  /*fa00*/  STG.E [R2.64], R7 ;  /* 0x0000000702007986 */ /* 0x001fe2000c101904 */
[----:B------:R-:W-:Y:S05]  /*fa10*/  EXIT ;  /* 0x000000000000794d */ /* 0x000fea0003800000 */
.L_x_3:
[----:B------:R-:W-:-:S00]  /*fa20*/  BRA `(.L_x_3) ;  /* 0xfffffff000007947 */ /* 0x000fc0000383ffff */
[----:B------:R-:W-:-:S00]  /*fa30*/  NOP ;  /* 0x0000000000007918 */ /* 0x000fc00000000000 */
        /* <DEDUP_REMOVED lines=12> */
.L_x_4:


//--------------------- .nv.global.init           --------------------------
	.section	.nv.global.init,"aw",@progbits
.nv.global.init:
	.type		_$_str,@object
	.size		_$_str,(.L_0 - _$_str)
_$_str:
        /*0000*/ 	.byte	0x5f, 0x5f, 0x43, 0x55, 0x44, 0x41, 0x5f, 0x46, 0x54, 0x5a, 0x00
.L_0:


//--------------------- .nv.shared.attn_fwd       --------------------------
	.section	.nv.shared.attn_fwd,"aw",@nobits
	.sectionflags	@""
	.align	16
